//
// Generated by NVIDIA NVVM Compiler
//
// Compiler Build ID: CL-36424714
// Cuda compilation tools, release 13.0, V13.0.88
// Based on NVVM 20.0.0
//

.version 9.0
.target sm_100
.address_size 64

	// .globl	fused_rmsnorm_bf16
// _ZZ18fused_rmsnorm_bf16E9s_partial has been demoted
// _ZZ22fused_add_rmsnorm_bf16E9s_partial has been demoted
// _ZZ22gpu_argmax_bf16_phase1E10s_max_vals has been demoted
// _ZZ22gpu_argmax_bf16_phase1E10s_max_idxs has been demoted
// _ZZ17gpu_argmax_phase2E6s_vals has been demoted
// _ZZ17gpu_argmax_phase2E6s_idxs has been demoted
.extern .shared .align 16 .b8 smem[];
.extern .shared .align 16 .b8 smem2[];

.visible .entry fused_rmsnorm_bf16(
	.param .u64 .ptr .align 1 fused_rmsnorm_bf16_param_0,
	.param .u64 .ptr .align 1 fused_rmsnorm_bf16_param_1,
	.param .u64 .ptr .align 1 fused_rmsnorm_bf16_param_2,
	.param .u32 fused_rmsnorm_bf16_param_3,
	.param .f32 fused_rmsnorm_bf16_param_4
)
{
	.reg .pred 	%p<27>;
	.reg .b16 	%rs<21>;
	.reg .b32 	%r<93>;
	.reg .b32 	%f<75>;
	.reg .b64 	%rd<42>;
	// demoted variable
	.shared .align 4 .b8 _ZZ18fused_rmsnorm_bf16E9s_partial[128];
	ld.param.u64 	%rd8, [fused_rmsnorm_bf16_param_0];
	ld.param.u64 	%rd9, [fused_rmsnorm_bf16_param_1];
	ld.param.u64 	%rd10, [fused_rmsnorm_bf16_param_2];
	ld.param.u32 	%r30, [fused_rmsnorm_bf16_param_3];
	ld.param.f32 	%f13, [fused_rmsnorm_bf16_param_4];
	cvta.to.global.u64 	%rd1, %rd9;
	cvta.to.global.u64 	%rd2, %rd10;
	cvta.to.global.u64 	%rd3, %rd8;
	mov.u32 	%r1, %ctaid.x;
	mov.u32 	%r92, %tid.x;
	mov.u32 	%r3, %ntid.x;
	setp.ge.s32 	%p1, %r92, %r30;
	mov.f32 	%f73, 0f00000000;
	@%p1 bra 	$L__BB0_7;
	mul.lo.s32 	%r4, %r30, %r1;
	add.s32 	%r31, %r92, %r3;
	max.u32 	%r32, %r30, %r31;
	setp.lt.u32 	%p2, %r31, %r30;
	selp.u32 	%r33, 1, 0, %p2;
	add.s32 	%r34, %r31, %r33;
	sub.s32 	%r35, %r32, %r34;
	div.u32 	%r36, %r35, %r3;
	add.s32 	%r5, %r36, %r33;
	and.b32  	%r37, %r5, 3;
	setp.eq.s32 	%p3, %r37, 3;
	mov.f32 	%f73, 0f00000000;
	mov.u32 	%r87, %r92;
	@%p3 bra 	$L__BB0_4;
	add.s32 	%r85, %r92, %r4;
	add.s32 	%r38, %r5, 1;
	and.b32  	%r39, %r38, 3;
	neg.s32 	%r84, %r39;
	mov.f32 	%f73, 0f00000000;
	mov.u32 	%r87, %r92;
$L__BB0_3:
	.pragma "nounroll";
	mul.wide.s32 	%rd11, %r85, 2;
	add.s64 	%rd12, %rd3, %rd11;
	ld.global.nc.u16 	%rs1, [%rd12];
	// begin inline asm
	{ cvt.f32.bf16 %f18, %rs1;}

	// end inline asm
	fma.rn.f32 	%f73, %f18, %f18, %f73;
	add.s32 	%r87, %r87, %r3;
	add.s32 	%r85, %r85, %r3;
	add.s32 	%r84, %r84, 1;
	setp.ne.s32 	%p4, %r84, 0;
	@%p4 bra 	$L__BB0_3;
$L__BB0_4:
	setp.lt.u32 	%p5, %r5, 3;
	@%p5 bra 	$L__BB0_7;
	shl.b32 	%r41, %r3, 1;
	cvt.u64.u32 	%rd15, %r41;
	shl.b32 	%r42, %r3, 2;
$L__BB0_6:
	add.s32 	%r40, %r87, %r4;
	mul.wide.s32 	%rd13, %r40, 2;
	add.s64 	%rd14, %rd3, %rd13;
	ld.global.nc.u16 	%rs2, [%rd14];
	// begin inline asm
	{ cvt.f32.bf16 %f19, %rs2;}

	// end inline asm
	fma.rn.f32 	%f23, %f19, %f19, %f73;
	add.s64 	%rd16, %rd14, %rd15;
	ld.global.nc.u16 	%rs3, [%rd16];
	// begin inline asm
	{ cvt.f32.bf16 %f20, %rs3;}

	// end inline asm
	fma.rn.f32 	%f24, %f20, %f20, %f23;
	add.s64 	%rd17, %rd16, %rd15;
	ld.global.nc.u16 	%rs4, [%rd17];
	// begin inline asm
	{ cvt.f32.bf16 %f21, %rs4;}

	// end inline asm
	fma.rn.f32 	%f25, %f21, %f21, %f24;
	add.s64 	%rd18, %rd17, %rd15;
	ld.global.nc.u16 	%rs5, [%rd18];
	// begin inline asm
	{ cvt.f32.bf16 %f22, %rs5;}

	// end inline asm
	fma.rn.f32 	%f73, %f22, %f22, %f25;
	add.s32 	%r87, %r42, %r87;
	setp.lt.s32 	%p6, %r87, %r30;
	@%p6 bra 	$L__BB0_6;
$L__BB0_7:
	mov.b32 	%r43, %f73;
	shfl.sync.down.b32	%r44|%p7, %r43, 16, 31, -1;
	mov.b32 	%f26, %r44;
	add.f32 	%f27, %f73, %f26;
	mov.b32 	%r45, %f27;
	shfl.sync.down.b32	%r46|%p8, %r45, 8, 31, -1;
	mov.b32 	%f28, %r46;
	add.f32 	%f29, %f27, %f28;
	mov.b32 	%r47, %f29;
	shfl.sync.down.b32	%r48|%p9, %r47, 4, 31, -1;
	mov.b32 	%f30, %r48;
	add.f32 	%f31, %f29, %f30;
	mov.b32 	%r49, %f31;
	shfl.sync.down.b32	%r50|%p10, %r49, 2, 31, -1;
	mov.b32 	%f32, %r50;
	add.f32 	%f33, %f31, %f32;
	mov.b32 	%r51, %f33;
	shfl.sync.down.b32	%r52|%p11, %r51, 1, 31, -1;
	mov.b32 	%f34, %r52;
	add.f32 	%f8, %f33, %f34;
	and.b32  	%r17, %r92, 31;
	setp.ne.s32 	%p12, %r17, 0;
	@%p12 bra 	$L__BB0_9;
	shr.u32 	%r53, %r92, 3;
	mov.u32 	%r54, _ZZ18fused_rmsnorm_bf16E9s_partial;
	add.s32 	%r55, %r54, %r53;
	st.shared.f32 	[%r55], %f8;
$L__BB0_9:
	bar.sync 	0;
	setp.gt.u32 	%p13, %r92, 31;
	@%p13 bra 	$L__BB0_14;
	shr.u32 	%r56, %r3, 5;
	setp.ge.u32 	%p14, %r17, %r56;
	mov.f32 	%f74, 0f00000000;
	@%p14 bra 	$L__BB0_12;
	shl.b32 	%r57, %r17, 2;
	mov.u32 	%r58, _ZZ18fused_rmsnorm_bf16E9s_partial;
	add.s32 	%r59, %r58, %r57;
	ld.shared.f32 	%f74, [%r59];
$L__BB0_12:
	setp.ne.s32 	%p15, %r17, 0;
	mov.b32 	%r60, %f74;
	shfl.sync.down.b32	%r61|%p16, %r60, 16, 31, -1;
	mov.b32 	%f36, %r61;
	add.f32 	%f37, %f74, %f36;
	mov.b32 	%r62, %f37;
	shfl.sync.down.b32	%r63|%p17, %r62, 8, 31, -1;
	mov.b32 	%f38, %r63;
	add.f32 	%f39, %f37, %f38;
	mov.b32 	%r64, %f39;
	shfl.sync.down.b32	%r65|%p18, %r64, 4, 31, -1;
	mov.b32 	%f40, %r65;
	add.f32 	%f41, %f39, %f40;
	mov.b32 	%r66, %f41;
	shfl.sync.down.b32	%r67|%p19, %r66, 2, 31, -1;
	mov.b32 	%f42, %r67;
	add.f32 	%f43, %f41, %f42;
	mov.b32 	%r68, %f43;
	shfl.sync.down.b32	%r69|%p20, %r68, 1, 31, -1;
	mov.b32 	%f44, %r69;
	add.f32 	%f11, %f43, %f44;
	@%p15 bra 	$L__BB0_14;
	st.shared.f32 	[_ZZ18fused_rmsnorm_bf16E9s_partial], %f11;
$L__BB0_14:
	setp.ge.s32 	%p21, %r92, %r30;
	bar.sync 	0;
	ld.shared.f32 	%f45, [_ZZ18fused_rmsnorm_bf16E9s_partial];
	cvt.rn.f32.s32 	%f46, %r30;
	div.rn.f32 	%f47, %f45, %f46;
	add.f32 	%f48, %f13, %f47;
	rsqrt.approx.f32 	%f12, %f48;
	@%p21 bra 	$L__BB0_21;
	mul.lo.s32 	%r18, %r30, %r1;
	add.s32 	%r70, %r92, %r3;
	max.u32 	%r71, %r30, %r70;
	setp.lt.u32 	%p22, %r70, %r30;
	selp.u32 	%r72, 1, 0, %p22;
	add.s32 	%r73, %r70, %r72;
	sub.s32 	%r74, %r71, %r73;
	div.u32 	%r75, %r74, %r3;
	add.s32 	%r19, %r75, %r72;
	and.b32  	%r76, %r19, 3;
	setp.eq.s32 	%p23, %r76, 3;
	@%p23 bra 	$L__BB0_18;
	add.s32 	%r77, %r19, 1;
	and.b32  	%r78, %r77, 3;
	mul.wide.u32 	%rd19, %r92, 2;
	add.s64 	%rd41, %rd2, %rd19;
	mul.wide.u32 	%rd5, %r3, 2;
	add.s32 	%r90, %r92, %r18;
	neg.s32 	%r89, %r78;
	mad.lo.s32 	%r92, %r3, %r78, %r92;
$L__BB0_17:
	.pragma "nounroll";
	mul.wide.s32 	%rd20, %r90, 2;
	add.s64 	%rd21, %rd1, %rd20;
	add.s64 	%rd22, %rd3, %rd20;
	ld.global.nc.u16 	%rs6, [%rd22];
	// begin inline asm
	{ cvt.f32.bf16 %f49, %rs6;}

	// end inline asm
	ld.global.nc.u16 	%rs7, [%rd41];
	// begin inline asm
	{ cvt.f32.bf16 %f50, %rs7;}

	// end inline asm
	mul.f32 	%f52, %f12, %f49;
	mul.f32 	%f51, %f52, %f50;
	// begin inline asm
	{  cvt.rn.bf16.f32 %rs8, %f51;}

	// end inline asm
	st.global.u16 	[%rd21], %rs8;
	add.s64 	%rd41, %rd41, %rd5;
	add.s32 	%r90, %r90, %r3;
	add.s32 	%r89, %r89, 1;
	setp.ne.s32 	%p24, %r89, 0;
	@%p24 bra 	$L__BB0_17;
$L__BB0_18:
	setp.lt.u32 	%p25, %r19, 3;
	@%p25 bra 	$L__BB0_21;
	shl.b32 	%r81, %r3, 1;
	cvt.u64.u32 	%rd28, %r81;
$L__BB0_20:
	add.s32 	%r79, %r92, %r18;
	mul.wide.s32 	%rd23, %r79, 2;
	add.s64 	%rd24, %rd3, %rd23;
	ld.global.nc.u16 	%rs9, [%rd24];
	// begin inline asm
	{ cvt.f32.bf16 %f53, %rs9;}

	// end inline asm
	mul.wide.u32 	%rd25, %r92, 2;
	add.s64 	%rd26, %rd2, %rd25;
	ld.global.nc.u16 	%rs10, [%rd26];
	// begin inline asm
	{ cvt.f32.bf16 %f54, %rs10;}

	// end inline asm
	mul.f32 	%f65, %f12, %f53;
	mul.f32 	%f55, %f65, %f54;
	// begin inline asm
	{  cvt.rn.bf16.f32 %rs11, %f55;}

	// end inline asm
	add.s64 	%rd27, %rd1, %rd23;
	st.global.u16 	[%rd27], %rs11;
	add.s32 	%r80, %r92, %r3;
	add.s64 	%rd29, %rd24, %rd28;
	ld.global.nc.u16 	%rs12, [%rd29];
	// begin inline asm
	{ cvt.f32.bf16 %f56, %rs12;}

	// end inline asm
	mul.wide.u32 	%rd30, %r80, 2;
	add.s64 	%rd31, %rd2, %rd30;
	ld.global.nc.u16 	%rs13, [%rd31];
	// begin inline asm
	{ cvt.f32.bf16 %f57, %rs13;}

	// end inline asm
	mul.f32 	%f66, %f12, %f56;
	mul.f32 	%f58, %f66, %f57;
	// begin inline asm
	{  cvt.rn.bf16.f32 %rs14, %f58;}

	// end inline asm
	add.s64 	%rd32, %rd27, %rd28;
	st.global.u16 	[%rd32], %rs14;
	add.s32 	%r82, %r80, %r3;
	add.s64 	%rd33, %rd29, %rd28;
	ld.global.nc.u16 	%rs15, [%rd33];
	// begin inline asm
	{ cvt.f32.bf16 %f59, %rs15;}

	// end inline asm
	mul.wide.u32 	%rd34, %r82, 2;
	add.s64 	%rd35, %rd2, %rd34;
	ld.global.nc.u16 	%rs16, [%rd35];
	// begin inline asm
	{ cvt.f32.bf16 %f60, %rs16;}

	// end inline asm
	mul.f32 	%f67, %f12, %f59;
	mul.f32 	%f61, %f67, %f60;
	// begin inline asm
	{  cvt.rn.bf16.f32 %rs17, %f61;}

	// end inline asm
	add.s64 	%rd36, %rd32, %rd28;
	st.global.u16 	[%rd36], %rs17;
	add.s32 	%r83, %r82, %r3;
	add.s64 	%rd37, %rd33, %rd28;
	ld.global.nc.u16 	%rs18, [%rd37];
	// begin inline asm
	{ cvt.f32.bf16 %f62, %rs18;}

	// end inline asm
	mul.wide.u32 	%rd38, %r83, 2;
	add.s64 	%rd39, %rd2, %rd38;
	ld.global.nc.u16 	%rs19, [%rd39];
	// begin inline asm
	{ cvt.f32.bf16 %f63, %rs19;}

	// end inline asm
	mul.f32 	%f68, %f12, %f62;
	mul.f32 	%f64, %f68, %f63;
	// begin inline asm
	{  cvt.rn.bf16.f32 %rs20, %f64;}

	// end inline asm
	add.s64 	%rd40, %rd36, %rd28;
	st.global.u16 	[%rd40], %rs20;
	add.s32 	%r92, %r83, %r3;
	setp.lt.s32 	%p26, %r92, %r30;
	@%p26 bra 	$L__BB0_20;
$L__BB0_21:
	ret;

}
	// .globl	fused_silu_mul_bf16
.visible .entry fused_silu_mul_bf16(
	.param .u64 .ptr .align 1 fused_silu_mul_bf16_param_0,
	.param .u64 .ptr .align 1 fused_silu_mul_bf16_param_1,
	.param .u32 fused_silu_mul_bf16_param_2
)
{
	.reg .pred 	%p<7>;
	.reg .b16 	%rs<16>;
	.reg .b32 	%r<40>;
	.reg .b32 	%f<75>;
	.reg .b64 	%rd<51>;

	ld.param.u64 	%rd11, [fused_silu_mul_bf16_param_0];
	ld.param.u64 	%rd12, [fused_silu_mul_bf16_param_1];
	ld.param.u32 	%r12, [fused_silu_mul_bf16_param_2];
	cvta.to.global.u64 	%rd1, %rd12;
	cvta.to.global.u64 	%rd2, %rd11;
	mov.u32 	%r13, %ctaid.x;
	mov.u32 	%r39, %tid.x;
	mov.u32 	%r2, %ntid.x;
	mul.lo.s32 	%r14, %r12, %r13;
	shl.b32 	%r3, %r14, 1;
	cvt.s64.s32 	%rd3, %r14;
	setp.ge.s32 	%p1, %r39, %r12;
	@%p1 bra 	$L__BB1_7;
	mul.wide.s32 	%rd13, %r3, 2;
	add.s64 	%rd4, %rd2, %rd13;
	add.s32 	%r15, %r39, %r2;
	max.u32 	%r16, %r12, %r15;
	setp.lt.u32 	%p2, %r15, %r12;
	selp.u32 	%r17, 1, 0, %p2;
	add.s32 	%r18, %r15, %r17;
	sub.s32 	%r19, %r16, %r18;
	div.u32 	%r20, %r19, %r2;
	add.s32 	%r4, %r20, %r17;
	and.b32  	%r21, %r4, 3;
	setp.eq.s32 	%p3, %r21, 3;
	@%p3 bra 	$L__BB1_4;
	add.s32 	%r22, %r4, 1;
	and.b32  	%r23, %r22, 3;
	shl.b64 	%rd14, %rd3, 1;
	add.s64 	%rd5, %rd1, %rd14;
	mul.wide.u32 	%rd50, %r39, 2;
	mul.wide.u32 	%rd7, %r2, 2;
	mul.wide.s32 	%rd15, %r12, 2;
	add.s64 	%rd17, %rd15, %rd13;
	add.s64 	%rd8, %rd2, %rd17;
	neg.s32 	%r37, %r23;
	mad.lo.s32 	%r39, %r2, %r23, %r39;
$L__BB1_3:
	.pragma "nounroll";
	add.s64 	%rd18, %rd4, %rd50;
	ld.global.nc.u16 	%rs1, [%rd18];
	// begin inline asm
	{ cvt.f32.bf16 %f1, %rs1;}

	// end inline asm
	add.s64 	%rd19, %rd8, %rd50;
	ld.global.nc.u16 	%rs2, [%rd19];
	// begin inline asm
	{ cvt.f32.bf16 %f2, %rs2;}

	// end inline asm
	fma.rn.f32 	%f4, %f1, 0fBBBB989D, 0f3F000000;
	cvt.sat.f32.f32 	%f5, %f4;
	mov.f32 	%f6, 0f4B400001;
	mov.f32 	%f7, 0f437C0000;
	fma.rm.f32 	%f8, %f5, %f7, %f6;
	add.f32 	%f9, %f8, 0fCB40007F;
	neg.f32 	%f10, %f9;
	fma.rn.f32 	%f11, %f1, 0fBFB8AA3B, %f10;
	fma.rn.f32 	%f12, %f1, 0fB2A57060, %f11;
	mov.b32 	%r24, %f8;
	shl.b32 	%r25, %r24, 23;
	mov.b32 	%f13, %r25;
	ex2.approx.ftz.f32 	%f14, %f12;
	fma.rn.f32 	%f15, %f14, %f13, 0f3F800000;
	div.rn.f32 	%f16, %f1, %f15;
	mul.f32 	%f3, %f2, %f16;
	// begin inline asm
	{  cvt.rn.bf16.f32 %rs3, %f3;}

	// end inline asm
	add.s64 	%rd20, %rd5, %rd50;
	st.global.u16 	[%rd20], %rs3;
	add.s64 	%rd50, %rd50, %rd7;
	add.s32 	%r37, %r37, 1;
	setp.ne.s32 	%p4, %r37, 0;
	@%p4 bra 	$L__BB1_3;
$L__BB1_4:
	setp.lt.u32 	%p5, %r4, 3;
	@%p5 bra 	$L__BB1_7;
	mul.wide.s32 	%rd24, %r12, 2;
$L__BB1_6:
	cvt.u64.u32 	%rd21, %r39;
	mul.wide.u32 	%rd22, %r39, 2;
	add.s64 	%rd23, %rd4, %rd22;
	ld.global.nc.u16 	%rs4, [%rd23];
	// begin inline asm
	{ cvt.f32.bf16 %f17, %rs4;}

	// end inline asm
	add.s64 	%rd25, %rd23, %rd24;
	ld.global.nc.u16 	%rs5, [%rd25];
	// begin inline asm
	{ cvt.f32.bf16 %f18, %rs5;}

	// end inline asm
	fma.rn.f32 	%f29, %f17, 0fBBBB989D, 0f3F000000;
	cvt.sat.f32.f32 	%f30, %f29;
	mov.f32 	%f31, 0f4B400001;
	mov.f32 	%f32, 0f437C0000;
	fma.rm.f32 	%f33, %f30, %f32, %f31;
	add.f32 	%f34, %f33, 0fCB40007F;
	neg.f32 	%f35, %f34;
	fma.rn.f32 	%f36, %f17, 0fBFB8AA3B, %f35;
	fma.rn.f32 	%f37, %f17, 0fB2A57060, %f36;
	mov.b32 	%r26, %f33;
	shl.b32 	%r27, %r26, 23;
	mov.b32 	%f38, %r27;
	ex2.approx.ftz.f32 	%f39, %f37;
	fma.rn.f32 	%f40, %f39, %f38, 0f3F800000;
	div.rn.f32 	%f41, %f17, %f40;
	mul.f32 	%f19, %f18, %f41;
	// begin inline asm
	{  cvt.rn.bf16.f32 %rs6, %f19;}

	// end inline asm
	add.s64 	%rd26, %rd21, %rd3;
	shl.b64 	%rd27, %rd26, 1;
	add.s64 	%rd28, %rd1, %rd27;
	st.global.u16 	[%rd28], %rs6;
	add.s32 	%r28, %r39, %r2;
	cvt.u64.u32 	%rd29, %r28;
	mul.wide.u32 	%rd30, %r28, 2;
	add.s64 	%rd31, %rd4, %rd30;
	ld.global.nc.u16 	%rs7, [%rd31];
	// begin inline asm
	{ cvt.f32.bf16 %f20, %rs7;}

	// end inline asm
	add.s64 	%rd32, %rd31, %rd24;
	ld.global.nc.u16 	%rs8, [%rd32];
	// begin inline asm
	{ cvt.f32.bf16 %f21, %rs8;}

	// end inline asm
	fma.rn.f32 	%f42, %f20, 0fBBBB989D, 0f3F000000;
	cvt.sat.f32.f32 	%f43, %f42;
	fma.rm.f32 	%f44, %f43, %f32, %f31;
	add.f32 	%f45, %f44, 0fCB40007F;
	neg.f32 	%f46, %f45;
	fma.rn.f32 	%f47, %f20, 0fBFB8AA3B, %f46;
	fma.rn.f32 	%f48, %f20, 0fB2A57060, %f47;
	mov.b32 	%r29, %f44;
	shl.b32 	%r30, %r29, 23;
	mov.b32 	%f49, %r30;
	ex2.approx.ftz.f32 	%f50, %f48;
	fma.rn.f32 	%f51, %f50, %f49, 0f3F800000;
	div.rn.f32 	%f52, %f20, %f51;
	mul.f32 	%f22, %f21, %f52;
	// begin inline asm
	{  cvt.rn.bf16.f32 %rs9, %f22;}

	// end inline asm
	add.s64 	%rd33, %rd29, %rd3;
	shl.b64 	%rd34, %rd33, 1;
	add.s64 	%rd35, %rd1, %rd34;
	st.global.u16 	[%rd35], %rs9;
	add.s32 	%r31, %r28, %r2;
	cvt.u64.u32 	%rd36, %r31;
	mul.wide.u32 	%rd37, %r31, 2;
	add.s64 	%rd38, %rd4, %rd37;
	ld.global.nc.u16 	%rs10, [%rd38];
	// begin inline asm
	{ cvt.f32.bf16 %f23, %rs10;}

	// end inline asm
	add.s64 	%rd39, %rd38, %rd24;
	ld.global.nc.u16 	%rs11, [%rd39];
	// begin inline asm
	{ cvt.f32.bf16 %f24, %rs11;}

	// end inline asm
	fma.rn.f32 	%f53, %f23, 0fBBBB989D, 0f3F000000;
	cvt.sat.f32.f32 	%f54, %f53;
	fma.rm.f32 	%f55, %f54, %f32, %f31;
	add.f32 	%f56, %f55, 0fCB40007F;
	neg.f32 	%f57, %f56;
	fma.rn.f32 	%f58, %f23, 0fBFB8AA3B, %f57;
	fma.rn.f32 	%f59, %f23, 0fB2A57060, %f58;
	mov.b32 	%r32, %f55;
	shl.b32 	%r33, %r32, 23;
	mov.b32 	%f60, %r33;
	ex2.approx.ftz.f32 	%f61, %f59;
	fma.rn.f32 	%f62, %f61, %f60, 0f3F800000;
	div.rn.f32 	%f63, %f23, %f62;
	mul.f32 	%f25, %f24, %f63;
	// begin inline asm
	{  cvt.rn.bf16.f32 %rs12, %f25;}

	// end inline asm
	add.s64 	%rd40, %rd36, %rd3;
	shl.b64 	%rd41, %rd40, 1;
	add.s64 	%rd42, %rd1, %rd41;
	st.global.u16 	[%rd42], %rs12;
	add.s32 	%r34, %r31, %r2;
	cvt.u64.u32 	%rd43, %r34;
	mul.wide.u32 	%rd44, %r34, 2;
	add.s64 	%rd45, %rd4, %rd44;
	ld.global.nc.u16 	%rs13, [%rd45];
	// begin inline asm
	{ cvt.f32.bf16 %f26, %rs13;}

	// end inline asm
	add.s64 	%rd46, %rd45, %rd24;
	ld.global.nc.u16 	%rs14, [%rd46];
	// begin inline asm
	{ cvt.f32.bf16 %f27, %rs14;}

	// end inline asm
	fma.rn.f32 	%f64, %f26, 0fBBBB989D, 0f3F000000;
	cvt.sat.f32.f32 	%f65, %f64;
	fma.rm.f32 	%f66, %f65, %f32, %f31;
	add.f32 	%f67, %f66, 0fCB40007F;
	neg.f32 	%f68, %f67;
	fma.rn.f32 	%f69, %f26, 0fBFB8AA3B, %f68;
	fma.rn.f32 	%f70, %f26, 0fB2A57060, %f69;
	mov.b32 	%r35, %f66;
	shl.b32 	%r36, %r35, 23;
	mov.b32 	%f71, %r36;
	ex2.approx.ftz.f32 	%f72, %f70;
	fma.rn.f32 	%f73, %f72, %f71, 0f3F800000;
	div.rn.f32 	%f74, %f26, %f73;
	mul.f32 	%f28, %f27, %f74;
	// begin inline asm
	{  cvt.rn.bf16.f32 %rs15, %f28;}

	// end inline asm
	add.s64 	%rd47, %rd43, %rd3;
	shl.b64 	%rd48, %rd47, 1;
	add.s64 	%rd49, %rd1, %rd48;
	st.global.u16 	[%rd49], %rs15;
	add.s32 	%r39, %r34, %r2;
	setp.lt.s32 	%p6, %r39, %r12;
	@%p6 bra 	$L__BB1_6;
$L__BB1_7:
	ret;

}
	// .globl	fused_silu_mul_f16
.visible .entry fused_silu_mul_f16(
	.param .u64 .ptr .align 1 fused_silu_mul_f16_param_0,
	.param .u64 .ptr .align 1 fused_silu_mul_f16_param_1,
	.param .u32 fused_silu_mul_f16_param_2
)
{
	.reg .pred 	%p<7>;
	.reg .b16 	%rs<16>;
	.reg .b32 	%r<40>;
	.reg .b32 	%f<75>;
	.reg .b64 	%rd<51>;

	ld.param.u64 	%rd11, [fused_silu_mul_f16_param_0];
	ld.param.u64 	%rd12, [fused_silu_mul_f16_param_1];
	ld.param.u32 	%r12, [fused_silu_mul_f16_param_2];
	cvta.to.global.u64 	%rd1, %rd12;
	cvta.to.global.u64 	%rd2, %rd11;
	mov.u32 	%r13, %ctaid.x;
	mov.u32 	%r39, %tid.x;
	mov.u32 	%r2, %ntid.x;
	mul.lo.s32 	%r14, %r12, %r13;
	shl.b32 	%r3, %r14, 1;
	cvt.s64.s32 	%rd3, %r14;
	setp.ge.s32 	%p1, %r39, %r12;
	@%p1 bra 	$L__BB2_7;
	mul.wide.s32 	%rd13, %r3, 2;
	add.s64 	%rd4, %rd2, %rd13;
	add.s32 	%r15, %r39, %r2;
	max.u32 	%r16, %r12, %r15;
	setp.lt.u32 	%p2, %r15, %r12;
	selp.u32 	%r17, 1, 0, %p2;
	add.s32 	%r18, %r15, %r17;
	sub.s32 	%r19, %r16, %r18;
	div.u32 	%r20, %r19, %r2;
	add.s32 	%r4, %r20, %r17;
	and.b32  	%r21, %r4, 3;
	setp.eq.s32 	%p3, %r21, 3;
	@%p3 bra 	$L__BB2_4;
	add.s32 	%r22, %r4, 1;
	and.b32  	%r23, %r22, 3;
	shl.b64 	%rd14, %rd3, 1;
	add.s64 	%rd5, %rd1, %rd14;
	mul.wide.u32 	%rd50, %r39, 2;
	mul.wide.u32 	%rd7, %r2, 2;
	mul.wide.s32 	%rd15, %r12, 2;
	add.s64 	%rd17, %rd15, %rd13;
	add.s64 	%rd8, %rd2, %rd17;
	neg.s32 	%r37, %r23;
	mad.lo.s32 	%r39, %r2, %r23, %r39;
$L__BB2_3:
	.pragma "nounroll";
	add.s64 	%rd18, %rd4, %rd50;
	ld.global.nc.u16 	%rs1, [%rd18];
	// begin inline asm
	{  cvt.f32.f16 %f1, %rs1;}

	// end inline asm
	add.s64 	%rd19, %rd8, %rd50;
	ld.global.nc.u16 	%rs2, [%rd19];
	// begin inline asm
	{  cvt.f32.f16 %f2, %rs2;}

	// end inline asm
	fma.rn.f32 	%f4, %f1, 0fBBBB989D, 0f3F000000;
	cvt.sat.f32.f32 	%f5, %f4;
	mov.f32 	%f6, 0f4B400001;
	mov.f32 	%f7, 0f437C0000;
	fma.rm.f32 	%f8, %f5, %f7, %f6;
	add.f32 	%f9, %f8, 0fCB40007F;
	neg.f32 	%f10, %f9;
	fma.rn.f32 	%f11, %f1, 0fBFB8AA3B, %f10;
	fma.rn.f32 	%f12, %f1, 0fB2A57060, %f11;
	mov.b32 	%r24, %f8;
	shl.b32 	%r25, %r24, 23;
	mov.b32 	%f13, %r25;
	ex2.approx.ftz.f32 	%f14, %f12;
	fma.rn.f32 	%f15, %f14, %f13, 0f3F800000;
	div.rn.f32 	%f16, %f1, %f15;
	mul.f32 	%f3, %f2, %f16;
	// begin inline asm
	{  cvt.rn.f16.f32 %rs3, %f3;}

	// end inline asm
	add.s64 	%rd20, %rd5, %rd50;
	st.global.u16 	[%rd20], %rs3;
	add.s64 	%rd50, %rd50, %rd7;
	add.s32 	%r37, %r37, 1;
	setp.ne.s32 	%p4, %r37, 0;
	@%p4 bra 	$L__BB2_3;
$L__BB2_4:
	setp.lt.u32 	%p5, %r4, 3;
	@%p5 bra 	$L__BB2_7;
	mul.wide.s32 	%rd24, %r12, 2;
$L__BB2_6:
	cvt.u64.u32 	%rd21, %r39;
	mul.wide.u32 	%rd22, %r39, 2;
	add.s64 	%rd23, %rd4, %rd22;
	ld.global.nc.u16 	%rs4, [%rd23];
	// begin inline asm
	{  cvt.f32.f16 %f17, %rs4;}

	// end inline asm
	add.s64 	%rd25, %rd23, %rd24;
	ld.global.nc.u16 	%rs5, [%rd25];
	// begin inline asm
	{  cvt.f32.f16 %f18, %rs5;}

	// end inline asm
	fma.rn.f32 	%f29, %f17, 0fBBBB989D, 0f3F000000;
	cvt.sat.f32.f32 	%f30, %f29;
	mov.f32 	%f31, 0f4B400001;
	mov.f32 	%f32, 0f437C0000;
	fma.rm.f32 	%f33, %f30, %f32, %f31;
	add.f32 	%f34, %f33, 0fCB40007F;
	neg.f32 	%f35, %f34;
	fma.rn.f32 	%f36, %f17, 0fBFB8AA3B, %f35;
	fma.rn.f32 	%f37, %f17, 0fB2A57060, %f36;
	mov.b32 	%r26, %f33;
	shl.b32 	%r27, %r26, 23;
	mov.b32 	%f38, %r27;
	ex2.approx.ftz.f32 	%f39, %f37;
	fma.rn.f32 	%f40, %f39, %f38, 0f3F800000;
	div.rn.f32 	%f41, %f17, %f40;
	mul.f32 	%f19, %f18, %f41;
	// begin inline asm
	{  cvt.rn.f16.f32 %rs6, %f19;}

	// end inline asm
	add.s64 	%rd26, %rd21, %rd3;
	shl.b64 	%rd27, %rd26, 1;
	add.s64 	%rd28, %rd1, %rd27;
	st.global.u16 	[%rd28], %rs6;
	add.s32 	%r28, %r39, %r2;
	cvt.u64.u32 	%rd29, %r28;
	mul.wide.u32 	%rd30, %r28, 2;
	add.s64 	%rd31, %rd4, %rd30;
	ld.global.nc.u16 	%rs7, [%rd31];
	// begin inline asm
	{  cvt.f32.f16 %f20, %rs7;}

	// end inline asm
	add.s64 	%rd32, %rd31, %rd24;
	ld.global.nc.u16 	%rs8, [%rd32];
	// begin inline asm
	{  cvt.f32.f16 %f21, %rs8;}

	// end inline asm
	fma.rn.f32 	%f42, %f20, 0fBBBB989D, 0f3F000000;
	cvt.sat.f32.f32 	%f43, %f42;
	fma.rm.f32 	%f44, %f43, %f32, %f31;
	add.f32 	%f45, %f44, 0fCB40007F;
	neg.f32 	%f46, %f45;
	fma.rn.f32 	%f47, %f20, 0fBFB8AA3B, %f46;
	fma.rn.f32 	%f48, %f20, 0fB2A57060, %f47;
	mov.b32 	%r29, %f44;
	shl.b32 	%r30, %r29, 23;
	mov.b32 	%f49, %r30;
	ex2.approx.ftz.f32 	%f50, %f48;
	fma.rn.f32 	%f51, %f50, %f49, 0f3F800000;
	div.rn.f32 	%f52, %f20, %f51;
	mul.f32 	%f22, %f21, %f52;
	// begin inline asm
	{  cvt.rn.f16.f32 %rs9, %f22;}

	// end inline asm
	add.s64 	%rd33, %rd29, %rd3;
	shl.b64 	%rd34, %rd33, 1;
	add.s64 	%rd35, %rd1, %rd34;
	st.global.u16 	[%rd35], %rs9;
	add.s32 	%r31, %r28, %r2;
	cvt.u64.u32 	%rd36, %r31;
	mul.wide.u32 	%rd37, %r31, 2;
	add.s64 	%rd38, %rd4, %rd37;
	ld.global.nc.u16 	%rs10, [%rd38];
	// begin inline asm
	{  cvt.f32.f16 %f23, %rs10;}

	// end inline asm
	add.s64 	%rd39, %rd38, %rd24;
	ld.global.nc.u16 	%rs11, [%rd39];
	// begin inline asm
	{  cvt.f32.f16 %f24, %rs11;}

	// end inline asm
	fma.rn.f32 	%f53, %f23, 0fBBBB989D, 0f3F000000;
	cvt.sat.f32.f32 	%f54, %f53;
	fma.rm.f32 	%f55, %f54, %f32, %f31;
	add.f32 	%f56, %f55, 0fCB40007F;
	neg.f32 	%f57, %f56;
	fma.rn.f32 	%f58, %f23, 0fBFB8AA3B, %f57;
	fma.rn.f32 	%f59, %f23, 0fB2A57060, %f58;
	mov.b32 	%r32, %f55;
	shl.b32 	%r33, %r32, 23;
	mov.b32 	%f60, %r33;
	ex2.approx.ftz.f32 	%f61, %f59;
	fma.rn.f32 	%f62, %f61, %f60, 0f3F800000;
	div.rn.f32 	%f63, %f23, %f62;
	mul.f32 	%f25, %f24, %f63;
	// begin inline asm
	{  cvt.rn.f16.f32 %rs12, %f25;}

	// end inline asm
	add.s64 	%rd40, %rd36, %rd3;
	shl.b64 	%rd41, %rd40, 1;
	add.s64 	%rd42, %rd1, %rd41;
	st.global.u16 	[%rd42], %rs12;
	add.s32 	%r34, %r31, %r2;
	cvt.u64.u32 	%rd43, %r34;
	mul.wide.u32 	%rd44, %r34, 2;
	add.s64 	%rd45, %rd4, %rd44;
	ld.global.nc.u16 	%rs13, [%rd45];
	// begin inline asm
	{  cvt.f32.f16 %f26, %rs13;}

	// end inline asm
	add.s64 	%rd46, %rd45, %rd24;
	ld.global.nc.u16 	%rs14, [%rd46];
	// begin inline asm
	{  cvt.f32.f16 %f27, %rs14;}

	// end inline asm
	fma.rn.f32 	%f64, %f26, 0fBBBB989D, 0f3F000000;
	cvt.sat.f32.f32 	%f65, %f64;
	fma.rm.f32 	%f66, %f65, %f32, %f31;
	add.f32 	%f67, %f66, 0fCB40007F;
	neg.f32 	%f68, %f67;
	fma.rn.f32 	%f69, %f26, 0fBFB8AA3B, %f68;
	fma.rn.f32 	%f70, %f26, 0fB2A57060, %f69;
	mov.b32 	%r35, %f66;
	shl.b32 	%r36, %r35, 23;
	mov.b32 	%f71, %r36;
	ex2.approx.ftz.f32 	%f72, %f70;
	fma.rn.f32 	%f73, %f72, %f71, 0f3F800000;
	div.rn.f32 	%f74, %f26, %f73;
	mul.f32 	%f28, %f27, %f74;
	// begin inline asm
	{  cvt.rn.f16.f32 %rs15, %f28;}

	// end inline asm
	add.s64 	%rd47, %rd43, %rd3;
	shl.b64 	%rd48, %rd47, 1;
	add.s64 	%rd49, %rd1, %rd48;
	st.global.u16 	[%rd49], %rs15;
	add.s32 	%r39, %r34, %r2;
	setp.lt.s32 	%p6, %r39, %r12;
	@%p6 bra 	$L__BB2_6;
$L__BB2_7:
	ret;

}
	// .globl	fused_silu_mul_f32
.visible .entry fused_silu_mul_f32(
	.param .u64 .ptr .align 1 fused_silu_mul_f32_param_0,
	.param .u64 .ptr .align 1 fused_silu_mul_f32_param_1,
	.param .u32 fused_silu_mul_f32_param_2
)
{
	.reg .pred 	%p<7>;
	.reg .b32 	%r<40>;
	.reg .b32 	%f<75>;
	.reg .b64 	%rd<51>;

	ld.param.u64 	%rd11, [fused_silu_mul_f32_param_0];
	ld.param.u64 	%rd12, [fused_silu_mul_f32_param_1];
	ld.param.u32 	%r12, [fused_silu_mul_f32_param_2];
	cvta.to.global.u64 	%rd1, %rd12;
	cvta.to.global.u64 	%rd2, %rd11;
	mov.u32 	%r13, %ctaid.x;
	mov.u32 	%r39, %tid.x;
	mov.u32 	%r2, %ntid.x;
	mul.lo.s32 	%r14, %r12, %r13;
	shl.b32 	%r3, %r14, 1;
	cvt.s64.s32 	%rd3, %r14;
	setp.ge.s32 	%p1, %r39, %r12;
	@%p1 bra 	$L__BB3_7;
	mul.wide.s32 	%rd13, %r3, 4;
	add.s64 	%rd4, %rd2, %rd13;
	add.s32 	%r15, %r39, %r2;
	max.u32 	%r16, %r12, %r15;
	setp.lt.u32 	%p2, %r15, %r12;
	selp.u32 	%r17, 1, 0, %p2;
	add.s32 	%r18, %r15, %r17;
	sub.s32 	%r19, %r16, %r18;
	div.u32 	%r20, %r19, %r2;
	add.s32 	%r4, %r20, %r17;
	and.b32  	%r21, %r4, 3;
	setp.eq.s32 	%p3, %r21, 3;
	@%p3 bra 	$L__BB3_4;
	add.s32 	%r22, %r4, 1;
	and.b32  	%r23, %r22, 3;
	shl.b64 	%rd14, %rd3, 2;
	add.s64 	%rd5, %rd1, %rd14;
	mul.wide.u32 	%rd50, %r39, 4;
	mul.wide.u32 	%rd7, %r2, 4;
	mul.wide.s32 	%rd15, %r12, 4;
	add.s64 	%rd17, %rd15, %rd13;
	add.s64 	%rd8, %rd2, %rd17;
	neg.s32 	%r37, %r23;
	mad.lo.s32 	%r39, %r2, %r23, %r39;
$L__BB3_3:
	.pragma "nounroll";
	add.s64 	%rd18, %rd4, %rd50;
	ld.global.nc.f32 	%f1, [%rd18];
	add.s64 	%rd19, %rd8, %rd50;
	ld.global.nc.f32 	%f2, [%rd19];
	fma.rn.f32 	%f3, %f1, 0fBBBB989D, 0f3F000000;
	cvt.sat.f32.f32 	%f4, %f3;
	mov.f32 	%f5, 0f4B400001;
	mov.f32 	%f6, 0f437C0000;
	fma.rm.f32 	%f7, %f4, %f6, %f5;
	add.f32 	%f8, %f7, 0fCB40007F;
	neg.f32 	%f9, %f8;
	fma.rn.f32 	%f10, %f1, 0fBFB8AA3B, %f9;
	fma.rn.f32 	%f11, %f1, 0fB2A57060, %f10;
	mov.b32 	%r24, %f7;
	shl.b32 	%r25, %r24, 23;
	mov.b32 	%f12, %r25;
	ex2.approx.ftz.f32 	%f13, %f11;
	fma.rn.f32 	%f14, %f13, %f12, 0f3F800000;
	div.rn.f32 	%f15, %f1, %f14;
	mul.f32 	%f16, %f2, %f15;
	add.s64 	%rd20, %rd5, %rd50;
	st.global.f32 	[%rd20], %f16;
	add.s64 	%rd50, %rd50, %rd7;
	add.s32 	%r37, %r37, 1;
	setp.ne.s32 	%p4, %r37, 0;
	@%p4 bra 	$L__BB3_3;
$L__BB3_4:
	setp.lt.u32 	%p5, %r4, 3;
	@%p5 bra 	$L__BB3_7;
	mul.wide.s32 	%rd24, %r12, 4;
$L__BB3_6:
	cvt.u64.u32 	%rd21, %r39;
	mul.wide.u32 	%rd22, %r39, 4;
	add.s64 	%rd23, %rd4, %rd22;
	ld.global.nc.f32 	%f17, [%rd23];
	add.s64 	%rd25, %rd23, %rd24;
	ld.global.nc.f32 	%f18, [%rd25];
	fma.rn.f32 	%f19, %f17, 0fBBBB989D, 0f3F000000;
	cvt.sat.f32.f32 	%f20, %f19;
	mov.f32 	%f21, 0f4B400001;
	mov.f32 	%f22, 0f437C0000;
	fma.rm.f32 	%f23, %f20, %f22, %f21;
	add.f32 	%f24, %f23, 0fCB40007F;
	neg.f32 	%f25, %f24;
	fma.rn.f32 	%f26, %f17, 0fBFB8AA3B, %f25;
	fma.rn.f32 	%f27, %f17, 0fB2A57060, %f26;
	mov.b32 	%r26, %f23;
	shl.b32 	%r27, %r26, 23;
	mov.b32 	%f28, %r27;
	ex2.approx.ftz.f32 	%f29, %f27;
	fma.rn.f32 	%f30, %f29, %f28, 0f3F800000;
	div.rn.f32 	%f31, %f17, %f30;
	mul.f32 	%f32, %f18, %f31;
	add.s64 	%rd26, %rd21, %rd3;
	shl.b64 	%rd27, %rd26, 2;
	add.s64 	%rd28, %rd1, %rd27;
	st.global.f32 	[%rd28], %f32;
	add.s32 	%r28, %r39, %r2;
	cvt.u64.u32 	%rd29, %r28;
	mul.wide.u32 	%rd30, %r28, 4;
	add.s64 	%rd31, %rd4, %rd30;
	ld.global.nc.f32 	%f33, [%rd31];
	add.s64 	%rd32, %rd31, %rd24;
	ld.global.nc.f32 	%f34, [%rd32];
	fma.rn.f32 	%f35, %f33, 0fBBBB989D, 0f3F000000;
	cvt.sat.f32.f32 	%f36, %f35;
	fma.rm.f32 	%f37, %f36, %f22, %f21;
	add.f32 	%f38, %f37, 0fCB40007F;
	neg.f32 	%f39, %f38;
	fma.rn.f32 	%f40, %f33, 0fBFB8AA3B, %f39;
	fma.rn.f32 	%f41, %f33, 0fB2A57060, %f40;
	mov.b32 	%r29, %f37;
	shl.b32 	%r30, %r29, 23;
	mov.b32 	%f42, %r30;
	ex2.approx.ftz.f32 	%f43, %f41;
	fma.rn.f32 	%f44, %f43, %f42, 0f3F800000;
	div.rn.f32 	%f45, %f33, %f44;
	mul.f32 	%f46, %f34, %f45;
	add.s64 	%rd33, %rd29, %rd3;
	shl.b64 	%rd34, %rd33, 2;
	add.s64 	%rd35, %rd1, %rd34;
	st.global.f32 	[%rd35], %f46;
	add.s32 	%r31, %r28, %r2;
	cvt.u64.u32 	%rd36, %r31;
	mul.wide.u32 	%rd37, %r31, 4;
	add.s64 	%rd38, %rd4, %rd37;
	ld.global.nc.f32 	%f47, [%rd38];
	add.s64 	%rd39, %rd38, %rd24;
	ld.global.nc.f32 	%f48, [%rd39];
	fma.rn.f32 	%f49, %f47, 0fBBBB989D, 0f3F000000;
	cvt.sat.f32.f32 	%f50, %f49;
	fma.rm.f32 	%f51, %f50, %f22, %f21;
	add.f32 	%f52, %f51, 0fCB40007F;
	neg.f32 	%f53, %f52;
	fma.rn.f32 	%f54, %f47, 0fBFB8AA3B, %f53;
	fma.rn.f32 	%f55, %f47, 0fB2A57060, %f54;
	mov.b32 	%r32, %f51;
	shl.b32 	%r33, %r32, 23;
	mov.b32 	%f56, %r33;
	ex2.approx.ftz.f32 	%f57, %f55;
	fma.rn.f32 	%f58, %f57, %f56, 0f3F800000;
	div.rn.f32 	%f59, %f47, %f58;
	mul.f32 	%f60, %f48, %f59;
	add.s64 	%rd40, %rd36, %rd3;
	shl.b64 	%rd41, %rd40, 2;
	add.s64 	%rd42, %rd1, %rd41;
	st.global.f32 	[%rd42], %f60;
	add.s32 	%r34, %r31, %r2;
	cvt.u64.u32 	%rd43, %r34;
	mul.wide.u32 	%rd44, %r34, 4;
	add.s64 	%rd45, %rd4, %rd44;
	ld.global.nc.f32 	%f61, [%rd45];
	add.s64 	%rd46, %rd45, %rd24;
	ld.global.nc.f32 	%f62, [%rd46];
	fma.rn.f32 	%f63, %f61, 0fBBBB989D, 0f3F000000;
	cvt.sat.f32.f32 	%f64, %f63;
	fma.rm.f32 	%f65, %f64, %f22, %f21;
	add.f32 	%f66, %f65, 0fCB40007F;
	neg.f32 	%f67, %f66;
	fma.rn.f32 	%f68, %f61, 0fBFB8AA3B, %f67;
	fma.rn.f32 	%f69, %f61, 0fB2A57060, %f68;
	mov.b32 	%r35, %f65;
	shl.b32 	%r36, %r35, 23;
	mov.b32 	%f70, %r36;
	ex2.approx.ftz.f32 	%f71, %f69;
	fma.rn.f32 	%f72, %f71, %f70, 0f3F800000;
	div.rn.f32 	%f73, %f61, %f72;
	mul.f32 	%f74, %f62, %f73;
	add.s64 	%rd47, %rd43, %rd3;
	shl.b64 	%rd48, %rd47, 2;
	add.s64 	%rd49, %rd1, %rd48;
	st.global.f32 	[%rd49], %f74;
	add.s32 	%r39, %r34, %r2;
	setp.lt.s32 	%p6, %r39, %r12;
	@%p6 bra 	$L__BB3_6;
$L__BB3_7:
	ret;

}
	// .globl	fused_add_rmsnorm_bf16
.visible .entry fused_add_rmsnorm_bf16(
	.param .u64 .ptr .align 1 fused_add_rmsnorm_bf16_param_0,
	.param .u64 .ptr .align 1 fused_add_rmsnorm_bf16_param_1,
	.param .u64 .ptr .align 1 fused_add_rmsnorm_bf16_param_2,
	.param .u64 .ptr .align 1 fused_add_rmsnorm_bf16_param_3,
	.param .u32 fused_add_rmsnorm_bf16_param_4,
	.param .f32 fused_add_rmsnorm_bf16_param_5
)
{
	.reg .pred 	%p<27>;
	.reg .b16 	%rs<31>;
	.reg .b32 	%r<92>;
	.reg .b32 	%f<85>;
	.reg .b64 	%rd<49>;
	// demoted variable
	.shared .align 4 .b8 _ZZ22fused_add_rmsnorm_bf16E9s_partial[128];
	ld.param.u64 	%rd9, [fused_add_rmsnorm_bf16_param_0];
	ld.param.u64 	%rd10, [fused_add_rmsnorm_bf16_param_1];
	ld.param.u64 	%rd11, [fused_add_rmsnorm_bf16_param_2];
	ld.param.u64 	%rd12, [fused_add_rmsnorm_bf16_param_3];
	ld.param.u32 	%r28, [fused_add_rmsnorm_bf16_param_4];
	ld.param.f32 	%f13, [fused_add_rmsnorm_bf16_param_5];
	cvta.to.global.u64 	%rd1, %rd10;
	cvta.to.global.u64 	%rd2, %rd11;
	cvta.to.global.u64 	%rd3, %rd12;
	cvta.to.global.u64 	%rd4, %rd9;
	mov.u32 	%r29, %ctaid.x;
	mov.u32 	%r91, %tid.x;
	mov.u32 	%r2, %ntid.x;
	mul.lo.s32 	%r3, %r28, %r29;
	setp.ge.s32 	%p1, %r91, %r28;
	mov.f32 	%f83, 0f00000000;
	@%p1 bra 	$L__BB4_7;
	add.s32 	%r30, %r91, %r2;
	max.u32 	%r31, %r28, %r30;
	setp.lt.u32 	%p2, %r30, %r28;
	selp.u32 	%r32, 1, 0, %p2;
	add.s32 	%r33, %r30, %r32;
	sub.s32 	%r34, %r31, %r33;
	div.u32 	%r35, %r34, %r2;
	add.s32 	%r4, %r35, %r32;
	and.b32  	%r36, %r4, 3;
	setp.eq.s32 	%p3, %r36, 3;
	mov.f32 	%f83, 0f00000000;
	mov.u32 	%r86, %r91;
	@%p3 bra 	$L__BB4_4;
	add.s32 	%r84, %r91, %r3;
	add.s32 	%r37, %r4, 1;
	and.b32  	%r38, %r37, 3;
	neg.s32 	%r83, %r38;
	mov.f32 	%f83, 0f00000000;
	mov.u32 	%r86, %r91;
$L__BB4_3:
	.pragma "nounroll";
	mul.wide.s32 	%rd13, %r84, 2;
	add.s64 	%rd14, %rd1, %rd13;
	add.s64 	%rd15, %rd4, %rd13;
	ld.global.u16 	%rs1, [%rd15];
	// begin inline asm
	{ cvt.f32.bf16 %f18, %rs1;}

	// end inline asm
	ld.global.nc.u16 	%rs2, [%rd14];
	// begin inline asm
	{ cvt.f32.bf16 %f19, %rs2;}

	// end inline asm
	add.f32 	%f20, %f18, %f19;
	// begin inline asm
	{  cvt.rn.bf16.f32 %rs3, %f20;}

	// end inline asm
	st.global.u16 	[%rd15], %rs3;
	fma.rn.f32 	%f83, %f20, %f20, %f83;
	add.s32 	%r86, %r86, %r2;
	add.s32 	%r84, %r84, %r2;
	add.s32 	%r83, %r83, 1;
	setp.ne.s32 	%p4, %r83, 0;
	@%p4 bra 	$L__BB4_3;
$L__BB4_4:
	setp.lt.u32 	%p5, %r4, 3;
	@%p5 bra 	$L__BB4_7;
	shl.b32 	%r40, %r2, 1;
	cvt.u64.u32 	%rd19, %r40;
	shl.b32 	%r41, %r2, 2;
$L__BB4_6:
	add.s32 	%r39, %r86, %r3;
	mul.wide.s32 	%rd16, %r39, 2;
	add.s64 	%rd17, %rd4, %rd16;
	ld.global.u16 	%rs4, [%rd17];
	// begin inline asm
	{ cvt.f32.bf16 %f21, %rs4;}

	// end inline asm
	add.s64 	%rd18, %rd1, %rd16;
	ld.global.nc.u16 	%rs5, [%rd18];
	// begin inline asm
	{ cvt.f32.bf16 %f22, %rs5;}

	// end inline asm
	add.f32 	%f23, %f21, %f22;
	// begin inline asm
	{  cvt.rn.bf16.f32 %rs6, %f23;}

	// end inline asm
	st.global.u16 	[%rd17], %rs6;
	fma.rn.f32 	%f33, %f23, %f23, %f83;
	add.s64 	%rd20, %rd17, %rd19;
	ld.global.u16 	%rs7, [%rd20];
	// begin inline asm
	{ cvt.f32.bf16 %f24, %rs7;}

	// end inline asm
	add.s64 	%rd21, %rd18, %rd19;
	ld.global.nc.u16 	%rs8, [%rd21];
	// begin inline asm
	{ cvt.f32.bf16 %f25, %rs8;}

	// end inline asm
	add.f32 	%f26, %f24, %f25;
	// begin inline asm
	{  cvt.rn.bf16.f32 %rs9, %f26;}

	// end inline asm
	st.global.u16 	[%rd20], %rs9;
	fma.rn.f32 	%f34, %f26, %f26, %f33;
	add.s64 	%rd22, %rd20, %rd19;
	ld.global.u16 	%rs10, [%rd22];
	// begin inline asm
	{ cvt.f32.bf16 %f27, %rs10;}

	// end inline asm
	add.s64 	%rd23, %rd21, %rd19;
	ld.global.nc.u16 	%rs11, [%rd23];
	// begin inline asm
	{ cvt.f32.bf16 %f28, %rs11;}

	// end inline asm
	add.f32 	%f29, %f27, %f28;
	// begin inline asm
	{  cvt.rn.bf16.f32 %rs12, %f29;}

	// end inline asm
	st.global.u16 	[%rd22], %rs12;
	fma.rn.f32 	%f35, %f29, %f29, %f34;
	add.s64 	%rd24, %rd22, %rd19;
	ld.global.u16 	%rs13, [%rd24];
	// begin inline asm
	{ cvt.f32.bf16 %f30, %rs13;}

	// end inline asm
	add.s64 	%rd25, %rd23, %rd19;
	ld.global.nc.u16 	%rs14, [%rd25];
	// begin inline asm
	{ cvt.f32.bf16 %f31, %rs14;}

	// end inline asm
	add.f32 	%f32, %f30, %f31;
	// begin inline asm
	{  cvt.rn.bf16.f32 %rs15, %f32;}

	// end inline asm
	st.global.u16 	[%rd24], %rs15;
	fma.rn.f32 	%f83, %f32, %f32, %f35;
	add.s32 	%r86, %r41, %r86;
	setp.lt.s32 	%p6, %r86, %r28;
	@%p6 bra 	$L__BB4_6;
$L__BB4_7:
	mov.b32 	%r42, %f83;
	shfl.sync.down.b32	%r43|%p7, %r42, 16, 31, -1;
	mov.b32 	%f36, %r43;
	add.f32 	%f37, %f83, %f36;
	mov.b32 	%r44, %f37;
	shfl.sync.down.b32	%r45|%p8, %r44, 8, 31, -1;
	mov.b32 	%f38, %r45;
	add.f32 	%f39, %f37, %f38;
	mov.b32 	%r46, %f39;
	shfl.sync.down.b32	%r47|%p9, %r46, 4, 31, -1;
	mov.b32 	%f40, %r47;
	add.f32 	%f41, %f39, %f40;
	mov.b32 	%r48, %f41;
	shfl.sync.down.b32	%r49|%p10, %r48, 2, 31, -1;
	mov.b32 	%f42, %r49;
	add.f32 	%f43, %f41, %f42;
	mov.b32 	%r50, %f43;
	shfl.sync.down.b32	%r51|%p11, %r50, 1, 31, -1;
	mov.b32 	%f44, %r51;
	add.f32 	%f8, %f43, %f44;
	and.b32  	%r16, %r91, 31;
	setp.ne.s32 	%p12, %r16, 0;
	@%p12 bra 	$L__BB4_9;
	shr.u32 	%r52, %r91, 3;
	mov.u32 	%r53, _ZZ22fused_add_rmsnorm_bf16E9s_partial;
	add.s32 	%r54, %r53, %r52;
	st.shared.f32 	[%r54], %f8;
$L__BB4_9:
	bar.sync 	0;
	setp.gt.u32 	%p13, %r91, 31;
	@%p13 bra 	$L__BB4_14;
	shr.u32 	%r55, %r2, 5;
	setp.ge.u32 	%p14, %r16, %r55;
	mov.f32 	%f84, 0f00000000;
	@%p14 bra 	$L__BB4_12;
	shl.b32 	%r56, %r16, 2;
	mov.u32 	%r57, _ZZ22fused_add_rmsnorm_bf16E9s_partial;
	add.s32 	%r58, %r57, %r56;
	ld.shared.f32 	%f84, [%r58];
$L__BB4_12:
	setp.ne.s32 	%p15, %r16, 0;
	mov.b32 	%r59, %f84;
	shfl.sync.down.b32	%r60|%p16, %r59, 16, 31, -1;
	mov.b32 	%f46, %r60;
	add.f32 	%f47, %f84, %f46;
	mov.b32 	%r61, %f47;
	shfl.sync.down.b32	%r62|%p17, %r61, 8, 31, -1;
	mov.b32 	%f48, %r62;
	add.f32 	%f49, %f47, %f48;
	mov.b32 	%r63, %f49;
	shfl.sync.down.b32	%r64|%p18, %r63, 4, 31, -1;
	mov.b32 	%f50, %r64;
	add.f32 	%f51, %f49, %f50;
	mov.b32 	%r65, %f51;
	shfl.sync.down.b32	%r66|%p19, %r65, 2, 31, -1;
	mov.b32 	%f52, %r66;
	add.f32 	%f53, %f51, %f52;
	mov.b32 	%r67, %f53;
	shfl.sync.down.b32	%r68|%p20, %r67, 1, 31, -1;
	mov.b32 	%f54, %r68;
	add.f32 	%f11, %f53, %f54;
	@%p15 bra 	$L__BB4_14;
	st.shared.f32 	[_ZZ22fused_add_rmsnorm_bf16E9s_partial], %f11;
$L__BB4_14:
	setp.ge.s32 	%p21, %r91, %r28;
	bar.sync 	0;
	ld.shared.f32 	%f55, [_ZZ22fused_add_rmsnorm_bf16E9s_partial];
	cvt.rn.f32.s32 	%f56, %r28;
	div.rn.f32 	%f57, %f55, %f56;
	add.f32 	%f58, %f13, %f57;
	rsqrt.approx.f32 	%f12, %f58;
	@%p21 bra 	$L__BB4_21;
	add.s32 	%r69, %r91, %r2;
	max.u32 	%r70, %r28, %r69;
	setp.lt.u32 	%p22, %r69, %r28;
	selp.u32 	%r71, 1, 0, %p22;
	add.s32 	%r72, %r69, %r71;
	sub.s32 	%r73, %r70, %r72;
	div.u32 	%r74, %r73, %r2;
	add.s32 	%r17, %r74, %r71;
	and.b32  	%r75, %r17, 3;
	setp.eq.s32 	%p23, %r75, 3;
	@%p23 bra 	$L__BB4_18;
	add.s32 	%r76, %r17, 1;
	and.b32  	%r77, %r76, 3;
	mul.wide.u32 	%rd26, %r91, 2;
	add.s64 	%rd48, %rd3, %rd26;
	mul.wide.u32 	%rd6, %r2, 2;
	add.s32 	%r89, %r91, %r3;
	neg.s32 	%r88, %r77;
	mad.lo.s32 	%r91, %r2, %r77, %r91;
$L__BB4_17:
	.pragma "nounroll";
	mul.wide.s32 	%rd27, %r89, 2;
	add.s64 	%rd28, %rd2, %rd27;
	add.s64 	%rd29, %rd4, %rd27;
	ld.global.u16 	%rs16, [%rd29];
	// begin inline asm
	{ cvt.f32.bf16 %f59, %rs16;}

	// end inline asm
	ld.global.nc.u16 	%rs17, [%rd48];
	// begin inline asm
	{ cvt.f32.bf16 %f60, %rs17;}

	// end inline asm
	mul.f32 	%f62, %f12, %f59;
	mul.f32 	%f61, %f62, %f60;
	// begin inline asm
	{  cvt.rn.bf16.f32 %rs18, %f61;}

	// end inline asm
	st.global.u16 	[%rd28], %rs18;
	add.s64 	%rd48, %rd48, %rd6;
	add.s32 	%r89, %r89, %r2;
	add.s32 	%r88, %r88, 1;
	setp.ne.s32 	%p24, %r88, 0;
	@%p24 bra 	$L__BB4_17;
$L__BB4_18:
	setp.lt.u32 	%p25, %r17, 3;
	@%p25 bra 	$L__BB4_21;
	shl.b32 	%r80, %r2, 1;
	cvt.u64.u32 	%rd35, %r80;
$L__BB4_20:
	add.s32 	%r78, %r91, %r3;
	mul.wide.s32 	%rd30, %r78, 2;
	add.s64 	%rd31, %rd4, %rd30;
	ld.global.u16 	%rs19, [%rd31];
	// begin inline asm
	{ cvt.f32.bf16 %f63, %rs19;}

	// end inline asm
	mul.wide.u32 	%rd32, %r91, 2;
	add.s64 	%rd33, %rd3, %rd32;
	ld.global.nc.u16 	%rs20, [%rd33];
	// begin inline asm
	{ cvt.f32.bf16 %f64, %rs20;}

	// end inline asm
	mul.f32 	%f75, %f12, %f63;
	mul.f32 	%f65, %f75, %f64;
	// begin inline asm
	{  cvt.rn.bf16.f32 %rs21, %f65;}

	// end inline asm
	add.s64 	%rd34, %rd2, %rd30;
	st.global.u16 	[%rd34], %rs21;
	add.s32 	%r79, %r91, %r2;
	add.s64 	%rd36, %rd31, %rd35;
	ld.global.u16 	%rs22, [%rd36];
	// begin inline asm
	{ cvt.f32.bf16 %f66, %rs22;}

	// end inline asm
	mul.wide.u32 	%rd37, %r79, 2;
	add.s64 	%rd38, %rd3, %rd37;
	ld.global.nc.u16 	%rs23, [%rd38];
	// begin inline asm
	{ cvt.f32.bf16 %f67, %rs23;}

	// end inline asm
	mul.f32 	%f76, %f12, %f66;
	mul.f32 	%f68, %f76, %f67;
	// begin inline asm
	{  cvt.rn.bf16.f32 %rs24, %f68;}

	// end inline asm
	add.s64 	%rd39, %rd34, %rd35;
	st.global.u16 	[%rd39], %rs24;
	add.s32 	%r81, %r79, %r2;
	add.s64 	%rd40, %rd36, %rd35;
	ld.global.u16 	%rs25, [%rd40];
	// begin inline asm
	{ cvt.f32.bf16 %f69, %rs25;}

	// end inline asm
	mul.wide.u32 	%rd41, %r81, 2;
	add.s64 	%rd42, %rd3, %rd41;
	ld.global.nc.u16 	%rs26, [%rd42];
	// begin inline asm
	{ cvt.f32.bf16 %f70, %rs26;}

	// end inline asm
	mul.f32 	%f77, %f12, %f69;
	mul.f32 	%f71, %f77, %f70;
	// begin inline asm
	{  cvt.rn.bf16.f32 %rs27, %f71;}

	// end inline asm
	add.s64 	%rd43, %rd39, %rd35;
	st.global.u16 	[%rd43], %rs27;
	add.s32 	%r82, %r81, %r2;
	add.s64 	%rd44, %rd40, %rd35;
	ld.global.u16 	%rs28, [%rd44];
	// begin inline asm
	{ cvt.f32.bf16 %f72, %rs28;}

	// end inline asm
	mul.wide.u32 	%rd45, %r82, 2;
	add.s64 	%rd46, %rd3, %rd45;
	ld.global.nc.u16 	%rs29, [%rd46];
	// begin inline asm
	{ cvt.f32.bf16 %f73, %rs29;}

	// end inline asm
	mul.f32 	%f78, %f12, %f72;
	mul.f32 	%f74, %f78, %f73;
	// begin inline asm
	{  cvt.rn.bf16.f32 %rs30, %f74;}

	// end inline asm
	add.s64 	%rd47, %rd43, %rd35;
	st.global.u16 	[%rd47], %rs30;
	add.s32 	%r91, %r82, %r2;
	setp.lt.s32 	%p26, %r91, %r28;
	@%p26 bra 	$L__BB4_20;
$L__BB4_21:
	ret;

}
	// .globl	gpu_argmax_bf16_phase1
.visible .entry gpu_argmax_bf16_phase1(
	.param .u64 .ptr .align 1 gpu_argmax_bf16_phase1_param_0,
	.param .u64 .ptr .align 1 gpu_argmax_bf16_phase1_param_1,
	.param .u64 .ptr .align 1 gpu_argmax_bf16_phase1_param_2,
	.param .u32 gpu_argmax_bf16_phase1_param_3
)
{
	.reg .pred 	%p<47>;
	.reg .b16 	%rs<6>;
	.reg .b32 	%r<116>;
	.reg .b32 	%f<46>;
	.reg .b64 	%rd<18>;
	// demoted variable
	.shared .align 4 .b8 _ZZ22gpu_argmax_bf16_phase1E10s_max_vals[128];
	// demoted variable
	.shared .align 4 .b8 _ZZ22gpu_argmax_bf16_phase1E10s_max_idxs[128];
	ld.param.u64 	%rd4, [gpu_argmax_bf16_phase1_param_0];
	ld.param.u64 	%rd2, [gpu_argmax_bf16_phase1_param_1];
	ld.param.u64 	%rd3, [gpu_argmax_bf16_phase1_param_2];
	ld.param.u32 	%r30, [gpu_argmax_bf16_phase1_param_3];
	cvta.to.global.u64 	%rd1, %rd4;
	mov.u32 	%r1, %tid.x;
	mov.u32 	%r2, %ntid.x;
	mov.u32 	%r3, %ctaid.x;
	mov.u32 	%r31, %nctaid.x;
	add.s32 	%r32, %r31, %r30;
	add.s32 	%r33, %r32, -1;
	div.s32 	%r34, %r33, %r31;
	mul.lo.s32 	%r35, %r34, %r3;
	add.s32 	%r36, %r35, %r34;
	min.s32 	%r4, %r36, %r30;
	add.s32 	%r113, %r35, %r1;
	setp.ge.s32 	%p1, %r113, %r4;
	mov.b32 	%r115, -1;
	mov.f32 	%f45, 0fFF800000;
	@%p1 bra 	$L__BB5_7;
	add.s32 	%r39, %r113, %r2;
	max.s32 	%r40, %r4, %r39;
	setp.lt.s32 	%p2, %r39, %r4;
	selp.u32 	%r41, 1, 0, %p2;
	add.s32 	%r42, %r39, %r41;
	sub.s32 	%r43, %r40, %r42;
	div.u32 	%r44, %r43, %r2;
	add.s32 	%r45, %r44, %r41;
	add.s32 	%r6, %r45, 1;
	and.b32  	%r7, %r6, 3;
	setp.lt.u32 	%p3, %r45, 3;
	mov.f32 	%f45, 0fFF800000;
	mov.b32 	%r115, -1;
	@%p3 bra 	$L__BB5_4;
	and.b32  	%r47, %r6, -4;
	neg.s32 	%r112, %r47;
	mov.f32 	%f45, 0fFF800000;
	mov.b32 	%r115, -1;
$L__BB5_3:
	mul.wide.s32 	%rd5, %r113, 2;
	add.s64 	%rd6, %rd1, %rd5;
	ld.global.nc.u16 	%rs1, [%rd6];
	// begin inline asm
	{ cvt.f32.bf16 %f14, %rs1;}

	// end inline asm
	setp.gt.f32 	%p4, %f14, %f45;
	selp.f32 	%f18, %f14, %f45, %p4;
	selp.b32 	%r48, %r113, %r115, %p4;
	add.s32 	%r49, %r113, %r2;
	shl.b32 	%r50, %r2, 1;
	cvt.u64.u32 	%rd7, %r50;
	add.s64 	%rd8, %rd6, %rd7;
	ld.global.nc.u16 	%rs2, [%rd8];
	// begin inline asm
	{ cvt.f32.bf16 %f15, %rs2;}

	// end inline asm
	setp.gt.f32 	%p5, %f15, %f18;
	selp.f32 	%f19, %f15, %f18, %p5;
	selp.b32 	%r51, %r49, %r48, %p5;
	add.s32 	%r52, %r49, %r2;
	add.s64 	%rd9, %rd8, %rd7;
	ld.global.nc.u16 	%rs3, [%rd9];
	// begin inline asm
	{ cvt.f32.bf16 %f16, %rs3;}

	// end inline asm
	setp.gt.f32 	%p6, %f16, %f19;
	selp.f32 	%f20, %f16, %f19, %p6;
	selp.b32 	%r53, %r52, %r51, %p6;
	add.s32 	%r54, %r52, %r2;
	add.s64 	%rd10, %rd9, %rd7;
	ld.global.nc.u16 	%rs4, [%rd10];
	// begin inline asm
	{ cvt.f32.bf16 %f17, %rs4;}

	// end inline asm
	setp.gt.f32 	%p7, %f17, %f20;
	selp.f32 	%f45, %f17, %f20, %p7;
	selp.b32 	%r115, %r54, %r53, %p7;
	add.s32 	%r113, %r54, %r2;
	add.s32 	%r112, %r112, 4;
	setp.eq.s32 	%p8, %r112, 0;
	@%p8 bra 	$L__BB5_4;
	bra.uni 	$L__BB5_3;
$L__BB5_4:
	setp.eq.s32 	%p9, %r7, 0;
	@%p9 bra 	$L__BB5_7;
	neg.s32 	%r109, %r7;
$L__BB5_6:
	.pragma "nounroll";
	mul.wide.s32 	%rd11, %r113, 2;
	add.s64 	%rd12, %rd1, %rd11;
	ld.global.nc.u16 	%rs5, [%rd12];
	// begin inline asm
	{ cvt.f32.bf16 %f21, %rs5;}

	// end inline asm
	setp.gt.f32 	%p10, %f21, %f45;
	selp.f32 	%f45, %f21, %f45, %p10;
	selp.b32 	%r115, %r113, %r115, %p10;
	add.s32 	%r113, %r113, %r2;
	add.s32 	%r109, %r109, 1;
	setp.eq.s32 	%p11, %r109, 0;
	@%p11 bra 	$L__BB5_7;
	bra.uni 	$L__BB5_6;
$L__BB5_7:
	mov.b32 	%r55, %f45;
	shfl.sync.down.b32	%r56|%p12, %r55, 16, 31, -1;
	mov.b32 	%f22, %r56;
	shfl.sync.down.b32	%r57|%p13, %r115, 16, 31, -1;
	setp.lt.f32 	%p14, %f45, %f22;
	selp.f32 	%f23, %f22, %f45, %p14;
	selp.b32 	%r58, %r57, %r115, %p14;
	mov.b32 	%r59, %f23;
	shfl.sync.down.b32	%r60|%p15, %r59, 8, 31, -1;
	mov.b32 	%f24, %r60;
	shfl.sync.down.b32	%r61|%p16, %r58, 8, 31, -1;
	setp.lt.f32 	%p17, %f23, %f24;
	selp.f32 	%f25, %f24, %f23, %p17;
	selp.b32 	%r62, %r61, %r58, %p17;
	mov.b32 	%r63, %f25;
	shfl.sync.down.b32	%r64|%p18, %r63, 4, 31, -1;
	mov.b32 	%f26, %r64;
	shfl.sync.down.b32	%r65|%p19, %r62, 4, 31, -1;
	setp.lt.f32 	%p20, %f25, %f26;
	selp.f32 	%f27, %f26, %f25, %p20;
	selp.b32 	%r66, %r65, %r62, %p20;
	mov.b32 	%r67, %f27;
	shfl.sync.down.b32	%r68|%p21, %r67, 2, 31, -1;
	mov.b32 	%f28, %r68;
	shfl.sync.down.b32	%r69|%p22, %r66, 2, 31, -1;
	setp.lt.f32 	%p23, %f27, %f28;
	selp.f32 	%f29, %f28, %f27, %p23;
	selp.b32 	%r70, %r69, %r66, %p23;
	mov.b32 	%r71, %f29;
	shfl.sync.down.b32	%r72|%p24, %r71, 1, 31, -1;
	mov.b32 	%f30, %r72;
	shfl.sync.down.b32	%r73|%p25, %r70, 1, 31, -1;
	setp.lt.f32 	%p26, %f29, %f30;
	selp.f32 	%f8, %f30, %f29, %p26;
	selp.b32 	%r26, %r73, %r70, %p26;
	and.b32  	%r27, %r1, 31;
	setp.ne.s32 	%p27, %r27, 0;
	@%p27 bra 	$L__BB5_9;
	shr.u32 	%r74, %r1, 3;
	mov.u32 	%r75, _ZZ22gpu_argmax_bf16_phase1E10s_max_vals;
	add.s32 	%r76, %r75, %r74;
	st.shared.f32 	[%r76], %f8;
	mov.u32 	%r77, _ZZ22gpu_argmax_bf16_phase1E10s_max_idxs;
	add.s32 	%r78, %r77, %r74;
	st.shared.u32 	[%r78], %r26;
$L__BB5_9:
	bar.sync 	0;
	setp.gt.u32 	%p28, %r1, 31;
	shr.u32 	%r79, %r2, 5;
	setp.ge.u32 	%p29, %r27, %r79;
	or.pred  	%p30, %p28, %p29;
	@%p30 bra 	$L__BB5_12;
	setp.ne.s32 	%p31, %r27, 0;
	shl.b32 	%r81, %r27, 2;
	mov.u32 	%r82, _ZZ22gpu_argmax_bf16_phase1E10s_max_idxs;
	add.s32 	%r83, %r82, %r81;
	ld.shared.u32 	%r84, [%r83];
	mov.u32 	%r85, _ZZ22gpu_argmax_bf16_phase1E10s_max_vals;
	add.s32 	%r86, %r85, %r81;
	ld.shared.f32 	%f31, [%r86];
	mov.b32 	%r87, %f31;
	shfl.sync.down.b32	%r88|%p32, %r87, 16, 31, -1;
	mov.b32 	%f32, %r88;
	shfl.sync.down.b32	%r89|%p33, %r84, 16, 31, -1;
	setp.lt.f32 	%p34, %f31, %f32;
	selp.f32 	%f33, %f32, %f31, %p34;
	selp.b32 	%r90, %r89, %r84, %p34;
	mov.b32 	%r91, %f33;
	shfl.sync.down.b32	%r92|%p35, %r91, 8, 31, -1;
	mov.b32 	%f34, %r92;
	shfl.sync.down.b32	%r93|%p36, %r90, 8, 31, -1;
	setp.lt.f32 	%p37, %f33, %f34;
	selp.f32 	%f35, %f34, %f33, %p37;
	selp.b32 	%r94, %r93, %r90, %p37;
	mov.b32 	%r95, %f35;
	shfl.sync.down.b32	%r96|%p38, %r95, 4, 31, -1;
	mov.b32 	%f36, %r96;
	shfl.sync.down.b32	%r97|%p39, %r94, 4, 31, -1;
	setp.lt.f32 	%p40, %f35, %f36;
	selp.f32 	%f37, %f36, %f35, %p40;
	selp.b32 	%r98, %r97, %r94, %p40;
	mov.b32 	%r99, %f37;
	shfl.sync.down.b32	%r100|%p41, %r99, 2, 31, -1;
	mov.b32 	%f38, %r100;
	shfl.sync.down.b32	%r101|%p42, %r98, 2, 31, -1;
	setp.lt.f32 	%p43, %f37, %f38;
	selp.f32 	%f39, %f38, %f37, %p43;
	selp.b32 	%r102, %r101, %r98, %p43;
	mov.b32 	%r103, %f39;
	shfl.sync.down.b32	%r104|%p44, %r103, 1, 31, -1;
	mov.b32 	%f40, %r104;
	shfl.sync.down.b32	%r105|%p45, %r102, 1, 31, -1;
	setp.lt.f32 	%p46, %f39, %f40;
	selp.f32 	%f9, %f40, %f39, %p46;
	selp.b32 	%r28, %r105, %r102, %p46;
	@%p31 bra 	$L__BB5_12;
	cvta.to.global.u64 	%rd13, %rd2;
	mul.wide.u32 	%rd14, %r3, 4;
	add.s64 	%rd15, %rd13, %rd14;
	st.global.f32 	[%rd15], %f9;
	cvta.to.global.u64 	%rd16, %rd3;
	add.s64 	%rd17, %rd16, %rd14;
	st.global.u32 	[%rd17], %r28;
$L__BB5_12:
	ret;

}
	// .globl	gpu_argmax_phase2
.visible .entry gpu_argmax_phase2(
	.param .u64 .ptr .align 1 gpu_argmax_phase2_param_0,
	.param .u64 .ptr .align 1 gpu_argmax_phase2_param_1,
	.param .u64 .ptr .align 1 gpu_argmax_phase2_param_2,
	.param .u32 gpu_argmax_phase2_param_3
)
{
	.reg .pred 	%p<38>;
	.reg .b32 	%r<73>;
	.reg .b32 	%f<33>;
	.reg .b64 	%rd<11>;
	// demoted variable
	.shared .align 4 .b8 _ZZ17gpu_argmax_phase2E6s_vals[128];
	// demoted variable
	.shared .align 4 .b8 _ZZ17gpu_argmax_phase2E6s_idxs[128];
	ld.param.u64 	%rd3, [gpu_argmax_phase2_param_0];
	ld.param.u64 	%rd4, [gpu_argmax_phase2_param_1];
	ld.param.u64 	%rd5, [gpu_argmax_phase2_param_2];
	ld.param.u32 	%r14, [gpu_argmax_phase2_param_3];
	mov.u32 	%r1, %tid.x;
	setp.ge.s32 	%p1, %r1, %r14;
	mov.b32 	%r70, -1;
	mov.f32 	%f30, 0fFF800000;
	@%p1 bra 	$L__BB6_5;
	mov.u32 	%r2, %ntid.x;
	cvta.to.global.u64 	%rd1, %rd3;
	cvta.to.global.u64 	%rd2, %rd4;
	mov.f32 	%f30, 0fFF800000;
	mov.b32 	%r70, -1;
	mov.u32 	%r68, %r1;
$L__BB6_2:
	mul.wide.s32 	%rd6, %r68, 4;
	add.s64 	%rd7, %rd1, %rd6;
	ld.global.nc.f32 	%f2, [%rd7];
	setp.leu.f32 	%p2, %f2, %f30;
	@%p2 bra 	$L__BB6_4;
	add.s64 	%rd9, %rd2, %rd6;
	ld.global.nc.u32 	%r70, [%rd9];
	mov.f32 	%f30, %f2;
$L__BB6_4:
	add.s32 	%r68, %r68, %r2;
	setp.lt.s32 	%p3, %r68, %r14;
	@%p3 bra 	$L__BB6_2;
$L__BB6_5:
	mov.b32 	%r17, %f30;
	shfl.sync.down.b32	%r18|%p4, %r17, 16, 31, -1;
	mov.b32 	%f10, %r18;
	shfl.sync.down.b32	%r19|%p5, %r70, 16, 31, -1;
	setp.lt.f32 	%p6, %f30, %f10;
	selp.f32 	%f11, %f10, %f30, %p6;
	selp.b32 	%r20, %r19, %r70, %p6;
	mov.b32 	%r21, %f11;
	shfl.sync.down.b32	%r22|%p7, %r21, 8, 31, -1;
	mov.b32 	%f12, %r22;
	shfl.sync.down.b32	%r23|%p8, %r20, 8, 31, -1;
	setp.lt.f32 	%p9, %f11, %f12;
	selp.f32 	%f13, %f12, %f11, %p9;
	selp.b32 	%r24, %r23, %r20, %p9;
	mov.b32 	%r25, %f13;
	shfl.sync.down.b32	%r26|%p10, %r25, 4, 31, -1;
	mov.b32 	%f14, %r26;
	shfl.sync.down.b32	%r27|%p11, %r24, 4, 31, -1;
	setp.lt.f32 	%p12, %f13, %f14;
	selp.f32 	%f15, %f14, %f13, %p12;
	selp.b32 	%r28, %r27, %r24, %p12;
	mov.b32 	%r29, %f15;
	shfl.sync.down.b32	%r30|%p13, %r29, 2, 31, -1;
	mov.b32 	%f16, %r30;
	shfl.sync.down.b32	%r31|%p14, %r28, 2, 31, -1;
	setp.lt.f32 	%p15, %f15, %f16;
	selp.f32 	%f17, %f16, %f15, %p15;
	selp.b32 	%r32, %r31, %r28, %p15;
	mov.b32 	%r33, %f17;
	shfl.sync.down.b32	%r34|%p16, %r33, 1, 31, -1;
	mov.b32 	%f18, %r34;
	shfl.sync.down.b32	%r35|%p17, %r32, 1, 31, -1;
	setp.lt.f32 	%p18, %f17, %f18;
	selp.f32 	%f5, %f18, %f17, %p18;
	selp.b32 	%r9, %r35, %r32, %p18;
	and.b32  	%r10, %r1, 31;
	setp.ne.s32 	%p19, %r10, 0;
	@%p19 bra 	$L__BB6_7;
	shr.u32 	%r36, %r1, 3;
	mov.u32 	%r37, _ZZ17gpu_argmax_phase2E6s_vals;
	add.s32 	%r38, %r37, %r36;
	st.shared.f32 	[%r38], %f5;
	mov.u32 	%r39, _ZZ17gpu_argmax_phase2E6s_idxs;
	add.s32 	%r40, %r39, %r36;
	st.shared.u32 	[%r40], %r9;
$L__BB6_7:
	bar.sync 	0;
	setp.gt.u32 	%p20, %r1, 31;
	@%p20 bra 	$L__BB6_12;
	mov.u32 	%r42, %ntid.x;
	shr.u32 	%r43, %r42, 5;
	setp.ge.u32 	%p21, %r10, %r43;
	mov.b32 	%r72, -1;
	mov.f32 	%f32, 0fFF800000;
	@%p21 bra 	$L__BB6_10;
	shl.b32 	%r44, %r10, 2;
	mov.u32 	%r45, _ZZ17gpu_argmax_phase2E6s_vals;
	add.s32 	%r46, %r45, %r44;
	ld.shared.f32 	%f32, [%r46];
	mov.u32 	%r47, _ZZ17gpu_argmax_phase2E6s_idxs;
	add.s32 	%r48, %r47, %r44;
	ld.shared.u32 	%r72, [%r48];
$L__BB6_10:
	setp.ne.s32 	%p22, %r10, 0;
	mov.b32 	%r49, %f32;
	shfl.sync.down.b32	%r50|%p23, %r49, 16, 31, -1;
	mov.b32 	%f20, %r50;
	shfl.sync.down.b32	%r51|%p24, %r72, 16, 31, -1;
	setp.lt.f32 	%p25, %f32, %f20;
	selp.f32 	%f21, %f20, %f32, %p25;
	selp.b32 	%r52, %r51, %r72, %p25;
	mov.b32 	%r53, %f21;
	shfl.sync.down.b32	%r54|%p26, %r53, 8, 31, -1;
	mov.b32 	%f22, %r54;
	shfl.sync.down.b32	%r55|%p27, %r52, 8, 31, -1;
	setp.lt.f32 	%p28, %f21, %f22;
	selp.f32 	%f23, %f22, %f21, %p28;
	selp.b32 	%r56, %r55, %r52, %p28;
	mov.b32 	%r57, %f23;
	shfl.sync.down.b32	%r58|%p29, %r57, 4, 31, -1;
	mov.b32 	%f24, %r58;
	shfl.sync.down.b32	%r59|%p30, %r56, 4, 31, -1;
	setp.lt.f32 	%p31, %f23, %f24;
	selp.f32 	%f25, %f24, %f23, %p31;
	selp.b32 	%r60, %r59, %r56, %p31;
	mov.b32 	%r61, %f25;
	shfl.sync.down.b32	%r62|%p32, %r61, 2, 31, -1;
	mov.b32 	%f26, %r62;
	shfl.sync.down.b32	%r63|%p33, %r60, 2, 31, -1;
	setp.lt.f32 	%p34, %f25, %f26;
	selp.f32 	%f27, %f26, %f25, %p34;
	selp.b32 	%r64, %r63, %r60, %p34;
	mov.b32 	%r65, %f27;
	shfl.sync.down.b32	%r66|%p35, %r65, 1, 31, -1;
	mov.b32 	%f28, %r66;
	shfl.sync.down.b32	%r67|%p36, %r64, 1, 31, -1;
	setp.lt.f32 	%p37, %f27, %f28;
	selp.b32 	%r13, %r67, %r64, %p37;
	@%p22 bra 	$L__BB6_12;
	cvta.to.global.u64 	%rd10, %rd5;
	st.global.u32 	[%rd10], %r13;
$L__BB6_12:
	ret;

}
	// .globl	fused_residual_add_bf16
.visible .entry fused_residual_add_bf16(
	.param .u64 .ptr .align 1 fused_residual_add_bf16_param_0,
	.param .u64 .ptr .align 1 fused_residual_add_bf16_param_1,
	.param .u32 fused_residual_add_bf16_param_2
)
{
	.reg .pred 	%p<2>;
	.reg .b16 	%rs<4>;
	.reg .b32 	%r<6>;
	.reg .b32 	%f<4>;
	.reg .b64 	%rd<8>;

	ld.param.u64 	%rd1, [fused_residual_add_bf16_param_0];
	ld.param.u64 	%rd2, [fused_residual_add_bf16_param_1];
	ld.param.u32 	%r2, [fused_residual_add_bf16_param_2];
	mov.u32 	%r3, %ctaid.x;
	mov.u32 	%r4, %ntid.x;
	mov.u32 	%r5, %tid.x;
	mad.lo.s32 	%r1, %r3, %r4, %r5;
	setp.ge.s32 	%p1, %r1, %r2;
	@%p1 bra 	$L__BB7_2;
	cvta.to.global.u64 	%rd3, %rd1;
	cvta.to.global.u64 	%rd4, %rd2;
	mul.wide.s32 	%rd5, %r1, 2;
	add.s64 	%rd6, %rd3, %rd5;
	ld.global.u16 	%rs1, [%rd6];
	// begin inline asm
	{ cvt.f32.bf16 %f1, %rs1;}

	// end inline asm
	add.s64 	%rd7, %rd4, %rd5;
	ld.global.nc.u16 	%rs2, [%rd7];
	// begin inline asm
	{ cvt.f32.bf16 %f2, %rs2;}

	// end inline asm
	add.f32 	%f3, %f1, %f2;
	// begin inline asm
	{  cvt.rn.bf16.f32 %rs3, %f3;}

	// end inline asm
	st.global.u16 	[%rd6], %rs3;
$L__BB7_2:
	ret;

}
	// .globl	topk_stage1_f32
.visible .entry topk_stage1_f32(
	.param .u64 .ptr .align 1 topk_stage1_f32_param_0,
	.param .u32 topk_stage1_f32_param_1,
	.param .u32 topk_stage1_f32_param_2,
	.param .u32 topk_stage1_f32_param_3,
	.param .u64 .ptr .align 1 topk_stage1_f32_param_4,
	.param .u64 .ptr .align 1 topk_stage1_f32_param_5
)
{
	.local .align 16 .b8 	__local_depot8[512];
	.reg .b64 	%SP;
	.reg .b64 	%SPL;
	.reg .pred 	%p<49>;
	.reg .b32 	%r<245>;
	.reg .b32 	%f<96>;
	.reg .b64 	%rd<165>;

	mov.u64 	%SPL, __local_depot8;
	ld.param.u64 	%rd22, [topk_stage1_f32_param_0];
	ld.param.u32 	%r76, [topk_stage1_f32_param_1];
	ld.param.u32 	%r75, [topk_stage1_f32_param_2];
	ld.param.u32 	%r77, [topk_stage1_f32_param_3];
	ld.param.u64 	%rd23, [topk_stage1_f32_param_4];
	ld.param.u64 	%rd24, [topk_stage1_f32_param_5];
	cvta.to.global.u64 	%rd1, %rd22;
	cvta.to.global.u64 	%rd2, %rd24;
	cvta.to.global.u64 	%rd3, %rd23;
	add.u64 	%rd4, %SPL, 0;
	add.u64 	%rd5, %SPL, 256;
	mov.u32 	%r1, %ctaid.x;
	mul.lo.s32 	%r2, %r77, %r1;
	add.s32 	%r78, %r2, %r77;
	min.u32 	%r3, %r76, %r78;
	setp.ge.u32 	%p1, %r2, %r3;
	@%p1 bra 	$L__BB8_74;
	mov.f32 	%f25, 0fFF800000;
	st.local.v4.f32 	[%rd4], {%f25, %f25, %f25, %f25};
	mov.b32 	%r79, 0;
	st.local.v4.u32 	[%rd5], {%r79, %r79, %r79, %r79};
	st.local.v4.f32 	[%rd4+16], {%f25, %f25, %f25, %f25};
	st.local.v4.u32 	[%rd5+16], {%r79, %r79, %r79, %r79};
	st.local.v4.f32 	[%rd4+32], {%f25, %f25, %f25, %f25};
	st.local.v4.u32 	[%rd5+32], {%r79, %r79, %r79, %r79};
	st.local.v4.f32 	[%rd4+48], {%f25, %f25, %f25, %f25};
	st.local.v4.u32 	[%rd5+48], {%r79, %r79, %r79, %r79};
	st.local.v4.f32 	[%rd4+64], {%f25, %f25, %f25, %f25};
	st.local.v4.u32 	[%rd5+64], {%r79, %r79, %r79, %r79};
	st.local.v4.f32 	[%rd4+80], {%f25, %f25, %f25, %f25};
	st.local.v4.u32 	[%rd5+80], {%r79, %r79, %r79, %r79};
	st.local.v4.f32 	[%rd4+96], {%f25, %f25, %f25, %f25};
	st.local.v4.u32 	[%rd5+96], {%r79, %r79, %r79, %r79};
	st.local.v4.f32 	[%rd4+112], {%f25, %f25, %f25, %f25};
	st.local.v4.u32 	[%rd5+112], {%r79, %r79, %r79, %r79};
	st.local.v4.f32 	[%rd4+128], {%f25, %f25, %f25, %f25};
	st.local.v4.u32 	[%rd5+128], {%r79, %r79, %r79, %r79};
	st.local.v4.f32 	[%rd4+144], {%f25, %f25, %f25, %f25};
	st.local.v4.u32 	[%rd5+144], {%r79, %r79, %r79, %r79};
	st.local.v4.f32 	[%rd4+160], {%f25, %f25, %f25, %f25};
	st.local.v4.u32 	[%rd5+160], {%r79, %r79, %r79, %r79};
	st.local.v4.f32 	[%rd4+176], {%f25, %f25, %f25, %f25};
	st.local.v4.u32 	[%rd5+176], {%r79, %r79, %r79, %r79};
	st.local.v4.f32 	[%rd4+192], {%f25, %f25, %f25, %f25};
	st.local.v4.u32 	[%rd5+192], {%r79, %r79, %r79, %r79};
	st.local.v4.f32 	[%rd4+208], {%f25, %f25, %f25, %f25};
	st.local.v4.u32 	[%rd5+208], {%r79, %r79, %r79, %r79};
	st.local.v4.f32 	[%rd4+224], {%f25, %f25, %f25, %f25};
	st.local.v4.u32 	[%rd5+224], {%r79, %r79, %r79, %r79};
	st.local.v4.f32 	[%rd4+240], {%f25, %f25, %f25, %f25};
	st.local.v4.u32 	[%rd5+240], {%r79, %r79, %r79, %r79};
	mov.u32 	%r4, %tid.x;
	add.s32 	%r222, %r2, %r4;
	setp.ge.u32 	%p2, %r222, %r3;
	@%p2 bra 	$L__BB8_13;
	mul.wide.s32 	%rd27, %r75, 4;
	add.s64 	%rd6, %rd4, %rd27;
	setp.lt.s32 	%p3, %r75, 2;
	mov.u32 	%r6, %ntid.x;
	@%p3 bra 	$L__BB8_3;
	bra.uni 	$L__BB8_7;
$L__BB8_3:
	ld.local.f32 	%f88, [%rd6+-4];
	add.s64 	%rd7, %rd5, %rd27;
$L__BB8_4:
	mul.wide.u32 	%rd29, %r222, 4;
	add.s64 	%rd30, %rd1, %rd29;
	ld.global.f32 	%f5, [%rd30];
	setp.le.f32 	%p4, %f5, %f88;
	@%p4 bra 	$L__BB8_6;
	st.local.f32 	[%rd6+-4], %f5;
	st.local.u32 	[%rd7+-4], %r222;
	mov.f32 	%f88, %f5;
$L__BB8_6:
	add.s32 	%r222, %r222, %r6;
	setp.lt.u32 	%p5, %r222, %r3;
	@%p5 bra 	$L__BB8_4;
	bra.uni 	$L__BB8_13;
$L__BB8_7:
	mul.wide.u32 	%rd31, %r222, 4;
	add.s64 	%rd32, %rd1, %rd31;
	ld.global.f32 	%f2, [%rd32];
	ld.local.f32 	%f26, [%rd6+-4];
	setp.le.f32 	%p6, %f2, %f26;
	@%p6 bra 	$L__BB8_12;
	mov.u32 	%r223, %r75;
$L__BB8_9:
	add.s32 	%r224, %r223, -1;
	add.s32 	%r10, %r223, -2;
	mul.wide.u32 	%rd33, %r10, 4;
	add.s64 	%rd34, %rd4, %rd33;
	ld.local.f32 	%f3, [%rd34];
	setp.leu.f32 	%p7, %f2, %f3;
	@%p7 bra 	$L__BB8_11;
	mul.wide.u32 	%rd35, %r224, 4;
	add.s64 	%rd36, %rd4, %rd35;
	st.local.f32 	[%rd36], %f3;
	add.s64 	%rd38, %rd5, %rd33;
	ld.local.u32 	%r81, [%rd38];
	add.s64 	%rd39, %rd5, %rd35;
	st.local.u32 	[%rd39], %r81;
	setp.gt.s32 	%p8, %r223, 2;
	mov.b32 	%r80, 0;
	mov.u32 	%r223, %r224;
	mov.u32 	%r224, %r80;
	@%p8 bra 	$L__BB8_9;
$L__BB8_11:
	mul.wide.s32 	%rd40, %r224, 4;
	add.s64 	%rd41, %rd4, %rd40;
	st.local.f32 	[%rd41], %f2;
	add.s64 	%rd42, %rd5, %rd40;
	st.local.u32 	[%rd42], %r222;
$L__BB8_12:
	add.s32 	%r222, %r222, %r6;
	setp.lt.u32 	%p9, %r222, %r3;
	@%p9 bra 	$L__BB8_7;
$L__BB8_13:
	mov.u32 	%r15, %ntid.x;
	mul.lo.s32 	%r82, %r75, %r15;
	shl.b32 	%r83, %r82, 2;
	mov.u32 	%r84, smem;
	add.s32 	%r16, %r84, %r83;
	mul.lo.s32 	%r17, %r75, %r4;
	setp.eq.s32 	%p10, %r75, 0;
	@%p10 bra 	$L__BB8_26;
	and.b32  	%r18, %r75, 15;
	setp.lt.u32 	%p11, %r75, 16;
	mov.b32 	%r228, 0;
	@%p11 bra 	$L__BB8_17;
	and.b32  	%r228, %r75, -16;
	mov.b32 	%r226, 0;
$L__BB8_16:
	.pragma "nounroll";
	mul.wide.u32 	%rd43, %r226, 4;
	add.s64 	%rd44, %rd4, %rd43;
	ld.local.v4.f32 	{%f27, %f28, %f29, %f30}, [%rd44];
	add.s32 	%r87, %r226, %r17;
	shl.b32 	%r88, %r87, 2;
	add.s32 	%r90, %r84, %r88;
	st.shared.f32 	[%r90], %f27;
	add.s64 	%rd45, %rd5, %rd43;
	ld.local.v4.u32 	{%r91, %r92, %r93, %r94}, [%rd45];
	add.s32 	%r95, %r16, %r88;
	st.shared.u32 	[%r95], %r91;
	st.shared.f32 	[%r90+4], %f28;
	st.shared.u32 	[%r95+4], %r92;
	st.shared.f32 	[%r90+8], %f29;
	st.shared.u32 	[%r95+8], %r93;
	st.shared.f32 	[%r90+12], %f30;
	st.shared.u32 	[%r95+12], %r94;
	ld.local.v4.f32 	{%f31, %f32, %f33, %f34}, [%rd44+16];
	st.shared.f32 	[%r90+16], %f31;
	ld.local.v4.u32 	{%r96, %r97, %r98, %r99}, [%rd45+16];
	st.shared.u32 	[%r95+16], %r96;
	st.shared.f32 	[%r90+20], %f32;
	st.shared.u32 	[%r95+20], %r97;
	st.shared.f32 	[%r90+24], %f33;
	st.shared.u32 	[%r95+24], %r98;
	st.shared.f32 	[%r90+28], %f34;
	st.shared.u32 	[%r95+28], %r99;
	ld.local.v4.f32 	{%f35, %f36, %f37, %f38}, [%rd44+32];
	st.shared.f32 	[%r90+32], %f35;
	ld.local.v4.u32 	{%r100, %r101, %r102, %r103}, [%rd45+32];
	st.shared.u32 	[%r95+32], %r100;
	st.shared.f32 	[%r90+36], %f36;
	st.shared.u32 	[%r95+36], %r101;
	st.shared.f32 	[%r90+40], %f37;
	st.shared.u32 	[%r95+40], %r102;
	st.shared.f32 	[%r90+44], %f38;
	st.shared.u32 	[%r95+44], %r103;
	ld.local.v4.f32 	{%f39, %f40, %f41, %f42}, [%rd44+48];
	st.shared.f32 	[%r90+48], %f39;
	ld.local.v4.u32 	{%r104, %r105, %r106, %r107}, [%rd45+48];
	st.shared.u32 	[%r95+48], %r104;
	st.shared.f32 	[%r90+52], %f40;
	st.shared.u32 	[%r95+52], %r105;
	st.shared.f32 	[%r90+56], %f41;
	st.shared.u32 	[%r95+56], %r106;
	st.shared.f32 	[%r90+60], %f42;
	st.shared.u32 	[%r95+60], %r107;
	add.s32 	%r226, %r226, 16;
	setp.ne.s32 	%p12, %r226, %r228;
	@%p12 bra 	$L__BB8_16;
$L__BB8_17:
	setp.eq.s32 	%p13, %r18, 0;
	@%p13 bra 	$L__BB8_26;
	and.b32  	%r23, %r75, 7;
	setp.lt.u32 	%p14, %r18, 8;
	@%p14 bra 	$L__BB8_20;
	mul.wide.u32 	%rd46, %r228, 4;
	add.s64 	%rd47, %rd4, %rd46;
	ld.local.f32 	%f43, [%rd47];
	add.s32 	%r108, %r228, %r17;
	shl.b32 	%r109, %r108, 2;
	add.s32 	%r111, %r84, %r109;
	st.shared.f32 	[%r111], %f43;
	add.s64 	%rd48, %rd5, %rd46;
	ld.local.u32 	%r112, [%rd48];
	add.s32 	%r113, %r16, %r109;
	st.shared.u32 	[%r113], %r112;
	ld.local.f32 	%f44, [%rd47+4];
	st.shared.f32 	[%r111+4], %f44;
	ld.local.u32 	%r114, [%rd48+4];
	st.shared.u32 	[%r113+4], %r114;
	ld.local.f32 	%f45, [%rd47+8];
	st.shared.f32 	[%r111+8], %f45;
	ld.local.u32 	%r115, [%rd48+8];
	st.shared.u32 	[%r113+8], %r115;
	ld.local.f32 	%f46, [%rd47+12];
	st.shared.f32 	[%r111+12], %f46;
	ld.local.u32 	%r116, [%rd48+12];
	st.shared.u32 	[%r113+12], %r116;
	ld.local.f32 	%f47, [%rd47+16];
	st.shared.f32 	[%r111+16], %f47;
	ld.local.u32 	%r117, [%rd48+16];
	st.shared.u32 	[%r113+16], %r117;
	ld.local.f32 	%f48, [%rd47+20];
	st.shared.f32 	[%r111+20], %f48;
	ld.local.u32 	%r118, [%rd48+20];
	st.shared.u32 	[%r113+20], %r118;
	ld.local.f32 	%f49, [%rd47+24];
	st.shared.f32 	[%r111+24], %f49;
	ld.local.u32 	%r119, [%rd48+24];
	st.shared.u32 	[%r113+24], %r119;
	ld.local.f32 	%f50, [%rd47+28];
	st.shared.f32 	[%r111+28], %f50;
	ld.local.u32 	%r120, [%rd48+28];
	st.shared.u32 	[%r113+28], %r120;
	add.s32 	%r228, %r228, 8;
$L__BB8_20:
	setp.eq.s32 	%p15, %r23, 0;
	@%p15 bra 	$L__BB8_26;
	and.b32  	%r26, %r75, 3;
	setp.lt.u32 	%p16, %r23, 4;
	@%p16 bra 	$L__BB8_23;
	mul.wide.u32 	%rd49, %r228, 4;
	add.s64 	%rd50, %rd4, %rd49;
	ld.local.f32 	%f51, [%rd50];
	add.s32 	%r121, %r228, %r17;
	shl.b32 	%r122, %r121, 2;
	add.s32 	%r124, %r84, %r122;
	st.shared.f32 	[%r124], %f51;
	add.s64 	%rd51, %rd5, %rd49;
	ld.local.u32 	%r125, [%rd51];
	add.s32 	%r126, %r16, %r122;
	st.shared.u32 	[%r126], %r125;
	ld.local.f32 	%f52, [%rd50+4];
	st.shared.f32 	[%r124+4], %f52;
	ld.local.u32 	%r127, [%rd51+4];
	st.shared.u32 	[%r126+4], %r127;
	ld.local.f32 	%f53, [%rd50+8];
	st.shared.f32 	[%r124+8], %f53;
	ld.local.u32 	%r128, [%rd51+8];
	st.shared.u32 	[%r126+8], %r128;
	ld.local.f32 	%f54, [%rd50+12];
	st.shared.f32 	[%r124+12], %f54;
	ld.local.u32 	%r129, [%rd51+12];
	st.shared.u32 	[%r126+12], %r129;
	add.s32 	%r228, %r228, 4;
$L__BB8_23:
	setp.eq.s32 	%p17, %r26, 0;
	@%p17 bra 	$L__BB8_26;
	mov.b32 	%r231, 0;
$L__BB8_25:
	.pragma "nounroll";
	mul.wide.u32 	%rd52, %r228, 4;
	add.s64 	%rd53, %rd4, %rd52;
	ld.local.f32 	%f55, [%rd53];
	add.s32 	%r131, %r228, %r17;
	shl.b32 	%r132, %r131, 2;
	add.s32 	%r134, %r84, %r132;
	st.shared.f32 	[%r134], %f55;
	add.s64 	%rd54, %rd5, %rd52;
	ld.local.u32 	%r135, [%rd54];
	add.s32 	%r136, %r16, %r132;
	st.shared.u32 	[%r136], %r135;
	add.s32 	%r228, %r228, 1;
	add.s32 	%r231, %r231, 1;
	setp.ne.s32 	%p18, %r231, %r26;
	@%p18 bra 	$L__BB8_25;
$L__BB8_26:
	bar.sync 	0;
	setp.ne.s32 	%p19, %r4, 0;
	@%p19 bra 	$L__BB8_74;
	setp.eq.s32 	%p20, %r75, 0;
	mov.f32 	%f56, 0fFF800000;
	st.local.v4.f32 	[%rd4], {%f56, %f56, %f56, %f56};
	mov.b32 	%r137, 0;
	st.local.v4.u32 	[%rd5], {%r137, %r137, %r137, %r137};
	st.local.v4.f32 	[%rd4+16], {%f56, %f56, %f56, %f56};
	st.local.v4.u32 	[%rd5+16], {%r137, %r137, %r137, %r137};
	st.local.v4.f32 	[%rd4+32], {%f56, %f56, %f56, %f56};
	st.local.v4.u32 	[%rd5+32], {%r137, %r137, %r137, %r137};
	st.local.v4.f32 	[%rd4+48], {%f56, %f56, %f56, %f56};
	st.local.v4.u32 	[%rd5+48], {%r137, %r137, %r137, %r137};
	st.local.v4.f32 	[%rd4+64], {%f56, %f56, %f56, %f56};
	st.local.v4.u32 	[%rd5+64], {%r137, %r137, %r137, %r137};
	st.local.v4.f32 	[%rd4+80], {%f56, %f56, %f56, %f56};
	st.local.v4.u32 	[%rd5+80], {%r137, %r137, %r137, %r137};
	st.local.v4.f32 	[%rd4+96], {%f56, %f56, %f56, %f56};
	st.local.v4.u32 	[%rd5+96], {%r137, %r137, %r137, %r137};
	st.local.v4.f32 	[%rd4+112], {%f56, %f56, %f56, %f56};
	st.local.v4.u32 	[%rd5+112], {%r137, %r137, %r137, %r137};
	st.local.v4.f32 	[%rd4+128], {%f56, %f56, %f56, %f56};
	st.local.v4.u32 	[%rd5+128], {%r137, %r137, %r137, %r137};
	st.local.v4.f32 	[%rd4+144], {%f56, %f56, %f56, %f56};
	st.local.v4.u32 	[%rd5+144], {%r137, %r137, %r137, %r137};
	st.local.v4.f32 	[%rd4+160], {%f56, %f56, %f56, %f56};
	st.local.v4.u32 	[%rd5+160], {%r137, %r137, %r137, %r137};
	st.local.v4.f32 	[%rd4+176], {%f56, %f56, %f56, %f56};
	st.local.v4.u32 	[%rd5+176], {%r137, %r137, %r137, %r137};
	st.local.v4.f32 	[%rd4+192], {%f56, %f56, %f56, %f56};
	st.local.v4.u32 	[%rd5+192], {%r137, %r137, %r137, %r137};
	st.local.v4.f32 	[%rd4+208], {%f56, %f56, %f56, %f56};
	st.local.v4.u32 	[%rd5+208], {%r137, %r137, %r137, %r137};
	st.local.v4.f32 	[%rd4+224], {%f56, %f56, %f56, %f56};
	st.local.v4.u32 	[%rd5+224], {%r137, %r137, %r137, %r137};
	st.local.v4.f32 	[%rd4+240], {%f56, %f56, %f56, %f56};
	st.local.v4.u32 	[%rd5+240], {%r137, %r137, %r137, %r137};
	add.s32 	%r33, %r75, -1;
	@%p20 bra 	$L__BB8_61;
	mul.wide.s32 	%rd55, %r33, 4;
	add.s64 	%rd8, %rd4, %rd55;
	setp.lt.s32 	%p21, %r75, 2;
	@%p21 bra 	$L__BB8_39;
	mul.wide.u32 	%rd9, %r33, 4;
	add.s32 	%r155, %r75, -2;
	mul.wide.u32 	%rd10, %r155, 4;
	mov.b32 	%r232, 0;
$L__BB8_30:
	mul.lo.s32 	%r37, %r232, %r75;
	mov.b32 	%r233, 0;
$L__BB8_31:
	add.s32 	%r157, %r233, %r37;
	shl.b32 	%r158, %r157, 2;
	add.s32 	%r160, %r84, %r158;
	ld.shared.f32 	%f7, [%r160];
	add.s32 	%r39, %r16, %r158;
	ld.local.f32 	%f57, [%rd8];
	setp.le.f32 	%p35, %f7, %f57;
	@%p35 bra 	$L__BB8_37;
	ld.shared.u32 	%r40, [%r39];
	mov.u64 	%rd161, %rd4;
	mov.u64 	%rd162, %rd5;
	mov.u32 	%r234, %r75;
$L__BB8_33:
	add.s64 	%rd57, %rd161, %rd10;
	ld.local.f32 	%f8, [%rd57];
	setp.leu.f32 	%p36, %f7, %f8;
	@%p36 bra 	$L__BB8_35;
	add.s64 	%rd58, %rd161, %rd9;
	st.local.f32 	[%rd58], %f8;
	add.s64 	%rd59, %rd162, %rd10;
	ld.local.u32 	%r162, [%rd59];
	add.s64 	%rd60, %rd162, %rd9;
	st.local.u32 	[%rd60], %r162;
	add.s32 	%r234, %r234, -1;
	add.s64 	%rd162, %rd162, -4;
	add.s64 	%rd161, %rd161, -4;
	setp.gt.s32 	%p37, %r234, 1;
	mov.b32 	%r235, 0;
	@%p37 bra 	$L__BB8_33;
	bra.uni 	$L__BB8_36;
$L__BB8_35:
	add.s32 	%r235, %r234, -1;
$L__BB8_36:
	mul.wide.s32 	%rd61, %r235, 4;
	add.s64 	%rd62, %rd4, %rd61;
	st.local.f32 	[%rd62], %f7;
	add.s64 	%rd63, %rd5, %rd61;
	st.local.u32 	[%rd63], %r40;
$L__BB8_37:
	add.s32 	%r233, %r233, 1;
	setp.eq.s32 	%p38, %r233, %r75;
	@%p38 bra 	$L__BB8_38;
	bra.uni 	$L__BB8_31;
$L__BB8_38:
	add.s32 	%r232, %r232, 1;
	setp.eq.s32 	%p39, %r232, %r15;
	@%p39 bra 	$L__BB8_61;
	bra.uni 	$L__BB8_30;
$L__BB8_39:
	and.b32  	%r34, %r75, 3;
	and.b32  	%r35, %r75, -4;
	add.s64 	%rd11, %rd5, %rd55;
	mov.b32 	%r236, 0;
$L__BB8_40:
	setp.lt.u32 	%p22, %r75, 4;
	mul.lo.s32 	%r48, %r236, %r75;
	mov.b32 	%r238, 0;
	@%p22 bra 	$L__BB8_51;
	ld.local.f32 	%f90, [%rd8];
	mov.b32 	%r237, 0;
$L__BB8_42:
	add.s32 	%r141, %r237, %r48;
	shl.b32 	%r142, %r141, 2;
	add.s32 	%r50, %r84, %r142;
	ld.shared.f32 	%f11, [%r50];
	add.s32 	%r51, %r16, %r142;
	setp.le.f32 	%p23, %f11, %f90;
	@%p23 bra 	$L__BB8_44;
	ld.shared.u32 	%r144, [%r51];
	st.local.f32 	[%rd8], %f11;
	st.local.u32 	[%rd11], %r144;
	mov.f32 	%f90, %f11;
$L__BB8_44:
	ld.shared.f32 	%f13, [%r50+4];
	setp.le.f32 	%p24, %f13, %f90;
	@%p24 bra 	$L__BB8_46;
	ld.shared.u32 	%r145, [%r51+4];
	st.local.f32 	[%rd8], %f13;
	st.local.u32 	[%rd11], %r145;
	mov.f32 	%f90, %f13;
$L__BB8_46:
	ld.shared.f32 	%f15, [%r50+8];
	setp.le.f32 	%p25, %f15, %f90;
	@%p25 bra 	$L__BB8_48;
	ld.shared.u32 	%r146, [%r51+8];
	st.local.f32 	[%rd8], %f15;
	st.local.u32 	[%rd11], %r146;
	mov.f32 	%f90, %f15;
$L__BB8_48:
	ld.shared.f32 	%f17, [%r50+12];
	setp.le.f32 	%p26, %f17, %f90;
	@%p26 bra 	$L__BB8_50;
	ld.shared.u32 	%r147, [%r51+12];
	st.local.f32 	[%rd8], %f17;
	st.local.u32 	[%rd11], %r147;
	mov.f32 	%f90, %f17;
$L__BB8_50:
	add.s32 	%r237, %r237, 4;
	setp.ne.s32 	%p27, %r237, %r35;
	mov.u32 	%r238, %r35;
	@%p27 bra 	$L__BB8_42;
$L__BB8_51:
	setp.eq.s32 	%p28, %r34, 0;
	@%p28 bra 	$L__BB8_60;
	add.s32 	%r148, %r238, %r48;
	shl.b32 	%r149, %r148, 2;
	add.s32 	%r54, %r84, %r149;
	ld.shared.f32 	%f19, [%r54];
	add.s32 	%r55, %r16, %r149;
	ld.local.f32 	%f95, [%rd8];
	setp.le.f32 	%p29, %f19, %f95;
	@%p29 bra 	$L__BB8_54;
	ld.shared.u32 	%r151, [%r55];
	st.local.f32 	[%rd8], %f19;
	st.local.u32 	[%rd11], %r151;
	mov.f32 	%f95, %f19;
$L__BB8_54:
	setp.eq.s32 	%p30, %r34, 1;
	@%p30 bra 	$L__BB8_60;
	ld.shared.f32 	%f22, [%r54+4];
	setp.le.f32 	%p31, %f22, %f95;
	@%p31 bra 	$L__BB8_57;
	ld.shared.u32 	%r152, [%r55+4];
	st.local.f32 	[%rd8], %f22;
	st.local.u32 	[%rd11], %r152;
	mov.f32 	%f95, %f22;
$L__BB8_57:
	setp.eq.s32 	%p32, %r34, 2;
	@%p32 bra 	$L__BB8_60;
	ld.shared.f32 	%f24, [%r54+8];
	setp.le.f32 	%p33, %f24, %f95;
	@%p33 bra 	$L__BB8_60;
	ld.shared.u32 	%r153, [%r55+8];
	st.local.f32 	[%rd8], %f24;
	st.local.u32 	[%rd11], %r153;
$L__BB8_60:
	add.s32 	%r236, %r236, 1;
	setp.ne.s32 	%p34, %r236, %r15;
	@%p34 bra 	$L__BB8_40;
$L__BB8_61:
	setp.eq.s32 	%p40, %r75, 0;
	mul.lo.s32 	%r57, %r75, %r1;
	@%p40 bra 	$L__BB8_74;
	and.b32  	%r58, %r75, 15;
	setp.lt.u32 	%p41, %r75, 16;
	mov.b32 	%r241, 0;
	@%p41 bra 	$L__BB8_65;
	and.b32  	%r241, %r75, -16;
	mov.b32 	%r239, 0;
$L__BB8_64:
	.pragma "nounroll";
	mul.wide.u32 	%rd64, %r239, 4;
	add.s64 	%rd65, %rd4, %rd64;
	ld.local.v4.f32 	{%f58, %f59, %f60, %f61}, [%rd65];
	add.s32 	%r165, %r239, %r57;
	mul.wide.u32 	%rd66, %r165, 4;
	add.s64 	%rd67, %rd3, %rd66;
	st.global.f32 	[%rd67], %f58;
	add.s64 	%rd68, %rd5, %rd64;
	ld.local.v4.u32 	{%r166, %r167, %r168, %r169}, [%rd68];
	add.s64 	%rd69, %rd2, %rd66;
	st.global.u32 	[%rd69], %r166;
	add.s32 	%r170, %r165, 1;
	mul.wide.u32 	%rd70, %r170, 4;
	add.s64 	%rd71, %rd3, %rd70;
	st.global.f32 	[%rd71], %f59;
	add.s64 	%rd72, %rd2, %rd70;
	st.global.u32 	[%rd72], %r167;
	add.s32 	%r171, %r165, 2;
	mul.wide.u32 	%rd73, %r171, 4;
	add.s64 	%rd74, %rd3, %rd73;
	st.global.f32 	[%rd74], %f60;
	add.s64 	%rd75, %rd2, %rd73;
	st.global.u32 	[%rd75], %r168;
	add.s32 	%r172, %r165, 3;
	mul.wide.u32 	%rd76, %r172, 4;
	add.s64 	%rd77, %rd3, %rd76;
	st.global.f32 	[%rd77], %f61;
	add.s64 	%rd78, %rd2, %rd76;
	st.global.u32 	[%rd78], %r169;
	ld.local.v4.f32 	{%f62, %f63, %f64, %f65}, [%rd65+16];
	add.s32 	%r173, %r165, 4;
	mul.wide.u32 	%rd79, %r173, 4;
	add.s64 	%rd80, %rd3, %rd79;
	st.global.f32 	[%rd80], %f62;
	ld.local.v4.u32 	{%r174, %r175, %r176, %r177}, [%rd68+16];
	add.s64 	%rd81, %rd2, %rd79;
	st.global.u32 	[%rd81], %r174;
	add.s32 	%r178, %r165, 5;
	mul.wide.u32 	%rd82, %r178, 4;
	add.s64 	%rd83, %rd3, %rd82;
	st.global.f32 	[%rd83], %f63;
	add.s64 	%rd84, %rd2, %rd82;
	st.global.u32 	[%rd84], %r175;
	add.s32 	%r179, %r165, 6;
	mul.wide.u32 	%rd85, %r179, 4;
	add.s64 	%rd86, %rd3, %rd85;
	st.global.f32 	[%rd86], %f64;
	add.s64 	%rd87, %rd2, %rd85;
	st.global.u32 	[%rd87], %r176;
	add.s32 	%r180, %r165, 7;
	mul.wide.u32 	%rd88, %r180, 4;
	add.s64 	%rd89, %rd3, %rd88;
	st.global.f32 	[%rd89], %f65;
	add.s64 	%rd90, %rd2, %rd88;
	st.global.u32 	[%rd90], %r177;
	ld.local.v4.f32 	{%f66, %f67, %f68, %f69}, [%rd65+32];
	add.s32 	%r181, %r165, 8;
	mul.wide.u32 	%rd91, %r181, 4;
	add.s64 	%rd92, %rd3, %rd91;
	st.global.f32 	[%rd92], %f66;
	ld.local.v4.u32 	{%r182, %r183, %r184, %r185}, [%rd68+32];
	add.s64 	%rd93, %rd2, %rd91;
	st.global.u32 	[%rd93], %r182;
	add.s32 	%r186, %r165, 9;
	mul.wide.u32 	%rd94, %r186, 4;
	add.s64 	%rd95, %rd3, %rd94;
	st.global.f32 	[%rd95], %f67;
	add.s64 	%rd96, %rd2, %rd94;
	st.global.u32 	[%rd96], %r183;
	add.s32 	%r187, %r165, 10;
	mul.wide.u32 	%rd97, %r187, 4;
	add.s64 	%rd98, %rd3, %rd97;
	st.global.f32 	[%rd98], %f68;
	add.s64 	%rd99, %rd2, %rd97;
	st.global.u32 	[%rd99], %r184;
	add.s32 	%r188, %r165, 11;
	mul.wide.u32 	%rd100, %r188, 4;
	add.s64 	%rd101, %rd3, %rd100;
	st.global.f32 	[%rd101], %f69;
	add.s64 	%rd102, %rd2, %rd100;
	st.global.u32 	[%rd102], %r185;
	ld.local.v4.f32 	{%f70, %f71, %f72, %f73}, [%rd65+48];
	add.s32 	%r189, %r165, 12;
	mul.wide.u32 	%rd103, %r189, 4;
	add.s64 	%rd104, %rd3, %rd103;
	st.global.f32 	[%rd104], %f70;
	ld.local.v4.u32 	{%r190, %r191, %r192, %r193}, [%rd68+48];
	add.s64 	%rd105, %rd2, %rd103;
	st.global.u32 	[%rd105], %r190;
	add.s32 	%r194, %r165, 13;
	mul.wide.u32 	%rd106, %r194, 4;
	add.s64 	%rd107, %rd3, %rd106;
	st.global.f32 	[%rd107], %f71;
	add.s64 	%rd108, %rd2, %rd106;
	st.global.u32 	[%rd108], %r191;
	add.s32 	%r195, %r165, 14;
	mul.wide.u32 	%rd109, %r195, 4;
	add.s64 	%rd110, %rd3, %rd109;
	st.global.f32 	[%rd110], %f72;
	add.s64 	%rd111, %rd2, %rd109;
	st.global.u32 	[%rd111], %r192;
	add.s32 	%r196, %r165, 15;
	mul.wide.u32 	%rd112, %r196, 4;
	add.s64 	%rd113, %rd3, %rd112;
	st.global.f32 	[%rd113], %f73;
	add.s64 	%rd114, %rd2, %rd112;
	st.global.u32 	[%rd114], %r193;
	add.s32 	%r239, %r239, 16;
	setp.ne.s32 	%p42, %r239, %r241;
	@%p42 bra 	$L__BB8_64;
$L__BB8_65:
	setp.eq.s32 	%p43, %r58, 0;
	@%p43 bra 	$L__BB8_74;
	and.b32  	%r63, %r75, 7;
	setp.lt.u32 	%p44, %r58, 8;
	@%p44 bra 	$L__BB8_68;
	mul.wide.u32 	%rd115, %r241, 4;
	add.s64 	%rd116, %rd4, %rd115;
	ld.local.f32 	%f74, [%rd116];
	add.s32 	%r197, %r241, %r57;
	mul.wide.u32 	%rd117, %r197, 4;
	add.s64 	%rd118, %rd3, %rd117;
	st.global.f32 	[%rd118], %f74;
	add.s64 	%rd119, %rd5, %rd115;
	ld.local.u32 	%r198, [%rd119];
	add.s64 	%rd120, %rd2, %rd117;
	st.global.u32 	[%rd120], %r198;
	ld.local.f32 	%f75, [%rd116+4];
	add.s32 	%r199, %r197, 1;
	mul.wide.u32 	%rd121, %r199, 4;
	add.s64 	%rd122, %rd3, %rd121;
	st.global.f32 	[%rd122], %f75;
	ld.local.u32 	%r200, [%rd119+4];
	add.s64 	%rd123, %rd2, %rd121;
	st.global.u32 	[%rd123], %r200;
	ld.local.f32 	%f76, [%rd116+8];
	add.s32 	%r201, %r197, 2;
	mul.wide.u32 	%rd124, %r201, 4;
	add.s64 	%rd125, %rd3, %rd124;
	st.global.f32 	[%rd125], %f76;
	ld.local.u32 	%r202, [%rd119+8];
	add.s64 	%rd126, %rd2, %rd124;
	st.global.u32 	[%rd126], %r202;
	ld.local.f32 	%f77, [%rd116+12];
	add.s32 	%r203, %r197, 3;
	mul.wide.u32 	%rd127, %r203, 4;
	add.s64 	%rd128, %rd3, %rd127;
	st.global.f32 	[%rd128], %f77;
	ld.local.u32 	%r204, [%rd119+12];
	add.s64 	%rd129, %rd2, %rd127;
	st.global.u32 	[%rd129], %r204;
	ld.local.f32 	%f78, [%rd116+16];
	add.s32 	%r205, %r197, 4;
	mul.wide.u32 	%rd130, %r205, 4;
	add.s64 	%rd131, %rd3, %rd130;
	st.global.f32 	[%rd131], %f78;
	ld.local.u32 	%r206, [%rd119+16];
	add.s64 	%rd132, %rd2, %rd130;
	st.global.u32 	[%rd132], %r206;
	ld.local.f32 	%f79, [%rd116+20];
	add.s32 	%r207, %r197, 5;
	mul.wide.u32 	%rd133, %r207, 4;
	add.s64 	%rd134, %rd3, %rd133;
	st.global.f32 	[%rd134], %f79;
	ld.local.u32 	%r208, [%rd119+20];
	add.s64 	%rd135, %rd2, %rd133;
	st.global.u32 	[%rd135], %r208;
	ld.local.f32 	%f80, [%rd116+24];
	add.s32 	%r209, %r197, 6;
	mul.wide.u32 	%rd136, %r209, 4;
	add.s64 	%rd137, %rd3, %rd136;
	st.global.f32 	[%rd137], %f80;
	ld.local.u32 	%r210, [%rd119+24];
	add.s64 	%rd138, %rd2, %rd136;
	st.global.u32 	[%rd138], %r210;
	ld.local.f32 	%f81, [%rd116+28];
	add.s32 	%r211, %r197, 7;
	mul.wide.u32 	%rd139, %r211, 4;
	add.s64 	%rd140, %rd3, %rd139;
	st.global.f32 	[%rd140], %f81;
	ld.local.u32 	%r212, [%rd119+28];
	add.s64 	%rd141, %rd2, %rd139;
	st.global.u32 	[%rd141], %r212;
	add.s32 	%r241, %r241, 8;
$L__BB8_68:
	setp.eq.s32 	%p45, %r63, 0;
	@%p45 bra 	$L__BB8_74;
	and.b32  	%r66, %r75, 3;
	setp.lt.u32 	%p46, %r63, 4;
	@%p46 bra 	$L__BB8_71;
	mul.wide.u32 	%rd142, %r241, 4;
	add.s64 	%rd143, %rd4, %rd142;
	ld.local.f32 	%f82, [%rd143];
	add.s32 	%r213, %r241, %r57;
	mul.wide.u32 	%rd144, %r213, 4;
	add.s64 	%rd145, %rd3, %rd144;
	st.global.f32 	[%rd145], %f82;
	add.s64 	%rd146, %rd5, %rd142;
	ld.local.u32 	%r214, [%rd146];
	add.s64 	%rd147, %rd2, %rd144;
	st.global.u32 	[%rd147], %r214;
	ld.local.f32 	%f83, [%rd143+4];
	add.s32 	%r215, %r213, 1;
	mul.wide.u32 	%rd148, %r215, 4;
	add.s64 	%rd149, %rd3, %rd148;
	st.global.f32 	[%rd149], %f83;
	ld.local.u32 	%r216, [%rd146+4];
	add.s64 	%rd150, %rd2, %rd148;
	st.global.u32 	[%rd150], %r216;
	ld.local.f32 	%f84, [%rd143+8];
	add.s32 	%r217, %r213, 2;
	mul.wide.u32 	%rd151, %r217, 4;
	add.s64 	%rd152, %rd3, %rd151;
	st.global.f32 	[%rd152], %f84;
	ld.local.u32 	%r218, [%rd146+8];
	add.s64 	%rd153, %rd2, %rd151;
	st.global.u32 	[%rd153], %r218;
	ld.local.f32 	%f85, [%rd143+12];
	add.s32 	%r219, %r213, 3;
	mul.wide.u32 	%rd154, %r219, 4;
	add.s64 	%rd155, %rd3, %rd154;
	st.global.f32 	[%rd155], %f85;
	ld.local.u32 	%r220, [%rd146+12];
	add.s64 	%rd156, %rd2, %rd154;
	st.global.u32 	[%rd156], %r220;
	add.s32 	%r241, %r241, 4;
$L__BB8_71:
	setp.eq.s32 	%p47, %r66, 0;
	@%p47 bra 	$L__BB8_74;
	add.s32 	%r244, %r241, %r57;
	mul.wide.u32 	%rd157, %r241, 4;
	add.s64 	%rd164, %rd5, %rd157;
	add.s64 	%rd163, %rd4, %rd157;
	neg.s32 	%r243, %r66;
$L__BB8_73:
	.pragma "nounroll";
	ld.local.f32 	%f86, [%rd163];
	mul.wide.u32 	%rd158, %r244, 4;
	add.s64 	%rd159, %rd3, %rd158;
	st.global.f32 	[%rd159], %f86;
	ld.local.u32 	%r221, [%rd164];
	add.s64 	%rd160, %rd2, %rd158;
	st.global.u32 	[%rd160], %r221;
	add.s32 	%r244, %r244, 1;
	add.s64 	%rd164, %rd164, 4;
	add.s64 	%rd163, %rd163, 4;
	add.s32 	%r243, %r243, 1;
	setp.ne.s32 	%p48, %r243, 0;
	@%p48 bra 	$L__BB8_73;
$L__BB8_74:
	ret;

}
	// .globl	topk_stage2_f32
.visible .entry topk_stage2_f32(
	.param .u64 .ptr .align 1 topk_stage2_f32_param_0,
	.param .u64 .ptr .align 1 topk_stage2_f32_param_1,
	.param .u32 topk_stage2_f32_param_2,
	.param .u32 topk_stage2_f32_param_3,
	.param .u64 .ptr .align 1 topk_stage2_f32_param_4
)
{
	.local .align 16 .b8 	__local_depot9[1024];
	.reg .b64 	%SP;
	.reg .b64 	%SPL;
	.reg .pred 	%p<47>;
	.reg .b32 	%r<208>;
	.reg .b32 	%f<67>;
	.reg .b64 	%rd<91>;

	mov.u64 	%SPL, __local_depot9;
	ld.param.u64 	%rd31, [topk_stage2_f32_param_0];
	ld.param.u64 	%rd32, [topk_stage2_f32_param_1];
	ld.param.u32 	%r69, [topk_stage2_f32_param_2];
	ld.param.u32 	%r70, [topk_stage2_f32_param_3];
	ld.param.u64 	%rd33, [topk_stage2_f32_param_4];
	cvta.to.global.u64 	%rd1, %rd32;
	cvta.to.global.u64 	%rd2, %rd31;
	cvta.to.global.u64 	%rd3, %rd33;
	add.u64 	%rd4, %SPL, 0;
	add.u64 	%rd5, %SPL, 256;
	add.u64 	%rd6, %SPL, 512;
	add.u64 	%rd7, %SPL, 768;
	mov.f32 	%f25, 0fFF800000;
	st.local.v4.f32 	[%rd4], {%f25, %f25, %f25, %f25};
	mov.b32 	%r71, 0;
	st.local.v4.u32 	[%rd5], {%r71, %r71, %r71, %r71};
	st.local.v4.f32 	[%rd4+16], {%f25, %f25, %f25, %f25};
	st.local.v4.u32 	[%rd5+16], {%r71, %r71, %r71, %r71};
	st.local.v4.f32 	[%rd4+32], {%f25, %f25, %f25, %f25};
	st.local.v4.u32 	[%rd5+32], {%r71, %r71, %r71, %r71};
	st.local.v4.f32 	[%rd4+48], {%f25, %f25, %f25, %f25};
	st.local.v4.u32 	[%rd5+48], {%r71, %r71, %r71, %r71};
	st.local.v4.f32 	[%rd4+64], {%f25, %f25, %f25, %f25};
	st.local.v4.u32 	[%rd5+64], {%r71, %r71, %r71, %r71};
	st.local.v4.f32 	[%rd4+80], {%f25, %f25, %f25, %f25};
	st.local.v4.u32 	[%rd5+80], {%r71, %r71, %r71, %r71};
	st.local.v4.f32 	[%rd4+96], {%f25, %f25, %f25, %f25};
	st.local.v4.u32 	[%rd5+96], {%r71, %r71, %r71, %r71};
	st.local.v4.f32 	[%rd4+112], {%f25, %f25, %f25, %f25};
	st.local.v4.u32 	[%rd5+112], {%r71, %r71, %r71, %r71};
	st.local.v4.f32 	[%rd4+128], {%f25, %f25, %f25, %f25};
	st.local.v4.u32 	[%rd5+128], {%r71, %r71, %r71, %r71};
	st.local.v4.f32 	[%rd4+144], {%f25, %f25, %f25, %f25};
	st.local.v4.u32 	[%rd5+144], {%r71, %r71, %r71, %r71};
	st.local.v4.f32 	[%rd4+160], {%f25, %f25, %f25, %f25};
	st.local.v4.u32 	[%rd5+160], {%r71, %r71, %r71, %r71};
	st.local.v4.f32 	[%rd4+176], {%f25, %f25, %f25, %f25};
	st.local.v4.u32 	[%rd5+176], {%r71, %r71, %r71, %r71};
	st.local.v4.f32 	[%rd4+192], {%f25, %f25, %f25, %f25};
	st.local.v4.u32 	[%rd5+192], {%r71, %r71, %r71, %r71};
	st.local.v4.f32 	[%rd4+208], {%f25, %f25, %f25, %f25};
	st.local.v4.u32 	[%rd5+208], {%r71, %r71, %r71, %r71};
	st.local.v4.f32 	[%rd4+224], {%f25, %f25, %f25, %f25};
	st.local.v4.u32 	[%rd5+224], {%r71, %r71, %r71, %r71};
	st.local.v4.f32 	[%rd4+240], {%f25, %f25, %f25, %f25};
	st.local.v4.u32 	[%rd5+240], {%r71, %r71, %r71, %r71};
	mov.u32 	%r1, %tid.x;
	setp.ge.u32 	%p1, %r1, %r69;
	@%p1 bra 	$L__BB9_12;
	mul.wide.s32 	%rd38, %r70, 4;
	add.s64 	%rd8, %rd4, %rd38;
	setp.lt.s32 	%p2, %r70, 2;
	mov.u32 	%r2, %ntid.x;
	mov.u32 	%r186, %r1;
	@%p2 bra 	$L__BB9_2;
	bra.uni 	$L__BB9_6;
$L__BB9_2:
	ld.local.f32 	%f59, [%rd8+-4];
	add.s64 	%rd9, %rd5, %rd38;
	mov.u32 	%r189, %r1;
$L__BB9_3:
	cvt.u64.u32 	%rd10, %r189;
	mul.wide.u32 	%rd40, %r189, 4;
	add.s64 	%rd41, %rd2, %rd40;
	ld.global.f32 	%f5, [%rd41];
	setp.le.f32 	%p3, %f5, %f59;
	@%p3 bra 	$L__BB9_5;
	shl.b64 	%rd42, %rd10, 2;
	add.s64 	%rd43, %rd1, %rd42;
	ld.global.u32 	%r72, [%rd43];
	st.local.f32 	[%rd8+-4], %f5;
	st.local.u32 	[%rd9+-4], %r72;
	mov.f32 	%f59, %f5;
$L__BB9_5:
	add.s32 	%r189, %r189, %r2;
	setp.lt.u32 	%p4, %r189, %r69;
	@%p4 bra 	$L__BB9_3;
	bra.uni 	$L__BB9_12;
$L__BB9_6:
	mul.wide.u32 	%rd44, %r186, 4;
	add.s64 	%rd45, %rd2, %rd44;
	ld.global.f32 	%f2, [%rd45];
	add.s64 	%rd46, %rd1, %rd44;
	ld.global.u32 	%r4, [%rd46];
	ld.local.f32 	%f26, [%rd8+-4];
	setp.le.f32 	%p5, %f2, %f26;
	@%p5 bra 	$L__BB9_11;
	mov.u32 	%r187, %r70;
$L__BB9_8:
	add.s32 	%r188, %r187, -1;
	add.s32 	%r7, %r187, -2;
	mul.wide.u32 	%rd47, %r7, 4;
	add.s64 	%rd48, %rd4, %rd47;
	ld.local.f32 	%f3, [%rd48];
	setp.leu.f32 	%p6, %f2, %f3;
	@%p6 bra 	$L__BB9_10;
	mul.wide.u32 	%rd49, %r188, 4;
	add.s64 	%rd50, %rd4, %rd49;
	st.local.f32 	[%rd50], %f3;
	add.s64 	%rd52, %rd5, %rd47;
	ld.local.u32 	%r74, [%rd52];
	add.s64 	%rd53, %rd5, %rd49;
	st.local.u32 	[%rd53], %r74;
	setp.gt.s32 	%p7, %r187, 2;
	mov.b32 	%r73, 0;
	mov.u32 	%r187, %r188;
	mov.u32 	%r188, %r73;
	@%p7 bra 	$L__BB9_8;
$L__BB9_10:
	mul.wide.s32 	%rd54, %r188, 4;
	add.s64 	%rd55, %rd4, %rd54;
	st.local.f32 	[%rd55], %f2;
	add.s64 	%rd56, %rd5, %rd54;
	st.local.u32 	[%rd56], %r4;
$L__BB9_11:
	add.s32 	%r186, %r186, %r2;
	setp.lt.u32 	%p8, %r186, %r69;
	@%p8 bra 	$L__BB9_6;
$L__BB9_12:
	mov.u32 	%r12, %ntid.x;
	mul.lo.s32 	%r75, %r70, %r12;
	shl.b32 	%r76, %r75, 2;
	mov.u32 	%r77, smem2;
	add.s32 	%r13, %r77, %r76;
	mul.lo.s32 	%r14, %r70, %r1;
	setp.eq.s32 	%p9, %r70, 0;
	@%p9 bra 	$L__BB9_25;
	and.b32  	%r15, %r70, 15;
	setp.lt.u32 	%p10, %r70, 16;
	mov.b32 	%r192, 0;
	@%p10 bra 	$L__BB9_16;
	and.b32  	%r192, %r70, -16;
	mov.b32 	%r190, 0;
$L__BB9_15:
	.pragma "nounroll";
	mul.wide.u32 	%rd57, %r190, 4;
	add.s64 	%rd58, %rd4, %rd57;
	ld.local.v4.f32 	{%f27, %f28, %f29, %f30}, [%rd58];
	add.s32 	%r80, %r190, %r14;
	shl.b32 	%r81, %r80, 2;
	add.s32 	%r83, %r77, %r81;
	st.shared.f32 	[%r83], %f27;
	add.s64 	%rd59, %rd5, %rd57;
	ld.local.v4.u32 	{%r84, %r85, %r86, %r87}, [%rd59];
	add.s32 	%r88, %r13, %r81;
	st.shared.u32 	[%r88], %r84;
	st.shared.f32 	[%r83+4], %f28;
	st.shared.u32 	[%r88+4], %r85;
	st.shared.f32 	[%r83+8], %f29;
	st.shared.u32 	[%r88+8], %r86;
	st.shared.f32 	[%r83+12], %f30;
	st.shared.u32 	[%r88+12], %r87;
	ld.local.v4.f32 	{%f31, %f32, %f33, %f34}, [%rd58+16];
	st.shared.f32 	[%r83+16], %f31;
	ld.local.v4.u32 	{%r89, %r90, %r91, %r92}, [%rd59+16];
	st.shared.u32 	[%r88+16], %r89;
	st.shared.f32 	[%r83+20], %f32;
	st.shared.u32 	[%r88+20], %r90;
	st.shared.f32 	[%r83+24], %f33;
	st.shared.u32 	[%r88+24], %r91;
	st.shared.f32 	[%r83+28], %f34;
	st.shared.u32 	[%r88+28], %r92;
	ld.local.v4.f32 	{%f35, %f36, %f37, %f38}, [%rd58+32];
	st.shared.f32 	[%r83+32], %f35;
	ld.local.v4.u32 	{%r93, %r94, %r95, %r96}, [%rd59+32];
	st.shared.u32 	[%r88+32], %r93;
	st.shared.f32 	[%r83+36], %f36;
	st.shared.u32 	[%r88+36], %r94;
	st.shared.f32 	[%r83+40], %f37;
	st.shared.u32 	[%r88+40], %r95;
	st.shared.f32 	[%r83+44], %f38;
	st.shared.u32 	[%r88+44], %r96;
	ld.local.v4.f32 	{%f39, %f40, %f41, %f42}, [%rd58+48];
	st.shared.f32 	[%r83+48], %f39;
	ld.local.v4.u32 	{%r97, %r98, %r99, %r100}, [%rd59+48];
	st.shared.u32 	[%r88+48], %r97;
	st.shared.f32 	[%r83+52], %f40;
	st.shared.u32 	[%r88+52], %r98;
	st.shared.f32 	[%r83+56], %f41;
	st.shared.u32 	[%r88+56], %r99;
	st.shared.f32 	[%r83+60], %f42;
	st.shared.u32 	[%r88+60], %r100;
	add.s32 	%r190, %r190, 16;
	setp.ne.s32 	%p11, %r190, %r192;
	@%p11 bra 	$L__BB9_15;
$L__BB9_16:
	setp.eq.s32 	%p12, %r15, 0;
	@%p12 bra 	$L__BB9_25;
	and.b32  	%r20, %r70, 7;
	setp.lt.u32 	%p13, %r15, 8;
	@%p13 bra 	$L__BB9_19;
	mul.wide.u32 	%rd60, %r192, 4;
	add.s64 	%rd61, %rd4, %rd60;
	ld.local.f32 	%f43, [%rd61];
	add.s32 	%r101, %r192, %r14;
	shl.b32 	%r102, %r101, 2;
	mov.u32 	%r103, smem2;
	add.s32 	%r104, %r103, %r102;
	st.shared.f32 	[%r104], %f43;
	add.s64 	%rd62, %rd5, %rd60;
	ld.local.u32 	%r105, [%rd62];
	add.s32 	%r106, %r13, %r102;
	st.shared.u32 	[%r106], %r105;
	ld.local.f32 	%f44, [%rd61+4];
	st.shared.f32 	[%r104+4], %f44;
	ld.local.u32 	%r107, [%rd62+4];
	st.shared.u32 	[%r106+4], %r107;
	ld.local.f32 	%f45, [%rd61+8];
	st.shared.f32 	[%r104+8], %f45;
	ld.local.u32 	%r108, [%rd62+8];
	st.shared.u32 	[%r106+8], %r108;
	ld.local.f32 	%f46, [%rd61+12];
	st.shared.f32 	[%r104+12], %f46;
	ld.local.u32 	%r109, [%rd62+12];
	st.shared.u32 	[%r106+12], %r109;
	ld.local.f32 	%f47, [%rd61+16];
	st.shared.f32 	[%r104+16], %f47;
	ld.local.u32 	%r110, [%rd62+16];
	st.shared.u32 	[%r106+16], %r110;
	ld.local.f32 	%f48, [%rd61+20];
	st.shared.f32 	[%r104+20], %f48;
	ld.local.u32 	%r111, [%rd62+20];
	st.shared.u32 	[%r106+20], %r111;
	ld.local.f32 	%f49, [%rd61+24];
	st.shared.f32 	[%r104+24], %f49;
	ld.local.u32 	%r112, [%rd62+24];
	st.shared.u32 	[%r106+24], %r112;
	ld.local.f32 	%f50, [%rd61+28];
	st.shared.f32 	[%r104+28], %f50;
	ld.local.u32 	%r113, [%rd62+28];
	st.shared.u32 	[%r106+28], %r113;
	add.s32 	%r192, %r192, 8;
$L__BB9_19:
	setp.eq.s32 	%p14, %r20, 0;
	@%p14 bra 	$L__BB9_25;
	and.b32  	%r23, %r70, 3;
	setp.lt.u32 	%p15, %r20, 4;
	@%p15 bra 	$L__BB9_22;
	mul.wide.u32 	%rd63, %r192, 4;
	add.s64 	%rd64, %rd4, %rd63;
	ld.local.f32 	%f51, [%rd64];
	add.s32 	%r114, %r192, %r14;
	shl.b32 	%r115, %r114, 2;
	mov.u32 	%r116, smem2;
	add.s32 	%r117, %r116, %r115;
	st.shared.f32 	[%r117], %f51;
	add.s64 	%rd65, %rd5, %rd63;
	ld.local.u32 	%r118, [%rd65];
	add.s32 	%r119, %r13, %r115;
	st.shared.u32 	[%r119], %r118;
	ld.local.f32 	%f52, [%rd64+4];
	st.shared.f32 	[%r117+4], %f52;
	ld.local.u32 	%r120, [%rd65+4];
	st.shared.u32 	[%r119+4], %r120;
	ld.local.f32 	%f53, [%rd64+8];
	st.shared.f32 	[%r117+8], %f53;
	ld.local.u32 	%r121, [%rd65+8];
	st.shared.u32 	[%r119+8], %r121;
	ld.local.f32 	%f54, [%rd64+12];
	st.shared.f32 	[%r117+12], %f54;
	ld.local.u32 	%r122, [%rd65+12];
	st.shared.u32 	[%r119+12], %r122;
	add.s32 	%r192, %r192, 4;
$L__BB9_22:
	setp.eq.s32 	%p16, %r23, 0;
	@%p16 bra 	$L__BB9_25;
	mov.b32 	%r195, 0;
	mov.u32 	%r126, smem2;
$L__BB9_24:
	.pragma "nounroll";
	mul.wide.u32 	%rd66, %r192, 4;
	add.s64 	%rd67, %rd4, %rd66;
	ld.local.f32 	%f55, [%rd67];
	add.s32 	%r124, %r192, %r14;
	shl.b32 	%r125, %r124, 2;
	add.s32 	%r127, %r126, %r125;
	st.shared.f32 	[%r127], %f55;
	add.s64 	%rd68, %rd5, %rd66;
	ld.local.u32 	%r128, [%rd68];
	add.s32 	%r129, %r13, %r125;
	st.shared.u32 	[%r129], %r128;
	add.s32 	%r192, %r192, 1;
	add.s32 	%r195, %r195, 1;
	setp.ne.s32 	%p17, %r195, %r23;
	@%p17 bra 	$L__BB9_24;
$L__BB9_25:
	bar.sync 	0;
	setp.ne.s32 	%p18, %r1, 0;
	@%p18 bra 	$L__BB9_50;
	setp.eq.s32 	%p19, %r70, 0;
	mov.f32 	%f56, 0fFF800000;
	st.local.v4.f32 	[%rd6], {%f56, %f56, %f56, %f56};
	mov.b32 	%r130, 0;
	st.local.v4.u32 	[%rd7], {%r130, %r130, %r130, %r130};
	st.local.v4.f32 	[%rd6+16], {%f56, %f56, %f56, %f56};
	st.local.v4.u32 	[%rd7+16], {%r130, %r130, %r130, %r130};
	add.s64 	%rd88, %rd7, 32;
	st.local.v4.f32 	[%rd6+32], {%f56, %f56, %f56, %f56};
	st.local.v4.u32 	[%rd7+32], {%r130, %r130, %r130, %r130};
	st.local.v4.f32 	[%rd6+48], {%f56, %f56, %f56, %f56};
	st.local.v4.u32 	[%rd7+48], {%r130, %r130, %r130, %r130};
	st.local.v4.f32 	[%rd6+64], {%f56, %f56, %f56, %f56};
	st.local.v4.u32 	[%rd7+64], {%r130, %r130, %r130, %r130};
	st.local.v4.f32 	[%rd6+80], {%f56, %f56, %f56, %f56};
	st.local.v4.u32 	[%rd7+80], {%r130, %r130, %r130, %r130};
	st.local.v4.f32 	[%rd6+96], {%f56, %f56, %f56, %f56};
	st.local.v4.u32 	[%rd7+96], {%r130, %r130, %r130, %r130};
	st.local.v4.f32 	[%rd6+112], {%f56, %f56, %f56, %f56};
	st.local.v4.u32 	[%rd7+112], {%r130, %r130, %r130, %r130};
	st.local.v4.f32 	[%rd6+128], {%f56, %f56, %f56, %f56};
	st.local.v4.u32 	[%rd7+128], {%r130, %r130, %r130, %r130};
	st.local.v4.f32 	[%rd6+144], {%f56, %f56, %f56, %f56};
	st.local.v4.u32 	[%rd7+144], {%r130, %r130, %r130, %r130};
	st.local.v4.f32 	[%rd6+160], {%f56, %f56, %f56, %f56};
	st.local.v4.u32 	[%rd7+160], {%r130, %r130, %r130, %r130};
	st.local.v4.f32 	[%rd6+176], {%f56, %f56, %f56, %f56};
	st.local.v4.u32 	[%rd7+176], {%r130, %r130, %r130, %r130};
	st.local.v4.f32 	[%rd6+192], {%f56, %f56, %f56, %f56};
	st.local.v4.u32 	[%rd7+192], {%r130, %r130, %r130, %r130};
	st.local.v4.f32 	[%rd6+208], {%f56, %f56, %f56, %f56};
	st.local.v4.u32 	[%rd7+208], {%r130, %r130, %r130, %r130};
	st.local.v4.f32 	[%rd6+224], {%f56, %f56, %f56, %f56};
	st.local.v4.u32 	[%rd7+224], {%r130, %r130, %r130, %r130};
	st.local.v4.f32 	[%rd6+240], {%f56, %f56, %f56, %f56};
	st.local.v4.u32 	[%rd7+240], {%r130, %r130, %r130, %r130};
	add.s32 	%r30, %r70, -1;
	@%p19 bra 	$L__BB9_50;
	mul.wide.s32 	%rd69, %r30, 4;
	add.s64 	%rd12, %rd6, %rd69;
	setp.lt.s32 	%p20, %r70, 2;
	@%p20 bra 	$L__BB9_51;
	mul.wide.u32 	%rd13, %r30, 4;
	add.s32 	%r148, %r70, -2;
	mul.wide.u32 	%rd14, %r148, 4;
	mov.b32 	%r196, 0;
$L__BB9_29:
	mul.lo.s32 	%r34, %r196, %r70;
	mov.b32 	%r197, 0;
$L__BB9_30:
	add.s32 	%r150, %r197, %r34;
	shl.b32 	%r151, %r150, 2;
	mov.u32 	%r152, smem2;
	add.s32 	%r153, %r152, %r151;
	ld.shared.f32 	%f7, [%r153];
	add.s32 	%r36, %r13, %r151;
	ld.local.f32 	%f57, [%rd12];
	setp.le.f32 	%p34, %f7, %f57;
	@%p34 bra 	$L__BB9_36;
	ld.shared.u32 	%r37, [%r36];
	mov.u64 	%rd85, %rd6;
	mov.u64 	%rd86, %rd7;
	mov.u32 	%r198, %r70;
$L__BB9_32:
	add.s64 	%rd71, %rd85, %rd14;
	ld.local.f32 	%f8, [%rd71];
	setp.leu.f32 	%p35, %f7, %f8;
	@%p35 bra 	$L__BB9_34;
	add.s64 	%rd72, %rd85, %rd13;
	st.local.f32 	[%rd72], %f8;
	add.s64 	%rd73, %rd86, %rd14;
	ld.local.u32 	%r155, [%rd73];
	add.s64 	%rd74, %rd86, %rd13;
	st.local.u32 	[%rd74], %r155;
	add.s32 	%r198, %r198, -1;
	add.s64 	%rd86, %rd86, -4;
	add.s64 	%rd85, %rd85, -4;
	setp.gt.s32 	%p36, %r198, 1;
	mov.b32 	%r199, 0;
	@%p36 bra 	$L__BB9_32;
	bra.uni 	$L__BB9_35;
$L__BB9_34:
	add.s32 	%r199, %r198, -1;
$L__BB9_35:
	mul.wide.s32 	%rd75, %r199, 4;
	add.s64 	%rd76, %rd6, %rd75;
	st.local.f32 	[%rd76], %f7;
	add.s64 	%rd77, %rd7, %rd75;
	st.local.u32 	[%rd77], %r37;
$L__BB9_36:
	add.s32 	%r197, %r197, 1;
	setp.eq.s32 	%p37, %r197, %r70;
	@%p37 bra 	$L__BB9_37;
	bra.uni 	$L__BB9_30;
$L__BB9_37:
	add.s32 	%r196, %r196, 1;
	setp.ne.s32 	%p38, %r196, %r12;
	@%p38 bra 	$L__BB9_29;
$L__BB9_38:
	and.b32  	%r44, %r70, 15;
	setp.lt.u32 	%p39, %r70, 16;
	mov.b32 	%r204, 0;
	@%p39 bra 	$L__BB9_41;
	and.b32  	%r204, %r70, -16;
	neg.s32 	%r203, %r204;
	add.s64 	%rd87, %rd3, 32;
$L__BB9_40:
	.pragma "nounroll";
	ld.local.v4.u32 	{%r157, %r158, %r159, %r160}, [%rd88+-32];
	st.global.u32 	[%rd87+-32], %r157;
	st.global.u32 	[%rd87+-28], %r158;
	st.global.u32 	[%rd87+-24], %r159;
	st.global.u32 	[%rd87+-20], %r160;
	ld.local.v4.u32 	{%r161, %r162, %r163, %r164}, [%rd88+-16];
	st.global.u32 	[%rd87+-16], %r161;
	st.global.u32 	[%rd87+-12], %r162;
	st.global.u32 	[%rd87+-8], %r163;
	st.global.u32 	[%rd87+-4], %r164;
	ld.local.v4.u32 	{%r165, %r166, %r167, %r168}, [%rd88];
	st.global.u32 	[%rd87], %r165;
	st.global.u32 	[%rd87+4], %r166;
	st.global.u32 	[%rd87+8], %r167;
	st.global.u32 	[%rd87+12], %r168;
	ld.local.v4.u32 	{%r169, %r170, %r171, %r172}, [%rd88+16];
	st.global.u32 	[%rd87+16], %r169;
	st.global.u32 	[%rd87+20], %r170;
	st.global.u32 	[%rd87+24], %r171;
	st.global.u32 	[%rd87+28], %r172;
	add.s32 	%r203, %r203, 16;
	add.s64 	%rd88, %rd88, 64;
	add.s64 	%rd87, %rd87, 64;
	setp.ne.s32 	%p40, %r203, 0;
	@%p40 bra 	$L__BB9_40;
$L__BB9_41:
	setp.eq.s32 	%p41, %r44, 0;
	@%p41 bra 	$L__BB9_50;
	and.b32  	%r60, %r70, 7;
	setp.lt.u32 	%p42, %r44, 8;
	@%p42 bra 	$L__BB9_44;
	mul.wide.u32 	%rd78, %r204, 4;
	add.s64 	%rd79, %rd7, %rd78;
	ld.local.u32 	%r173, [%rd79];
	add.s64 	%rd80, %rd3, %rd78;
	st.global.u32 	[%rd80], %r173;
	ld.local.u32 	%r174, [%rd79+4];
	st.global.u32 	[%rd80+4], %r174;
	ld.local.u32 	%r175, [%rd79+8];
	st.global.u32 	[%rd80+8], %r175;
	ld.local.u32 	%r176, [%rd79+12];
	st.global.u32 	[%rd80+12], %r176;
	ld.local.u32 	%r177, [%rd79+16];
	st.global.u32 	[%rd80+16], %r177;
	ld.local.u32 	%r178, [%rd79+20];
	st.global.u32 	[%rd80+20], %r178;
	ld.local.u32 	%r179, [%rd79+24];
	st.global.u32 	[%rd80+24], %r179;
	ld.local.u32 	%r180, [%rd79+28];
	st.global.u32 	[%rd80+28], %r180;
	add.s32 	%r204, %r204, 8;
$L__BB9_44:
	setp.eq.s32 	%p43, %r60, 0;
	@%p43 bra 	$L__BB9_50;
	and.b32  	%r63, %r70, 3;
	setp.lt.u32 	%p44, %r60, 4;
	@%p44 bra 	$L__BB9_47;
	mul.wide.u32 	%rd81, %r204, 4;
	add.s64 	%rd82, %rd7, %rd81;
	ld.local.u32 	%r181, [%rd82];
	add.s64 	%rd83, %rd3, %rd81;
	st.global.u32 	[%rd83], %r181;
	ld.local.u32 	%r182, [%rd82+4];
	st.global.u32 	[%rd83+4], %r182;
	ld.local.u32 	%r183, [%rd82+8];
	st.global.u32 	[%rd83+8], %r183;
	ld.local.u32 	%r184, [%rd82+12];
	st.global.u32 	[%rd83+12], %r184;
	add.s32 	%r204, %r204, 4;
$L__BB9_47:
	setp.eq.s32 	%p45, %r63, 0;
	@%p45 bra 	$L__BB9_50;
	mul.wide.u32 	%rd84, %r204, 4;
	add.s64 	%rd90, %rd3, %rd84;
	add.s64 	%rd89, %rd7, %rd84;
	neg.s32 	%r207, %r63;
$L__BB9_49:
	.pragma "nounroll";
	ld.local.u32 	%r185, [%rd89];
	st.global.u32 	[%rd90], %r185;
	add.s64 	%rd90, %rd90, 4;
	add.s64 	%rd89, %rd89, 4;
	add.s32 	%r207, %r207, 1;
	setp.ne.s32 	%p46, %r207, 0;
	@%p46 bra 	$L__BB9_49;
$L__BB9_50:
	ret;
$L__BB9_51:
	and.b32  	%r31, %r70, 3;
	and.b32  	%r32, %r70, -4;
	add.s64 	%rd15, %rd7, %rd69;
	mov.b32 	%r200, 0;
$L__BB9_52:
	setp.lt.u32 	%p21, %r70, 4;
	mul.lo.s32 	%r48, %r200, %r70;
	mov.b32 	%r202, 0;
	@%p21 bra 	$L__BB9_63;
	ld.local.f32 	%f61, [%rd12];
	mov.b32 	%r201, 0;
$L__BB9_54:
	add.s32 	%r134, %r201, %r48;
	shl.b32 	%r135, %r134, 2;
	mov.u32 	%r136, smem2;
	add.s32 	%r50, %r136, %r135;
	ld.shared.f32 	%f11, [%r50];
	add.s32 	%r51, %r13, %r135;
	setp.le.f32 	%p22, %f11, %f61;
	@%p22 bra 	$L__BB9_56;
	ld.shared.u32 	%r137, [%r51];
	st.local.f32 	[%rd12], %f11;
	st.local.u32 	[%rd15], %r137;
	mov.f32 	%f61, %f11;
$L__BB9_56:
	ld.shared.f32 	%f13, [%r50+4];
	setp.le.f32 	%p23, %f13, %f61;
	@%p23 bra 	$L__BB9_58;
	ld.shared.u32 	%r138, [%r51+4];
	st.local.f32 	[%rd12], %f13;
	st.local.u32 	[%rd15], %r138;
	mov.f32 	%f61, %f13;
$L__BB9_58:
	ld.shared.f32 	%f15, [%r50+8];
	setp.le.f32 	%p24, %f15, %f61;
	@%p24 bra 	$L__BB9_60;
	ld.shared.u32 	%r139, [%r51+8];
	st.local.f32 	[%rd12], %f15;
	st.local.u32 	[%rd15], %r139;
	mov.f32 	%f61, %f15;
$L__BB9_60:
	ld.shared.f32 	%f17, [%r50+12];
	setp.le.f32 	%p25, %f17, %f61;
	@%p25 bra 	$L__BB9_62;
	ld.shared.u32 	%r140, [%r51+12];
	st.local.f32 	[%rd12], %f17;
	st.local.u32 	[%rd15], %r140;
	mov.f32 	%f61, %f17;
$L__BB9_62:
	add.s32 	%r201, %r201, 4;
	setp.ne.s32 	%p26, %r201, %r32;
	mov.u32 	%r202, %r32;
	@%p26 bra 	$L__BB9_54;
$L__BB9_63:
	setp.eq.s32 	%p27, %r31, 0;
	@%p27 bra 	$L__BB9_72;
	add.s32 	%r141, %r202, %r48;
	shl.b32 	%r142, %r141, 2;
	mov.u32 	%r143, smem2;
	add.s32 	%r54, %r143, %r142;
	ld.shared.f32 	%f19, [%r54];
	add.s32 	%r55, %r13, %r142;
	ld.local.f32 	%f66, [%rd12];
	setp.le.f32 	%p28, %f19, %f66;
	@%p28 bra 	$L__BB9_66;
	ld.shared.u32 	%r144, [%r55];
	st.local.f32 	[%rd12], %f19;
	st.local.u32 	[%rd15], %r144;
	mov.f32 	%f66, %f19;
$L__BB9_66:
	setp.eq.s32 	%p29, %r31, 1;
	@%p29 bra 	$L__BB9_72;
	ld.shared.f32 	%f22, [%r54+4];
	setp.le.f32 	%p30, %f22, %f66;
	@%p30 bra 	$L__BB9_69;
	ld.shared.u32 	%r145, [%r55+4];
	st.local.f32 	[%rd12], %f22;
	st.local.u32 	[%rd15], %r145;
	mov.f32 	%f66, %f22;
$L__BB9_69:
	setp.eq.s32 	%p31, %r31, 2;
	@%p31 bra 	$L__BB9_72;
	ld.shared.f32 	%f24, [%r54+8];
	setp.le.f32 	%p32, %f24, %f66;
	@%p32 bra 	$L__BB9_72;
	ld.shared.u32 	%r146, [%r55+8];
	st.local.f32 	[%rd12], %f24;
	st.local.u32 	[%rd15], %r146;
$L__BB9_72:
	add.s32 	%r200, %r200, 1;
	setp.eq.s32 	%p33, %r200, %r12;
	@%p33 bra 	$L__BB9_38;
	bra.uni 	$L__BB9_52;

}


// ===== COMPILED SASS (sm_100) =====

	.target	sm_100

	.elftype	@"ET_EXEC"


//--------------------- .note.nv.tkinfo           --------------------------
	.section	.note.nv.tkinfo,"",@"SHT_NOTE"
	.sectionflags	@"SHF_NOTE_NV_TKINFO"
	.tkinfo
        /*0018*/ 	.word	0x00000002
        /*0030*/ 	.string	""
        /*0030*/ 	.string	"ptxas"
        /*0030*/ 	.string	"Cuda compilation tools, release 13.0, V13.0.88"
        /*0030*/ 	.string	"Build cuda_13.0.r13.0/compiler.36424714_0"
        /*0030*/ 	.string	"-arch sm_100 -m 64 "



//--------------------- .note.nv.cuinfo           --------------------------
	.section	.note.nv.cuinfo,"",@"SHT_NOTE"
	.sectionflags	@"SHF_NOTE_NV_CUINFO"
        /*0018*/ 	.short	0x0002
        /*001a*/ 	.short	0x0064
        /*001c*/ 	.short	0x0082
	.zero		2


//--------------------- .nv.info                  --------------------------
	.section	.nv.info,"",@"SHT_CUDA_INFO"
	.align	4


	//----- nvinfo : EIATTR_REGCOUNT
	.align		4
        /*0000*/ 	.byte	0x04, 0x2f
        /*0002*/ 	.short	(.L_1 - .L_0)
	.align		4
.L_0:
        /*0004*/ 	.word	index@(fused_rmsnorm_bf16)
        /*0008*/ 	.word	0x00000020


	//----- nvinfo : EIATTR_FRAME_SIZE
	.align		4
.L_1:
        /*000c*/ 	.byte	0x04, 0x11
        /*000e*/ 	.short	(.L_3 - .L_2)
	.align		4
.L_2:
        /*0010*/ 	.word	index@($__internal_4_$__cuda_sm3x_div_rn_noftz_f32_slowpath)
        /*0014*/ 	.word	0x00000000


	//----- nvinfo : EIATTR_FRAME_SIZE
	.align		4
.L_3:
        /*0018*/ 	.byte	0x04, 0x11
        /*001a*/ 	.short	(.L_5 - .L_4)
	.align		4
.L_4:
        /*001c*/ 	.word	index@(fused_rmsnorm_bf16)
        /*0020*/ 	.word	0x00000000


	//----- nvinfo : EIATTR_REGCOUNT
	.align		4
.L_5:
        /*0024*/ 	.byte	0x04, 0x2f
        /*0026*/ 	.short	(.L_7 - .L_6)
	.align		4
.L_6:
        /*0028*/ 	.word	index@(fused_silu_mul_bf16)
        /*002c*/ 	.word	0x0000001c


	//----- nvinfo : EIATTR_FRAME_SIZE
	.align		4
.L_7:
        /*0030*/ 	.byte	0x04, 0x11
        /*0032*/ 	.short	(.L_9 - .L_8)
	.align		4
.L_8:
        /*0034*/ 	.word	index@($__internal_3_$__cuda_sm3x_div_rn_noftz_f32_slowpath)
        /*0038*/ 	.word	0x00000000


	//----- nvinfo : EIATTR_FRAME_SIZE
	.align		4
.L_9:
        /*003c*/ 	.byte	0x04, 0x11
        /*003e*/ 	.short	(.L_11 - .L_10)
	.align		4
.L_10:
        /*0040*/ 	.word	index@(fused_silu_mul_bf16)
        /*0044*/ 	.word	0x00000000


	//----- nvinfo : EIATTR_REGCOUNT
	.align		4
.L_11:
        /*0048*/ 	.byte	0x04, 0x2f
        /*004a*/ 	.short	(.L_13 - .L_12)
	.align		4
.L_12:
        /*004c*/ 	.word	index@(fused_silu_mul_f16)
        /*0050*/ 	.word	0x0000001c


	//----- nvinfo : EIATTR_FRAME_SIZE
	.align		4
.L_13:
        /*0054*/ 	.byte	0x04, 0x11
        /*0056*/ 	.short	(.L_15 - .L_14)
	.align		4
.L_14:
        /*0058*/ 	.word	index@($__internal_2_$__cuda_sm3x_div_rn_noftz_f32_slowpath)
        /*005c*/ 	.word	0x00000000


	//----- nvinfo : EIATTR_FRAME_SIZE
	.align		4
.L_15:
        /*0060*/ 	.byte	0x04, 0x11
        /*0062*/ 	.short	(.L_17 - .L_16)
	.align		4
.L_16:
        /*0064*/ 	.word	index@(fused_silu_mul_f16)
        /*0068*/ 	.word	0x00000000


	//----- nvinfo : EIATTR_REGCOUNT
	.align		4
.L_17:
        /*006c*/ 	.byte	0x04, 0x2f
        /*006e*/ 	.short	(.L_19 - .L_18)
	.align		4
.L_18:
        /*0070*/ 	.word	index@(fused_silu_mul_f32)
        /*0074*/ 	.word	0x0000001c


	//----- nvinfo : EIATTR_FRAME_SIZE
	.align		4
.L_19:
        /*0078*/ 	.byte	0x04, 0x11
        /*007a*/ 	.short	(.L_21 - .L_20)
	.align		4
.L_20:
        /*007c*/ 	.word	index@($__internal_1_$__cuda_sm3x_div_rn_noftz_f32_slowpath)
        /*0080*/ 	.word	0x00000000


	//----- nvinfo : EIATTR_FRAME_SIZE
	.align		4
.L_21:
        /*0084*/ 	.byte	0x04, 0x11
        /*0086*/ 	.short	(.L_23 - .L_22)
	.align		4
.L_22:
        /*0088*/ 	.word	index@(fused_silu_mul_f32)
        /*008c*/ 	.word	0x00000000


	//----- nvinfo : EIATTR_REGCOUNT
	.align		4
.L_23:
        /*0090*/ 	.byte	0x04, 0x2f
        /*0092*/ 	.short	(.L_25 - .L_24)
	.align		4
.L_24:
        /*0094*/ 	.word	index@(fused_add_rmsnorm_bf16)
        /*0098*/ 	.word	0x0000001a


	//----- nvinfo : EIATTR_FRAME_SIZE
	.align		4
.L_25:
        /*009c*/ 	.byte	0x04, 0x11
        /*009e*/ 	.short	(.L_27 - .L_26)
	.align		4
.L_26:
        /*00a0*/ 	.word	index@($__internal_0_$__cuda_sm3x_div_rn_noftz_f32_slowpath)
        /*00a4*/ 	.word	0x00000000


	//----- nvinfo : EIATTR_FRAME_SIZE
	.align		4
.L_27:
        /*00a8*/ 	.byte	0x04, 0x11
        /*00aa*/ 	.short	(.L_29 - .L_28)
	.align		4
.L_28:
        /*00ac*/ 	.word	index@(fused_add_rmsnorm_bf16)
        /*00b0*/ 	.word	0x00000000


	//----- nvinfo : EIATTR_REGCOUNT
	.align		4
.L_29:
        /*00b4*/ 	.byte	0x04, 0x2f
        /*00b6*/ 	.short	(.L_31 - .L_30)
	.align		4
.L_30:
        /*00b8*/ 	.word	index@(gpu_argmax_bf16_phase1)
        /*00bc*/ 	.word	0x00000018


	//----- nvinfo : EIATTR_FRAME_SIZE
	.align		4
.L_31:
        /*00c0*/ 	.byte	0x04, 0x11
        /*00c2*/ 	.short	(.L_33 - .L_32)
	.align		4
.L_32:
        /*00c4*/ 	.word	index@(gpu_argmax_bf16_phase1)
        /*00c8*/ 	.word	0x00000000


	//----- nvinfo : EIATTR_REGCOUNT
	.align		4
.L_33:
        /*00cc*/ 	.byte	0x04, 0x2f
        /*00ce*/ 	.short	(.L_35 - .L_34)
	.align		4
.L_34:
        /*00d0*/ 	.word	index@(gpu_argmax_phase2)
        /*00d4*/ 	.word	0x00000010


	//----- nvinfo : EIATTR_FRAME_SIZE
	.align		4
.L_35:
        /*00d8*/ 	.byte	0x04, 0x11
        /*00da*/ 	.short	(.L_37 - .L_36)
	.align		4
.L_36:
        /*00dc*/ 	.word	index@(gpu_argmax_phase2)
        /*00e0*/ 	.word	0x00000000


	//----- nvinfo : EIATTR_REGCOUNT
	.align		4
.L_37:
        /*00e4*/ 	.byte	0x04, 0x2f
        /*00e6*/ 	.short	(.L_39 - .L_38)
	.align		4
.L_38:
        /*00e8*/ 	.word	index@(fused_residual_add_bf16)
        /*00ec*/ 	.word	0x0000000a


	//----- nvinfo : EIATTR_FRAME_SIZE
	.align		4
.L_39:
        /*00f0*/ 	.byte	0x04, 0x11
        /*00f2*/ 	.short	(.L_41 - .L_40)
	.align		4
.L_40:
        /*00f4*/ 	.word	index@(fused_residual_add_bf16)
        /*00f8*/ 	.word	0x00000000


	//----- nvinfo : EIATTR_REGCOUNT
	.align		4
.L_41:
        /*00fc*/ 	.byte	0x04, 0x2f
        /*00fe*/ 	.short	(.L_43 - .L_42)
	.align		4
.L_42:
        /*0100*/ 	.word	index@(topk_stage1_f32)
        /*0104*/ 	.word	0x00000020


	//----- nvinfo : EIATTR_FRAME_SIZE
	.align		4
.L_43:
        /*0108*/ 	.byte	0x04, 0x11
        /*010a*/ 	.short	(.L_45 - .L_44)
	.align		4
.L_44:
        /*010c*/ 	.word	index@(topk_stage1_f32)
        /*0110*/ 	.word	0x00000200


	//----- nvinfo : EIATTR_REGCOUNT
	.align		4
.L_45:
        /*0114*/ 	.byte	0x04, 0x2f
        /*0116*/ 	.short	(.L_47 - .L_46)
	.align		4
.L_46:
        /*0118*/ 	.word	index@(topk_stage2_f32)
        /*011c*/ 	.word	0x00000020


	//----- nvinfo : EIATTR_FRAME_SIZE
	.align		4
.L_47:
        /*0120*/ 	.byte	0x04, 0x11
        /*0122*/ 	.short	(.L_49 - .L_48)
	.align		4
.L_48:
        /*0124*/ 	.word	index@(topk_stage2_f32)
        /*0128*/ 	.word	0x00000400


	//----- nvinfo : EIATTR_MIN_STACK_SIZE
	.align		4
.L_49:
        /*012c*/ 	.byte	0x04, 0x12
        /*012e*/ 	.short	(.L_51 - .L_50)
	.align		4
.L_50:
        /*0130*/ 	.word	index@(topk_stage2_f32)
        /*0134*/ 	.word	0x00000400


	//----- nvinfo : EIATTR_MIN_STACK_SIZE
	.align		4
.L_51:
        /*0138*/ 	.byte	0x04, 0x12
        /*013a*/ 	.short	(.L_53 - .L_52)
	.align		4
.L_52:
        /*013c*/ 	.word	index@(topk_stage1_f32)
        /*0140*/ 	.word	0x00000200


	//----- nvinfo : EIATTR_MIN_STACK_SIZE
	.align		4
.L_53:
        /*0144*/ 	.byte	0x04, 0x12
        /*0146*/ 	.short	(.L_55 - .L_54)
	.align		4
.L_54:
        /*0148*/ 	.word	index@(fused_residual_add_bf16)
        /*014c*/ 	.word	0x00000000


	//----- nvinfo : EIATTR_MIN_STACK_SIZE
	.align		4
.L_55:
        /*0150*/ 	.byte	0x04, 0x12
        /*0152*/ 	.short	(.L_57 - .L_56)
	.align		4
.L_56:
        /*0154*/ 	.word	index@(gpu_argmax_phase2)
        /*0158*/ 	.word	0x00000000


	//----- nvinfo : EIATTR_MIN_STACK_SIZE
	.align		4
.L_57:
        /*015c*/ 	.byte	0x04, 0x12
        /*015e*/ 	.short	(.L_59 - .L_58)
	.align		4
.L_58:
        /*0160*/ 	.word	index@(gpu_argmax_bf16_phase1)
        /*0164*/ 	.word	0x00000000


	//----- nvinfo : EIATTR_MIN_STACK_SIZE
	.align		4
.L_59:
        /*0168*/ 	.byte	0x04, 0x12
        /*016a*/ 	.short	(.L_61 - .L_60)
	.align		4
.L_60:
        /*016c*/ 	.word	index@(fused_add_rmsnorm_bf16)
        /*0170*/ 	.word	0x00000000


	//----- nvinfo : EIATTR_MIN_STACK_SIZE
	.align		4
.L_61:
        /*0174*/ 	.byte	0x04, 0x12
        /*0176*/ 	.short	(.L_63 - .L_62)
	.align		4
.L_62:
        /*0178*/ 	.word	index@(fused_silu_mul_f32)
        /*017c*/ 	.word	0x00000000


	//----- nvinfo : EIATTR_MIN_STACK_SIZE
	.align		4
.L_63:
        /*0180*/ 	.byte	0x04, 0x12
        /*0182*/ 	.short	(.L_65 - .L_64)
	.align		4
.L_64:
        /*0184*/ 	.word	index@(fused_silu_mul_f16)
        /*0188*/ 	.word	0x00000000


	//----- nvinfo : EIATTR_MIN_STACK_SIZE
	.align		4
.L_65:
        /*018c*/ 	.byte	0x04, 0x12
        /*018e*/ 	.short	(.L_67 - .L_66)
	.align		4
.L_66:
        /*0190*/ 	.word	index@(fused_silu_mul_bf16)
        /*0194*/ 	.word	0x00000000


	//----- nvinfo : EIATTR_MIN_STACK_SIZE
	.align		4
.L_67:
        /*0198*/ 	.byte	0x04, 0x12
        /*019a*/ 	.short	(.L_69 - .L_68)
	.align		4
.L_68:
        /*019c*/ 	.word	index@(fused_rmsnorm_bf16)
        /*01a0*/ 	.word	0x00000000
.L_69:


//--------------------- .nv.compat                --------------------------
	.section	.nv.compat,"",@"SHT_CUDA_COMPAT_INFO"
	.align	4
        /*0000*/ 	.byte	0x02, 0x09, 0x00, 0x00, 0x02, 0x02, 0x01, 0x00, 0x02, 0x05, 0x05, 0x00, 0x03, 0x07, 0x01, 0x01
        /*0010*/ 	.byte	0x02, 0x03, 0x00, 0x00, 0x02, 0x06, 0x01, 0x00, 0x04, 0x0b, 0x08, 0x00, 0x01, 0x00, 0x00, 0x00
        /*0020*/ 	.byte	0x00, 0x00, 0x00, 0x00


//--------------------- .nv.info.topk_stage2_f32  --------------------------
	.section	.nv.info.topk_stage2_f32,"",@"SHT_CUDA_INFO"
	.sectionflags	@""
	.align	4


	//----- nvinfo : EIATTR_CUDA_API_VERSION
	.align		4
        /*0000*/ 	.byte	0x04, 0x37
        /*0002*/ 	.short	(.L_71 - .L_70)
.L_70:
        /*0004*/ 	.word	0x00000082


	//----- nvinfo : EIATTR_KPARAM_INFO
	.align		4
.L_71:
        /*0008*/ 	.byte	0x04, 0x17
        /*000a*/ 	.short	(.L_73 - .L_72)
.L_72:
        /*000c*/ 	.word	0x00000000
        /*0010*/ 	.short	0x0004
        /*0012*/ 	.short	0x0018
        /*0014*/ 	.byte	0x00, 0xf5, 0x21, 0x00


	//----- nvinfo : EIATTR_KPARAM_INFO
	.align		4
.L_73:
        /*0018*/ 	.byte	0x04, 0x17
        /*001a*/ 	.short	(.L_75 - .L_74)
.L_74:
        /*001c*/ 	.word	0x00000000
        /*0020*/ 	.short	0x0003
        /*0022*/ 	.short	0x0014
        /*0024*/ 	.byte	0x00, 0xf0, 0x11, 0x00


	//----- nvinfo : EIATTR_KPARAM_INFO
	.align		4
.L_75:
        /*0028*/ 	.byte	0x04, 0x17
        /*002a*/ 	.short	(.L_77 - .L_76)
.L_76:
        /*002c*/ 	.word	0x00000000
        /*0030*/ 	.short	0x0002
        /*0032*/ 	.short	0x0010
        /*0034*/ 	.byte	0x00, 0xf0, 0x11, 0x00


	//----- nvinfo : EIATTR_KPARAM_INFO
	.align		4
.L_77:
        /*0038*/ 	.byte	0x04, 0x17
        /*003a*/ 	.short	(.L_79 - .L_78)
.L_78:
        /*003c*/ 	.word	0x00000000
        /*0040*/ 	.short	0x0001
        /*0042*/ 	.short	0x0008
        /*0044*/ 	.byte	0x00, 0xf5, 0x21, 0x00


	//----- nvinfo : EIATTR_KPARAM_INFO
	.align		4
.L_79:
        /*0048*/ 	.byte	0x04, 0x17
        /*004a*/ 	.short	(.L_81 - .L_80)
.L_80:
        /*004c*/ 	.word	0x00000000
        /*0050*/ 	.short	0x0000
        /*0052*/ 	.short	0x0000
        /*0054*/ 	.byte	0x00, 0xf5, 0x21, 0x00


	//----- nvinfo : EIATTR_SPARSE_MMA_MASK
	.align		4
.L_81:
        /*0058*/ 	.byte	0x03, 0x50
        /*005a*/ 	.short	0x0000


	//----- nvinfo : EIATTR_MAXREG_COUNT
	.align		4
        /*005c*/ 	.byte	0x03, 0x1b
        /*005e*/ 	.short	0x00ff


	//----- nvinfo : EIATTR_NUM_BARRIERS
	.align		4
        /*0060*/ 	.byte	0x02, 0x4c
        /*0062*/ 	.byte	0x01
	.zero		1


	//----- nvinfo : EIATTR_MERCURY_ISA_VERSION
	.align		4
        /*0064*/ 	.byte	0x03, 0x5f
        /*0066*/ 	.short	0x0101


	//----- nvinfo : EIATTR_VRC_CTA_INIT_COUNT
	.align		4
        /*0068*/ 	.byte	0x02, 0x4a
	.zero		1
	.zero		1


	//----- nvinfo : EIATTR_EXIT_INSTR_OFFSETS
	.align		4
        /*006c*/ 	.byte	0x04, 0x1c
        /*006e*/ 	.short	(.L_83 - .L_82)


	//   ....[0]....
.L_82:
        /*0070*/ 	.word	0x00001040


	//   ....[1]....
        /*0074*/ 	.word	0x00001290


	//   ....[2]....
        /*0078*/ 	.word	0x00002a70


	//   ....[3]....
        /*007c*/ 	.word	0x00002ba0


	//   ....[4]....
        /*0080*/ 	.word	0x00002c80


	//   ....[5]....
        /*0084*/ 	.word	0x00002d50


	//----- nvinfo : EIATTR_CRS_STACK_SIZE
	.align		4
.L_83:
        /*0088*/ 	.byte	0x04, 0x1e
        /*008a*/ 	.short	(.L_85 - .L_84)
.L_84:
        /*008c*/ 	.word	0x00000000


	//----- nvinfo : EIATTR_CBANK_PARAM_SIZE
	.align		4
.L_85:
        /*0090*/ 	.byte	0x03, 0x19
        /*0092*/ 	.short	0x0020


	//----- nvinfo : EIATTR_PARAM_CBANK
	.align		4
        /*0094*/ 	.byte	0x04, 0x0a
        /*0096*/ 	.short	(.L_87 - .L_86)
	.align		4
.L_86:
        /*0098*/ 	.word	index@(.nv.constant0.topk_stage2_f32)
        /*009c*/ 	.short	0x0380
        /*009e*/ 	.short	0x0020


	//----- nvinfo : EIATTR_SW_WAR
	.align		4
.L_87:
        /*00a0*/ 	.byte	0x04, 0x36
        /*00a2*/ 	.short	(.L_89 - .L_88)
.L_88:
        /*00a4*/ 	.word	0x00000008
.L_89:


//--------------------- .nv.info.topk_stage1_f32  --------------------------
	.section	.nv.info.topk_stage1_f32,"",@"SHT_CUDA_INFO"
	.sectionflags	@""
	.align	4


	//----- nvinfo : EIATTR_CUDA_API_VERSION
	.align		4
        /*0000*/ 	.byte	0x04, 0x37
        /*0002*/ 	.short	(.L_91 - .L_90)
.L_90:
        /*0004*/ 	.word	0x00000082


	//----- nvinfo : EIATTR_KPARAM_INFO
	.align		4
.L_91:
        /*0008*/ 	.byte	0x04, 0x17
        /*000a*/ 	.short	(.L_93 - .L_92)
.L_92:
        /*000c*/ 	.word	0x00000000
        /*0010*/ 	.short	0x0005
        /*0012*/ 	.short	0x0020
        /*0014*/ 	.byte	0x00, 0xf5, 0x21, 0x00


	//----- nvinfo : EIATTR_KPARAM_INFO
	.align		4
.L_93:
        /*0018*/ 	.byte	0x04, 0x17
        /*001a*/ 	.short	(.L_95 - .L_94)
.L_94:
        /*001c*/ 	.word	0x00000000
        /*0020*/ 	.short	0x0004
        /*0022*/ 	.short	0x0018
        /*0024*/ 	.byte	0x00, 0xf5, 0x21, 0x00


	//----- nvinfo : EIATTR_KPARAM_INFO
	.align		4
.L_95:
        /*0028*/ 	.byte	0x04, 0x17
        /*002a*/ 	.short	(.L_97 - .L_96)
.L_96:
        /*002c*/ 	.word	0x00000000
        /*0030*/ 	.short	0x0003
        /*0032*/ 	.short	0x0010
        /*0034*/ 	.byte	0x00, 0xf0, 0x11, 0x00


	//----- nvinfo : EIATTR_KPARAM_INFO
	.align		4
.L_97:
        /*0038*/ 	.byte	0x04, 0x17
        /*003a*/ 	.short	(.L_99 - .L_98)
.L_98:
        /*003c*/ 	.word	0x00000000
        /*0040*/ 	.short	0x0002
        /*0042*/ 	.short	0x000c
        /*0044*/ 	.byte	0x00, 0xf0, 0x11, 0x00


	//----- nvinfo : EIATTR_KPARAM_INFO
	.align		4
.L_99:
        /*0048*/ 	.byte	0x04, 0x17
        /*004a*/ 	.short	(.L_101 - .L_100)
.L_100:
        /*004c*/ 	.word	0x00000000
        /*0050*/ 	.short	0x0001
        /*0052*/ 	.short	0x0008
        /*0054*/ 	.byte	0x00, 0xf0, 0x11, 0x00


	//----- nvinfo : EIATTR_KPARAM_INFO
	.align		4
.L_101:
        /*0058*/ 	.byte	0x04, 0x17
        /*005a*/ 	.short	(.L_103 - .L_102)
.L_102:
        /*005c*/ 	.word	0x00000000
        /*0060*/ 	.short	0x0000
        /*0062*/ 	.short	0x0000
        /*0064*/ 	.byte	0x00, 0xf5, 0x21, 0x00


	//----- nvinfo : EIATTR_SPARSE_MMA_MASK
	.align		4
.L_103:
        /*0068*/ 	.byte	0x03, 0x50
        /*006a*/ 	.short	0x0000


	//----- nvinfo : EIATTR_MAXREG_COUNT
	.align		4
        /*006c*/ 	.byte	0x03, 0x1b
        /*006e*/ 	.short	0x00ff


	//----- nvinfo : EIATTR_NUM_BARRIERS
	.align		4
        /*0070*/ 	.byte	0x02, 0x4c
        /*0072*/ 	.byte	0x01
	.zero		1


	//----- nvinfo : EIATTR_MERCURY_ISA_VERSION
	.align		4
        /*0074*/ 	.byte	0x03, 0x5f
        /*0076*/ 	.short	0x0101


	//----- nvinfo : EIATTR_VRC_CTA_INIT_COUNT
	.align		4
        /*0078*/ 	.byte	0x02, 0x4a
	.zero		1
	.zero		1


	//----- nvinfo : EIATTR_EXIT_INSTR_OFFSETS
	.align		4
        /*007c*/ 	.byte	0x04, 0x1c
        /*007e*/ 	.short	(.L_105 - .L_104)


	//   ....[0]....
.L_104:
        /*0080*/ 	.word	0x00000090


	//   ....[1]....
        /*0084*/ 	.word	0x00000fa0


	//   ....[2]....
        /*0088*/ 	.word	0x000025f0


	//   ....[3]....
        /*008c*/ 	.word	0x00002c50


	//   ....[4]....
        /*0090*/ 	.word	0x00002fa0


	//   ....[5]....
        /*0094*/ 	.word	0x00003190


	//   ....[6]....
        /*0098*/ 	.word	0x000032c0


	//----- nvinfo : EIATTR_CRS_STACK_SIZE
	.align		4
.L_105:
        /*009c*/ 	.byte	0x04, 0x1e
        /*009e*/ 	.short	(.L_107 - .L_106)
.L_106:
        /*00a0*/ 	.word	0x00000000


	//----- nvinfo : EIATTR_CBANK_PARAM_SIZE
	.align		4
.L_107:
        /*00a4*/ 	.byte	0x03, 0x19
        /*00a6*/ 	.short	0x0028


	//----- nvinfo : EIATTR_PARAM_CBANK
	.align		4
        /*00a8*/ 	.byte	0x04, 0x0a
        /*00aa*/ 	.short	(.L_109 - .L_108)
	.align		4
.L_108:
        /*00ac*/ 	.word	index@(.nv.constant0.topk_stage1_f32)
        /*00b0*/ 	.short	0x0380
        /*00b2*/ 	.short	0x0028


	//----- nvinfo : EIATTR_SW_WAR
	.align		4
.L_109:
        /*00b4*/ 	.byte	0x04, 0x36
        /*00b6*/ 	.short	(.L_111 - .L_110)
.L_110:
        /*00b8*/ 	.word	0x00000008
.L_111:


//--------------------- .nv.info.fused_residual_add_bf16 --------------------------
	.section	.nv.info.fused_residual_add_bf16,"",@"SHT_CUDA_INFO"
	.sectionflags	@""
	.align	4


	//----- nvinfo : EIATTR_CUDA_API_VERSION
	.align		4
        /*0000*/ 	.byte	0x04, 0x37
        /*0002*/ 	.short	(.L_113 - .L_112)
.L_112:
        /*0004*/ 	.word	0x00000082


	//----- nvinfo : EIATTR_KPARAM_INFO
	.align		4
.L_113:
        /*0008*/ 	.byte	0x04, 0x17
        /*000a*/ 	.short	(.L_115 - .L_114)
.L_114:
        /*000c*/ 	.word	0x00000000
        /*0010*/ 	.short	0x0002
        /*0012*/ 	.short	0x0010
        /*0014*/ 	.byte	0x00, 0xf0, 0x11, 0x00


	//----- nvinfo : EIATTR_KPARAM_INFO
	.align		4
.L_115:
        /*0018*/ 	.byte	0x04, 0x17
        /*001a*/ 	.short	(.L_117 - .L_116)
.L_116:
        /*001c*/ 	.word	0x00000000
        /*0020*/ 	.short	0x0001
        /*0022*/ 	.short	0x0008
        /*0024*/ 	.byte	0x00, 0xf5, 0x21, 0x00


	//----- nvinfo : EIATTR_KPARAM_INFO
	.align		4
.L_117:
        /*0028*/ 	.byte	0x04, 0x17
        /*002a*/ 	.short	(.L_119 - .L_118)
.L_118:
        /*002c*/ 	.word	0x00000000
        /*0030*/ 	.short	0x0000
        /*0032*/ 	.short	0x0000
        /*0034*/ 	.byte	0x00, 0xf5, 0x21, 0x00


	//----- nvinfo : EIATTR_SPARSE_MMA_MASK
	.align		4
.L_119:
        /*0038*/ 	.byte	0x03, 0x50
        /*003a*/ 	.short	0x0000


	//----- nvinfo : EIATTR_MAXREG_COUNT
	.align		4
        /*003c*/ 	.byte	0x03, 0x1b
        /*003e*/ 	.short	0x00ff


	//----- nvinfo : EIATTR_MERCURY_ISA_VERSION
	.align		4
        /*0040*/ 	.byte	0x03, 0x5f
        /*0042*/ 	.short	0x0101


	//----- nvinfo : EIATTR_VRC_CTA_INIT_COUNT
	.align		4
        /*0044*/ 	.byte	0x02, 0x4a
	.zero		1
	.zero		1


	//----- nvinfo : EIATTR_EXIT_INSTR_OFFSETS
	.align		4
        /*0048*/ 	.byte	0x04, 0x1c
        /*004a*/ 	.short	(.L_121 - .L_120)


	//   ....[0]....
.L_120:
        /*004c*/ 	.word	0x00000070


	//   ....[1]....
        /*0050*/ 	.word	0x00000140


	//----- nvinfo : EIATTR_CBANK_PARAM_SIZE
	.align		4
.L_121:
        /*0054*/ 	.byte	0x03, 0x19
        /*0056*/ 	.short	0x0014


	//----- nvinfo : EIATTR_PARAM_CBANK
	.align		4
        /*0058*/ 	.byte	0x04, 0x0a
        /*005a*/ 	.short	(.L_123 - .L_122)
	.align		4
.L_122:
        /*005c*/ 	.word	index@(.nv.constant0.fused_residual_add_bf16)
        /*0060*/ 	.short	0x0380
        /*0062*/ 	.short	0x0014


	//----- nvinfo : EIATTR_SW_WAR
	.align		4
.L_123:
        /*0064*/ 	.byte	0x04, 0x36
        /*0066*/ 	.short	(.L_125 - .L_124)
.L_124:
        /*0068*/ 	.word	0x00000008
.L_125:


//--------------------- .nv.info.gpu_argmax_phase2 --------------------------
	.section	.nv.info.gpu_argmax_phase2,"",@"SHT_CUDA_INFO"
	.sectionflags	@""
	.align	4


	//----- nvinfo : EIATTR_CUDA_API_VERSION
	.align		4
        /*0000*/ 	.byte	0x04, 0x37
        /*0002*/ 	.short	(.L_127 - .L_126)
.L_126:
        /*0004*/ 	.word	0x00000082


	//----- nvinfo : EIATTR_KPARAM_INFO
	.align		4
.L_127:
        /*0008*/ 	.byte	0x04, 0x17
        /*000a*/ 	.short	(.L_129 - .L_128)
.L_128:
        /*000c*/ 	.word	0x00000000
        /*0010*/ 	.short	0x0003
        /*0012*/ 	.short	0x0018
        /*0014*/ 	.byte	0x00, 0xf0, 0x11, 0x00


	//----- nvinfo : EIATTR_KPARAM_INFO
	.align		4
.L_129:
        /*0018*/ 	.byte	0x04, 0x17
        /*001a*/ 	.short	(.L_131 - .L_130)
.L_130:
        /*001c*/ 	.word	0x00000000
        /*0020*/ 	.short	0x0002
        /*0022*/ 	.short	0x0010
        /*0024*/ 	.byte	0x00, 0xf5, 0x21, 0x00


	//----- nvinfo : EIATTR_KPARAM_INFO
	.align		4
.L_131:
        /*0028*/ 	.byte	0x04, 0x17
        /*002a*/ 	.short	(.L_133 - .L_132)
.L_132:
        /*002c*/ 	.word	0x00000000
        /*0030*/ 	.short	0x0001
        /*0032*/ 	.short	0x0008
        /*0034*/ 	.byte	0x00, 0xf5, 0x21, 0x00


	//----- nvinfo : EIATTR_KPARAM_INFO
	.align		4
.L_133:
        /*0038*/ 	.byte	0x04, 0x17
        /*003a*/ 	.short	(.L_135 - .L_134)
.L_134:
        /*003c*/ 	.word	0x00000000
        /*0040*/ 	.short	0x0000
        /*0042*/ 	.short	0x0000
        /*0044*/ 	.byte	0x00, 0xf5, 0x21, 0x00


	//----- nvinfo : EIATTR_SPARSE_MMA_MASK
	.align		4
.L_135:
        /*0048*/ 	.byte	0x03, 0x50
        /*004a*/ 	.short	0x0000


	//----- nvinfo : EIATTR_MAXREG_COUNT
	.align		4
        /*004c*/ 	.byte	0x03, 0x1b
        /*004e*/ 	.short	0x00ff


	//----- nvinfo : EIATTR_NUM_BARRIERS
	.align		4
        /*0050*/ 	.byte	0x02, 0x4c
        /*0052*/ 	.byte	0x01
	.zero		1


	//----- nvinfo : EIATTR_MERCURY_ISA_VERSION
	.align		4
        /*0054*/ 	.byte	0x03, 0x5f
        /*0056*/ 	.short	0x0101


	//----- nvinfo : EIATTR_COOP_GROUP_MASK_REGIDS
	.align		4
        /*0058*/ 	.byte	0x04, 0x29
        /*005a*/ 	.short	(.L_137 - .L_136)


	//   ....[0]....
.L_136:
        /*005c*/ 	.word	0xffffffff


	//   ....[1]....
        /*0060*/ 	.word	0xffffffff


	//   ....[2]....
        /*0064*/ 	.word	0xffffffff


	//   ....[3]....
        /*0068*/ 	.word	0xffffffff


	//   ....[4]....
        /*006c*/ 	.word	0xffffffff


	//   ....[5]....
        /*0070*/ 	.word	0xffffffff


	//   ....[6]....
        /*0074*/ 	.word	0xffffffff


	//   ....[7]....
        /*0078*/ 	.word	0xffffffff


	//   ....[8]....
        /*007c*/ 	.word	0xffffffff


	//   ....[9]....
        /*0080*/ 	.word	0xffffffff


	//   ....[10]....
        /*0084*/ 	.word	0xffffffff


	//   ....[11]....
        /*0088*/ 	.word	0xffffffff


	//   ....[12]....
        /*008c*/ 	.word	0xffffffff


	//   ....[13]....
        /*0090*/ 	.word	0xffffffff


	//   ....[14]....
        /*0094*/ 	.word	0xffffffff


	//   ....[15]....
        /*0098*/ 	.word	0xffffffff


	//   ....[16]....
        /*009c*/ 	.word	0xffffffff


	//   ....[17]....
        /*00a0*/ 	.word	0xffffffff


	//   ....[18]....
        /*00a4*/ 	.word	0xffffffff


	//   ....[19]....
        /*00a8*/ 	.word	0xffffffff


	//----- nvinfo : EIATTR_COOP_GROUP_INSTR_OFFSETS
	.align		4
.L_137:
        /*00ac*/ 	.byte	0x04, 0x28
        /*00ae*/ 	.short	(.L_139 - .L_138)


	//   ....[0]....
.L_138:
        /*00b0*/ 	.word	0x000001e0


	//   ....[1]....
        /*00b4*/ 	.word	0x00000210


	//   ....[2]....
        /*00b8*/ 	.word	0x00000250


	//   ....[3]....
        /*00bc*/ 	.word	0x00000260


	//   ....[4]....
        /*00c0*/ 	.word	0x000002a0


	//   ....[5]....
        /*00c4*/ 	.word	0x000002b0


	//   ....[6]....
        /*00c8*/ 	.word	0x000002f0


	//   ....[7]....
        /*00cc*/ 	.word	0x00000300


	//   ....[8]....
        /*00d0*/ 	.word	0x00000350


	//   ....[9]....
        /*00d4*/ 	.word	0x00000360


	//   ....[10]....
        /*00d8*/ 	.word	0x00000580


	//   ....[11]....
        /*00dc*/ 	.word	0x000005a0


	//   ....[12]....
        /*00e0*/ 	.word	0x000005e0


	//   ....[13]....
        /*00e4*/ 	.word	0x000005f0


	//   ....[14]....
        /*00e8*/ 	.word	0x00000630


	//   ....[15]....
        /*00ec*/ 	.word	0x00000640


	//   ....[16]....
        /*00f0*/ 	.word	0x00000680


	//   ....[17]....
        /*00f4*/ 	.word	0x00000690


	//   ....[18]....
        /*00f8*/ 	.word	0x000006d0


	//   ....[19]....
        /*00fc*/ 	.word	0x000006e0


	//----- nvinfo : EIATTR_VRC_CTA_INIT_COUNT
	.align		4
.L_139:
        /*0100*/ 	.byte	0x02, 0x4a
	.zero		1
	.zero		1


	//----- nvinfo : EIATTR_EXIT_INSTR_OFFSETS
	.align		4
        /*0104*/ 	.byte	0x04, 0x1c
        /*0106*/ 	.short	(.L_141 - .L_140)


	//   ....[0]....
.L_140:
        /*0108*/ 	.word	0x00000460


	//   ....[1]....
        /*010c*/ 	.word	0x000006f0


	//   ....[2]....
        /*0110*/ 	.word	0x00000740


	//----- nvinfo : EIATTR_CRS_STACK_SIZE
	.align		4
.L_141:
        /*0114*/ 	.byte	0x04, 0x1e
        /*0116*/ 	.short	(.L_143 - .L_142)
.L_142:
        /*0118*/ 	.word	0x00000000


	//----- nvinfo : EIATTR_CBANK_PARAM_SIZE
	.align		4
.L_143:
        /*011c*/ 	.byte	0x03, 0x19
        /*011e*/ 	.short	0x001c


	//----- nvinfo : EIATTR_PARAM_CBANK
	.align		4
        /*0120*/ 	.byte	0x04, 0x0a
        /*0122*/ 	.short	(.L_145 - .L_144)
	.align		4
.L_144:
        /*0124*/ 	.word	index@(.nv.constant0.gpu_argmax_phase2)
        /*0128*/ 	.short	0x0380
        /*012a*/ 	.short	0x001c


	//----- nvinfo : EIATTR_SW_WAR
	.align		4
.L_145:
        /*012c*/ 	.byte	0x04, 0x36
        /*012e*/ 	.short	(.L_147 - .L_146)
.L_146:
        /*0130*/ 	.word	0x00000008
.L_147:


//--------------------- .nv.info.gpu_argmax_bf16_phase1 --------------------------
	.section	.nv.info.gpu_argmax_bf16_phase1,"",@"SHT_CUDA_INFO"
	.sectionflags	@""
	.align	4


	//----- nvinfo : EIATTR_CUDA_API_VERSION
	.align		4
        /*0000*/ 	.byte	0x04, 0x37
        /*0002*/ 	.short	(.L_149 - .L_148)
.L_148:
        /*0004*/ 	.word	0x00000082


	//----- nvinfo : EIATTR_KPARAM_INFO
	.align		4
.L_149:
        /*0008*/ 	.byte	0x04, 0x17
        /*000a*/ 	.short	(.L_151 - .L_150)
.L_150:
        /*000c*/ 	.word	0x00000000
        /*0010*/ 	.short	0x0003
        /*0012*/ 	.short	0x0018
        /*0014*/ 	.byte	0x00, 0xf0, 0x11, 0x00


	//----- nvinfo : EIATTR_KPARAM_INFO
	.align		4
.L_151:
        /*0018*/ 	.byte	0x04, 0x17
        /*001a*/ 	.short	(.L_153 - .L_152)
.L_152:
        /*001c*/ 	.word	0x00000000
        /*0020*/ 	.short	0x0002
        /*0022*/ 	.short	0x0010
        /*0024*/ 	.byte	0x00, 0xf5, 0x21, 0x00


	//----- nvinfo : EIATTR_KPARAM_INFO
	.align		4
.L_153:
        /*0028*/ 	.byte	0x04, 0x17
        /*002a*/ 	.short	(.L_155 - .L_154)
.L_154:
        /*002c*/ 	.word	0x00000000
        /*0030*/ 	.short	0x0001
        /*0032*/ 	.short	0x0008
        /*0034*/ 	.byte	0x00, 0xf5, 0x21, 0x00


	//----- nvinfo : EIATTR_KPARAM_INFO
	.align		4
.L_155:
        /*0038*/ 	.byte	0x04, 0x17
        /*003a*/ 	.short	(.L_157 - .L_156)
.L_156:
        /*003c*/ 	.word	0x00000000
        /*0040*/ 	.short	0x0000
        /*0042*/ 	.short	0x0000
        /*0044*/ 	.byte	0x00, 0xf5, 0x21, 0x00


	//----- nvinfo : EIATTR_SPARSE_MMA_MASK
	.align		4
.L_157:
        /*0048*/ 	.byte	0x03, 0x50
        /*004a*/ 	.short	0x0000


	//----- nvinfo : EIATTR_MAXREG_COUNT
	.align		4
        /*004c*/ 	.byte	0x03, 0x1b
        /*004e*/ 	.short	0x00ff


	//----- nvinfo : EIATTR_NUM_BARRIERS
	.align		4
        /*0050*/ 	.byte	0x02, 0x4c
        /*0052*/ 	.byte	0x01
	.zero		1


	//----- nvinfo : EIATTR_MERCURY_ISA_VERSION
	.align		4
        /*0054*/ 	.byte	0x03, 0x5f
        /*0056*/ 	.short	0x0101


	//----- nvinfo : EIATTR_COOP_GROUP_MASK_REGIDS
	.align		4
        /*0058*/ 	.byte	0x04, 0x29
        /*005a*/ 	.short	(.L_159 - .L_158)


	//   ....[0]....
.L_158:
        /*005c*/ 	.word	0xffffffff


	//   ....[1]....
        /*0060*/ 	.word	0xffffffff


	//   ....[2]....
        /*0064*/ 	.word	0xffffffff


	//   ....[3]....
        /*0068*/ 	.word	0xffffffff


	//   ....[4]....
        /*006c*/ 	.word	0xffffffff


	//   ....[5]....
        /*0070*/ 	.word	0xffffffff


	//   ....[6]....
        /*0074*/ 	.word	0xffffffff


	//   ....[7]....
        /*0078*/ 	.word	0xffffffff


	//   ....[8]....
        /*007c*/ 	.word	0xffffffff


	//   ....[9]....
        /*0080*/ 	.word	0xffffffff


	//   ....[10]....
        /*0084*/ 	.word	0xffffffff


	//   ....[11]....
        /*0088*/ 	.word	0xffffffff


	//   ....[12]....
        /*008c*/ 	.word	0xffffffff


	//   ....[13]....
        /*0090*/ 	.word	0xffffffff


	//   ....[14]....
        /*0094*/ 	.word	0xffffffff


	//   ....[15]....
        /*0098*/ 	.word	0xffffffff


	//   ....[16]....
        /*009c*/ 	.word	0xffffffff


	//   ....[17]....
        /*00a0*/ 	.word	0xffffffff


	//   ....[18]....
        /*00a4*/ 	.word	0xffffffff


	//   ....[19]....
        /*00a8*/ 	.word	0xffffffff


	//----- nvinfo : EIATTR_COOP_GROUP_INSTR_OFFSETS
	.align		4
.L_159:
        /*00ac*/ 	.byte	0x04, 0x28
        /*00ae*/ 	.short	(.L_161 - .L_160)


	//   ....[0]....
.L_160:
        /*00b0*/ 	.word	0x00000800


	//   ....[1]....
        /*00b4*/ 	.word	0x00000820


	//   ....[2]....
        /*00b8*/ 	.word	0x00000860


	//   ....[3]....
        /*00bc*/ 	.word	0x00000870


	//   ....[4]....
        /*00c0*/ 	.word	0x000008b0


	//   ....[5]....
        /*00c4*/ 	.word	0x000008c0


	//   ....[6]....
        /*00c8*/ 	.word	0x00000910


	//   ....[7]....
        /*00cc*/ 	.word	0x00000930


	//   ....[8]....
        /*00d0*/ 	.word	0x00000980


	//   ....[9]....
        /*00d4*/ 	.word	0x000009a0


	//   ....[10]....
        /*00d8*/ 	.word	0x00000b50


	//   ....[11]....
        /*00dc*/ 	.word	0x00000b60


	//   ....[12]....
        /*00e0*/ 	.word	0x00000ba0


	//   ....[13]....
        /*00e4*/ 	.word	0x00000bb0


	//   ....[14]....
        /*00e8*/ 	.word	0x00000bf0


	//   ....[15]....
        /*00ec*/ 	.word	0x00000c00


	//   ....[16]....
        /*00f0*/ 	.word	0x00000c40


	//   ....[17]....
        /*00f4*/ 	.word	0x00000c50


	//   ....[18]....
        /*00f8*/ 	.word	0x00000c90


	//   ....[19]....
        /*00fc*/ 	.word	0x00000ca0


	//----- nvinfo : EIATTR_VRC_CTA_INIT_COUNT
	.align		4
.L_161:
        /*0100*/ 	.byte	0x02, 0x4a
	.zero		1
	.zero		1


	//----- nvinfo : EIATTR_EXIT_INSTR_OFFSETS
	.align		4
        /*0104*/ 	.byte	0x04, 0x1c
        /*0106*/ 	.short	(.L_163 - .L_162)


	//   ....[0]....
.L_162:
        /*0108*/ 	.word	0x00000aa0


	//   ....[1]....
        /*010c*/ 	.word	0x00000cb0


	//   ....[2]....
        /*0110*/ 	.word	0x00000d50


	//----- nvinfo : EIATTR_CRS_STACK_SIZE
	.align		4
.L_163:
        /*0114*/ 	.byte	0x04, 0x1e
        /*0116*/ 	.short	(.L_165 - .L_164)
.L_164:
        /*0118*/ 	.word	0x00000000


	//----- nvinfo : EIATTR_CBANK_PARAM_SIZE
	.align		4
.L_165:
        /*011c*/ 	.byte	0x03, 0x19
        /*011e*/ 	.short	0x001c


	//----- nvinfo : EIATTR_PARAM_CBANK
	.align		4
        /*0120*/ 	.byte	0x04, 0x0a
        /*0122*/ 	.short	(.L_167 - .L_166)
	.align		4
.L_166:
        /*0124*/ 	.word	index@(.nv.constant0.gpu_argmax_bf16_phase1)
        /*0128*/ 	.short	0x0380
        /*012a*/ 	.short	0x001c


	//----- nvinfo : EIATTR_SW_WAR
	.align		4
.L_167:
        /*012c*/ 	.byte	0x04, 0x36
        /*012e*/ 	.short	(.L_169 - .L_168)
.L_168:
        /*0130*/ 	.word	0x00000008
.L_169:


//--------------------- .nv.info.fused_add_rmsnorm_bf16 --------------------------
	.section	.nv.info.fused_add_rmsnorm_bf16,"",@"SHT_CUDA_INFO"
	.sectionflags	@""
	.align	4


	//----- nvinfo : EIATTR_CUDA_API_VERSION
	.align		4
        /*0000*/ 	.byte	0x04, 0x37
        /*0002*/ 	.short	(.L_171 - .L_170)
.L_170:
        /*0004*/ 	.word	0x00000082


	//----- nvinfo : EIATTR_KPARAM_INFO
	.align		4
.L_171:
        /*0008*/ 	.byte	0x04, 0x17
        /*000a*/ 	.short	(.L_173 - .L_172)
.L_172:
        /*000c*/ 	.word	0x00000000
        /*0010*/ 	.short	0x0005
        /*0012*/ 	.short	0x0024
        /*0014*/ 	.byte	0x00, 0xf0, 0x11, 0x00


	//----- nvinfo : EIATTR_KPARAM_INFO
	.align		4
.L_173:
        /*0018*/ 	.byte	0x04, 0x17
        /*001a*/ 	.short	(.L_175 - .L_174)
.L_174:
        /*001c*/ 	.word	0x00000000
        /*0020*/ 	.short	0x0004
        /*0022*/ 	.short	0x0020
        /*0024*/ 	.byte	0x00, 0xf0, 0x11, 0x00


	//----- nvinfo : EIATTR_KPARAM_INFO
	.align		4
.L_175:
        /*0028*/ 	.byte	0x04, 0x17
        /*002a*/ 	.short	(.L_177 - .L_176)
.L_176:
        /*002c*/ 	.word	0x00000000
        /*0030*/ 	.short	0x0003
        /*0032*/ 	.short	0x0018
        /*0034*/ 	.byte	0x00, 0xf5, 0x21, 0x00


	//----- nvinfo : EIATTR_KPARAM_INFO
	.align		4
.L_177:
        /*0038*/ 	.byte	0x04, 0x17
        /*003a*/ 	.short	(.L_179 - .L_178)
.L_178:
        /*003c*/ 	.word	0x00000000
        /*0040*/ 	.short	0x0002
        /*0042*/ 	.short	0x0010
        /*0044*/ 	.byte	0x00, 0xf5, 0x21, 0x00


	//----- nvinfo : EIATTR_KPARAM_INFO
	.align		4
.L_179:
        /*0048*/ 	.byte	0x04, 0x17
        /*004a*/ 	.short	(.L_181 - .L_180)
.L_180:
        /*004c*/ 	.word	0x00000000
        /*0050*/ 	.short	0x0001
        /*0052*/ 	.short	0x0008
        /*0054*/ 	.byte	0x00, 0xf5, 0x21, 0x00


	//----- nvinfo : EIATTR_KPARAM_INFO
	.align		4
.L_181:
        /*0058*/ 	.byte	0x04, 0x17
        /*005a*/ 	.short	(.L_183 - .L_182)
.L_182:
        /*005c*/ 	.word	0x00000000
        /*0060*/ 	.short	0x0000
        /*0062*/ 	.short	0x0000
        /*0064*/ 	.byte	0x00, 0xf5, 0x21, 0x00


	//----- nvinfo : EIATTR_SPARSE_MMA_MASK
	.align		4
.L_183:
        /*0068*/ 	.byte	0x03, 0x50
        /*006a*/ 	.short	0x0000


	//----- nvinfo : EIATTR_MAXREG_COUNT
	.align		4
        /*006c*/ 	.byte	0x03, 0x1b
        /*006e*/ 	.short	0x00ff


	//----- nvinfo : EIATTR_NUM_BARRIERS
	.align		4
        /*0070*/ 	.byte	0x02, 0x4c
        /*0072*/ 	.byte	0x01
	.zero		1


	//----- nvinfo : EIATTR_MERCURY_ISA_VERSION
	.align		4
        /*0074*/ 	.byte	0x03, 0x5f
        /*0076*/ 	.short	0x0101


	//----- nvinfo : EIATTR_COOP_GROUP_MASK_REGIDS
	.align		4
        /*0078*/ 	.byte	0x04, 0x29
        /*007a*/ 	.short	(.L_185 - .L_184)


	//   ....[0]....
.L_184:
        /*007c*/ 	.word	0xffffffff


	//   ....[1]....
        /*0080*/ 	.word	0xffffffff


	//   ....[2]....
        /*0084*/ 	.word	0xffffffff


	//   ....[3]....
        /*0088*/ 	.word	0xffffffff


	//   ....[4]....
        /*008c*/ 	.word	0xffffffff


	//   ....[5]....
        /*0090*/ 	.word	0xffffffff


	//   ....[6]....
        /*0094*/ 	.word	0xffffffff


	//   ....[7]....
        /*0098*/ 	.word	0xffffffff


	//   ....[8]....
        /*009c*/ 	.word	0xffffffff


	//   ....[9]....
        /*00a0*/ 	.word	0xffffffff


	//   ....[10]....
        /*00a4*/ 	.word	0x0500000a


	//   ....[11]....
        /*00a8*/ 	.word	0x0500000a


	//   ....[12]....
        /*00ac*/ 	.word	0x0500000a


	//   ....[13]....
        /*00b0*/ 	.word	0x0500000a


	//   ....[14]....
        /*00b4*/ 	.word	0x0500000a


	//----- nvinfo : EIATTR_COOP_GROUP_INSTR_OFFSETS
	.align		4
.L_185:
        /*00b8*/ 	.byte	0x04, 0x28
        /*00ba*/ 	.short	(.L_187 - .L_186)


	//   ....[0]....
.L_186:
        /*00bc*/ 	.word	0x000007b0


	//   ....[1]....
        /*00c0*/ 	.word	0x00000800


	//   ....[2]....
        /*00c4*/ 	.word	0x00000840


	//   ....[3]....
        /*00c8*/ 	.word	0x00000860


	//   ....[4]....
        /*00cc*/ 	.word	0x00000880


	//   ....[5]....
        /*00d0*/ 	.word	0x00000990


	//   ....[6]....
        /*00d4*/ 	.word	0x000009b0


	//   ....[7]....
        /*00d8*/ 	.word	0x000009d0


	//   ....[8]....
        /*00dc*/ 	.word	0x000009f0


	//   ....[9]....
        /*00e0*/ 	.word	0x00000a10


	//   ....[10]....
        /*00e4*/ 	.word	0x000013c0


	//   ....[11]....
        /*00e8*/ 	.word	0x00001430


	//   ....[12]....
        /*00ec*/ 	.word	0x000014a0


	//   ....[13]....
        /*00f0*/ 	.word	0x00001510


	//   ....[14]....
        /*00f4*/ 	.word	0x00001580


	//----- nvinfo : EIATTR_VRC_CTA_INIT_COUNT
	.align		4
.L_187:
        /*00f8*/ 	.byte	0x02, 0x4a
	.zero		1
	.zero		1


	//----- nvinfo : EIATTR_EXIT_INSTR_OFFSETS
	.align		4
        /*00fc*/ 	.byte	0x04, 0x1c
        /*00fe*/ 	.short	(.L_189 - .L_188)


	//   ....[0]....
.L_188:
        /*0100*/ 	.word	0x00000bc0


	//   ....[1]....
        /*0104*/ 	.word	0x00000f80


	//   ....[2]....
        /*0108*/ 	.word	0x00001370


	//----- nvinfo : EIATTR_CRS_STACK_SIZE
	.align		4
.L_189:
        /*010c*/ 	.byte	0x04, 0x1e
        /*010e*/ 	.short	(.L_191 - .L_190)
.L_190:
        /*0110*/ 	.word	0x00000000


	//----- nvinfo : EIATTR_CBANK_PARAM_SIZE
	.align		4
.L_191:
        /*0114*/ 	.byte	0x03, 0x19
        /*0116*/ 	.short	0x0028


	//----- nvinfo : EIATTR_PARAM_CBANK
	.align		4
        /*0118*/ 	.byte	0x04, 0x0a
        /*011a*/ 	.short	(.L_193 - .L_192)
	.align		4
.L_192:
        /*011c*/ 	.word	index@(.nv.constant0.fused_add_rmsnorm_bf16)
        /*0120*/ 	.short	0x0380
        /*0122*/ 	.short	0x0028


	//----- nvinfo : EIATTR_SW_WAR
	.align		4
.L_193:
        /*0124*/ 	.byte	0x04, 0x36
        /*0126*/ 	.short	(.L_195 - .L_194)
.L_194:
        /*0128*/ 	.word	0x00000008
.L_195:


//--------------------- .nv.info.fused_silu_mul_f32 --------------------------
	.section	.nv.info.fused_silu_mul_f32,"",@"SHT_CUDA_INFO"
	.sectionflags	@""
	.align	4


	//----- nvinfo : EIATTR_CUDA_API_VERSION
	.align		4
        /*0000*/ 	.byte	0x04, 0x37
        /*0002*/ 	.short	(.L_197 - .L_196)
.L_196:
        /*0004*/ 	.word	0x00000082


	//----- nvinfo : EIATTR_KPARAM_INFO
	.align		4
.L_197:
        /*0008*/ 	.byte	0x04, 0x17
        /*000a*/ 	.short	(.L_199 - .L_198)
.L_198:
        /*000c*/ 	.word	0x00000000
        /*0010*/ 	.short	0x0002
        /*0012*/ 	.short	0x0010
        /*0014*/ 	.byte	0x00, 0xf0, 0x11, 0x00


	//----- nvinfo : EIATTR_KPARAM_INFO
	.align		4
.L_199:
        /*0018*/ 	.byte	0x04, 0x17
        /*001a*/ 	.short	(.L_201 - .L_200)
.L_200:
        /*001c*/ 	.word	0x00000000
        /*0020*/ 	.short	0x0001
        /*0022*/ 	.short	0x0008
        /*0024*/ 	.byte	0x00, 0xf5, 0x21, 0x00


	//----- nvinfo : EIATTR_KPARAM_INFO
	.align		4
.L_201:
        /*0028*/ 	.byte	0x04, 0x17
        /*002a*/ 	.short	(.L_203 - .L_202)
.L_202:
        /*002c*/ 	.word	0x00000000
        /*0030*/ 	.short	0x0000
        /*0032*/ 	.short	0x0000
        /*0034*/ 	.byte	0x00, 0xf5, 0x21, 0x00


	//----- nvinfo : EIATTR_SPARSE_MMA_MASK
	.align		4
.L_203:
        /*0038*/ 	.byte	0x03, 0x50
        /*003a*/ 	.short	0x0000


	//----- nvinfo : EIATTR_MAXREG_COUNT
	.align		4
        /*003c*/ 	.byte	0x03, 0x1b
        /*003e*/ 	.short	0x00ff


	//----- nvinfo : EIATTR_MERCURY_ISA_VERSION
	.align		4
        /*0040*/ 	.byte	0x03, 0x5f
        /*0042*/ 	.short	0x0101


	//----- nvinfo : EIATTR_VRC_CTA_INIT_COUNT
	.align		4
        /*0044*/ 	.byte	0x02, 0x4a
	.zero		1
	.zero		1


	//----- nvinfo : EIATTR_EXIT_INSTR_OFFSETS
	.align		4
        /*0048*/ 	.byte	0x04, 0x1c
        /*004a*/ 	.short	(.L_205 - .L_204)


	//   ....[0]....
.L_204:
        /*004c*/ 	.word	0x00000050


	//   ....[1]....
        /*0050*/ 	.word	0x00000610


	//   ....[2]....
        /*0054*/ 	.word	0x00000ed0


	//----- nvinfo : EIATTR_CRS_STACK_SIZE
	.align		4
.L_205:
        /*0058*/ 	.byte	0x04, 0x1e
        /*005a*/ 	.short	(.L_207 - .L_206)
.L_206:
        /*005c*/ 	.word	0x00000000


	//----- nvinfo : EIATTR_CBANK_PARAM_SIZE
	.align		4
.L_207:
        /*0060*/ 	.byte	0x03, 0x19
        /*0062*/ 	.short	0x0014


	//----- nvinfo : EIATTR_PARAM_CBANK
	.align		4
        /*0064*/ 	.byte	0x04, 0x0a
        /*0066*/ 	.short	(.L_209 - .L_208)
	.align		4
.L_208:
        /*0068*/ 	.word	index@(.nv.constant0.fused_silu_mul_f32)
        /*006c*/ 	.short	0x0380
        /*006e*/ 	.short	0x0014


	//----- nvinfo : EIATTR_SW_WAR
	.align		4
.L_209:
        /*0070*/ 	.byte	0x04, 0x36
        /*0072*/ 	.short	(.L_211 - .L_210)
.L_210:
        /*0074*/ 	.word	0x00000008
.L_211:


//--------------------- .nv.info.fused_silu_mul_f16 --------------------------
	.section	.nv.info.fused_silu_mul_f16,"",@"SHT_CUDA_INFO"
	.sectionflags	@""
	.align	4


	//----- nvinfo : EIATTR_CUDA_API_VERSION
	.align		4
        /*0000*/ 	.byte	0x04, 0x37
        /*0002*/ 	.short	(.L_213 - .L_212)
.L_212:
        /*0004*/ 	.word	0x00000082


	//----- nvinfo : EIATTR_KPARAM_INFO
	.align		4
.L_213:
        /*0008*/ 	.byte	0x04, 0x17
        /*000a*/ 	.short	(.L_215 - .L_214)
.L_214:
        /*000c*/ 	.word	0x00000000
        /*0010*/ 	.short	0x0002
        /*0012*/ 	.short	0x0010
        /*0014*/ 	.byte	0x00, 0xf0, 0x11, 0x00


	//----- nvinfo : EIATTR_KPARAM_INFO
	.align		4
.L_215:
        /*0018*/ 	.byte	0x04, 0x17
        /*001a*/ 	.short	(.L_217 - .L_216)
.L_216:
        /*001c*/ 	.word	0x00000000
        /*0020*/ 	.short	0x0001
        /*0022*/ 	.short	0x0008
        /*0024*/ 	.byte	0x00, 0xf5, 0x21, 0x00


	//----- nvinfo : EIATTR_KPARAM_INFO
	.align		4
.L_217:
        /*0028*/ 	.byte	0x04, 0x17
        /*002a*/ 	.short	(.L_219 - .L_218)
.L_218:
        /*002c*/ 	.word	0x00000000
        /*0030*/ 	.short	0x0000
        /*0032*/ 	.short	0x0000
        /*0034*/ 	.byte	0x00, 0xf5, 0x21, 0x00


	//----- nvinfo : EIATTR_SPARSE_MMA_MASK
	.align		4
.L_219:
        /*0038*/ 	.byte	0x03, 0x50
        /*003a*/ 	.short	0x0000


	//----- nvinfo : EIATTR_MAXREG_COUNT
	.align		4
        /*003c*/ 	.byte	0x03, 0x1b
        /*003e*/ 	.short	0x00ff


	//----- nvinfo : EIATTR_MERCURY_ISA_VERSION
	.align		4
        /*0040*/ 	.byte	0x03, 0x5f
        /*0042*/ 	.short	0x0101


	//----- nvinfo : EIATTR_VRC_CTA_INIT_COUNT
	.align		4
        /*0044*/ 	.byte	0x02, 0x4a
	.zero		1
	.zero		1


	//----- nvinfo : EIATTR_EXIT_INSTR_OFFSETS
	.align		4
        /*0048*/ 	.byte	0x04, 0x1c
        /*004a*/ 	.short	(.L_221 - .L_220)


	//   ....[0]....
.L_220:
        /*004c*/ 	.word	0x00000050


	//   ....[1]....
        /*0050*/ 	.word	0x00000640


	//   ....[2]....
        /*0054*/ 	.word	0x00001030


	//----- nvinfo : EIATTR_CRS_STACK_SIZE
	.align		4
.L_221:
        /*0058*/ 	.byte	0x04, 0x1e
        /*005a*/ 	.short	(.L_223 - .L_222)
.L_222:
        /*005c*/ 	.word	0x00000000


	//----- nvinfo : EIATTR_CBANK_PARAM_SIZE
	.align		4
.L_223:
        /*0060*/ 	.byte	0x03, 0x19
        /*0062*/ 	.short	0x0014


	//----- nvinfo : EIATTR_PARAM_CBANK
	.align		4
        /*0064*/ 	.byte	0x04, 0x0a
        /*0066*/ 	.short	(.L_225 - .L_224)
	.align		4
.L_224:
        /*0068*/ 	.word	index@(.nv.constant0.fused_silu_mul_f16)
        /*006c*/ 	.short	0x0380
        /*006e*/ 	.short	0x0014


	//----- nvinfo : EIATTR_SW_WAR
	.align		4
.L_225:
        /*0070*/ 	.byte	0x04, 0x36
        /*0072*/ 	.short	(.L_227 - .L_226)
.L_226:
        /*0074*/ 	.word	0x00000008
.L_227:


//--------------------- .nv.info.fused_silu_mul_bf16 --------------------------
	.section	.nv.info.fused_silu_mul_bf16,"",@"SHT_CUDA_INFO"
	.sectionflags	@""
	.align	4


	//----- nvinfo : EIATTR_CUDA_API_VERSION
	.align		4
        /*0000*/ 	.byte	0x04, 0x37
        /*0002*/ 	.short	(.L_229 - .L_228)
.L_228:
        /*0004*/ 	.word	0x00000082


	//----- nvinfo : EIATTR_KPARAM_INFO
	.align		4
.L_229:
        /*0008*/ 	.byte	0x04, 0x17
        /*000a*/ 	.short	(.L_231 - .L_230)
.L_230:
        /*000c*/ 	.word	0x00000000
        /*0010*/ 	.short	0x0002
        /*0012*/ 	.short	0x0010
        /*0014*/ 	.byte	0x00, 0xf0, 0x11, 0x00


	//----- nvinfo : EIATTR_KPARAM_INFO
	.align		4
.L_231:
        /*0018*/ 	.byte	0x04, 0x17
        /*001a*/ 	.short	(.L_233 - .L_232)
.L_232:
        /*001c*/ 	.word	0x00000000
        /*0020*/ 	.short	0x0001
        /*0022*/ 	.short	0x0008
        /*0024*/ 	.byte	0x00, 0xf5, 0x21, 0x00


	//----- nvinfo : EIATTR_KPARAM_INFO
	.align		4
.L_233:
        /*0028*/ 	.byte	0x04, 0x17
        /*002a*/ 	.short	(.L_235 - .L_234)
.L_234:
        /*002c*/ 	.word	0x00000000
        /*0030*/ 	.short	0x0000
        /*0032*/ 	.short	0x0000
        /*0034*/ 	.byte	0x00, 0xf5, 0x21, 0x00


	//----- nvinfo : EIATTR_SPARSE_MMA_MASK
	.align		4
.L_235:
        /*0038*/ 	.byte	0x03, 0x50
        /*003a*/ 	.short	0x0000


	//----- nvinfo : EIATTR_MAXREG_COUNT
	.align		4
        /*003c*/ 	.byte	0x03, 0x1b
        /*003e*/ 	.short	0x00ff


	//----- nvinfo : EIATTR_MERCURY_ISA_VERSION
	.align		4
        /*0040*/ 	.byte	0x03, 0x5f
        /*0042*/ 	.short	0x0101


	//----- nvinfo : EIATTR_VRC_CTA_INIT_COUNT
	.align		4
        /*0044*/ 	.byte	0x02, 0x4a
	.zero		1
	.zero		1


	//----- nvinfo : EIATTR_EXIT_INSTR_OFFSETS
	.align		4
        /*0048*/ 	.byte	0x04, 0x1c
        /*004a*/ 	.short	(.L_237 - .L_236)


	//   ....[0]....
.L_236:
        /*004c*/ 	.word	0x00000050


	//   ....[1]....
        /*0050*/ 	.word	0x00000640


	//   ....[2]....
        /*0054*/ 	.word	0x00001030


	//----- nvinfo : EIATTR_CRS_STACK_SIZE
	.align		4
.L_237:
        /*0058*/ 	.byte	0x04, 0x1e
        /*005a*/ 	.short	(.L_239 - .L_238)
.L_238:
        /*005c*/ 	.word	0x00000000


	//----- nvinfo : EIATTR_CBANK_PARAM_SIZE
	.align		4
.L_239:
        /*0060*/ 	.byte	0x03, 0x19
        /*0062*/ 	.short	0x0014


	//----- nvinfo : EIATTR_PARAM_CBANK
	.align		4
        /*0064*/ 	.byte	0x04, 0x0a
        /*0066*/ 	.short	(.L_241 - .L_240)
	.align		4
.L_240:
        /*0068*/ 	.word	index@(.nv.constant0.fused_silu_mul_bf16)
        /*006c*/ 	.short	0x0380
        /*006e*/ 	.short	0x0014


	//----- nvinfo : EIATTR_SW_WAR
	.align		4
.L_241:
        /*0070*/ 	.byte	0x04, 0x36
        /*0072*/ 	.short	(.L_243 - .L_242)
.L_242:
        /*0074*/ 	.word	0x00000008
.L_243:


//--------------------- .nv.info.fused_rmsnorm_bf16 --------------------------
	.section	.nv.info.fused_rmsnorm_bf16,"",@"SHT_CUDA_INFO"
	.sectionflags	@""
	.align	4


	//----- nvinfo : EIATTR_CUDA_API_VERSION
	.align		4
        /*0000*/ 	.byte	0x04, 0x37
        /*0002*/ 	.short	(.L_245 - .L_244)
.L_244:
        /*0004*/ 	.word	0x00000082


	//----- nvinfo : EIATTR_KPARAM_INFO
	.align		4
.L_245:
        /*0008*/ 	.byte	0x04, 0x17
        /*000a*/ 	.short	(.L_247 - .L_246)
.L_246:
        /*000c*/ 	.word	0x00000000
        /*0010*/ 	.short	0x0004
        /*0012*/ 	.short	0x001c
        /*0014*/ 	.byte	0x00, 0xf0, 0x11, 0x00


	//----- nvinfo : EIATTR_KPARAM_INFO
	.align		4
.L_247:
        /*0018*/ 	.byte	0x04, 0x17
        /*001a*/ 	.short	(.L_249 - .L_248)
.L_248:
        /*001c*/ 	.word	0x00000000
        /*0020*/ 	.short	0x0003
        /*0022*/ 	.short	0x0018
        /*0024*/ 	.byte	0x00, 0xf0, 0x11, 0x00


	//----- nvinfo : EIATTR_KPARAM_INFO
	.align		4
.L_249:
        /*0028*/ 	.byte	0x04, 0x17
        /*002a*/ 	.short	(.L_251 - .L_250)
.L_250:
        /*002c*/ 	.word	0x00000000
        /*0030*/ 	.short	0x0002
        /*0032*/ 	.short	0x0010
        /*0034*/ 	.byte	0x00, 0xf5, 0x21, 0x00


	//----- nvinfo : EIATTR_KPARAM_INFO
	.align		4
.L_251:
        /*0038*/ 	.byte	0x04, 0x17
        /*003a*/ 	.short	(.L_253 - .L_252)
.L_252:
        /*003c*/ 	.word	0x00000000
        /*0040*/ 	.short	0x0001
        /*0042*/ 	.short	0x0008
        /*0044*/ 	.byte	0x00, 0xf5, 0x21, 0x00


	//----- nvinfo : EIATTR_KPARAM_INFO
	.align		4
.L_253:
        /*0048*/ 	.byte	0x04, 0x17
        /*004a*/ 	.short	(.L_255 - .L_254)
.L_254:
        /*004c*/ 	.word	0x00000000
        /*0050*/ 	.short	0x0000
        /*0052*/ 	.short	0x0000
        /*0054*/ 	.byte	0x00, 0xf5, 0x21, 0x00


	//----- nvinfo : EIATTR_SPARSE_MMA_MASK
	.align		4
.L_255:
        /*0058*/ 	.byte	0x03, 0x50
        /*005a*/ 	.short	0x0000


	//----- nvinfo : EIATTR_MAXREG_COUNT
	.align		4
        /*005c*/ 	.byte	0x03, 0x1b
        /*005e*/ 	.short	0x00ff


	//----- nvinfo : EIATTR_NUM_BARRIERS
	.align		4
        /*0060*/ 	.byte	0x02, 0x4c
        /*0062*/ 	.byte	0x01
	.zero		1


	//----- nvinfo : EIATTR_MERCURY_ISA_VERSION
	.align		4
        /*0064*/ 	.byte	0x03, 0x5f
        /*0066*/ 	.short	0x0101


	//----- nvinfo : EIATTR_COOP_GROUP_MASK_REGIDS
	.align		4
        /*0068*/ 	.byte	0x04, 0x29
        /*006a*/ 	.short	(.L_257 - .L_256)


	//   ....[0]....
.L_256:
        /*006c*/ 	.word	0xffffffff


	//   ....[1]....
        /*0070*/ 	.word	0xffffffff


	//   ....[2]....
        /*0074*/ 	.word	0xffffffff


	//   ....[3]....
        /*0078*/ 	.word	0xffffffff


	//   ....[4]....
        /*007c*/ 	.word	0xffffffff


	//   ....[5]....
        /*0080*/ 	.word	0xffffffff


	//   ....[6]....
        /*0084*/ 	.word	0xffffffff


	//   ....[7]....
        /*0088*/ 	.word	0xffffffff


	//   ....[8]....
        /*008c*/ 	.word	0xffffffff


	//   ....[9]....
        /*0090*/ 	.word	0xffffffff


	//   ....[10]....
        /*0094*/ 	.word	0x05000008


	//   ....[11]....
        /*0098*/ 	.word	0x05000008


	//   ....[12]....
        /*009c*/ 	.word	0x05000008


	//   ....[13]....
        /*00a0*/ 	.word	0x05000008


	//   ....[14]....
        /*00a4*/ 	.word	0x05000008


	//----- nvinfo : EIATTR_COOP_GROUP_INSTR_OFFSETS
	.align		4
.L_257:
        /*00a8*/ 	.byte	0x04, 0x28
        /*00aa*/ 	.short	(.L_259 - .L_258)


	//   ....[0]....
.L_258:
        /*00ac*/ 	.word	0x00000550


	//   ....[1]....
        /*00b0*/ 	.word	0x000005a0


	//   ....[2]....
        /*00b4*/ 	.word	0x000005e0


	//   ....[3]....
        /*00b8*/ 	.word	0x00000600


	//   ....[4]....
        /*00bc*/ 	.word	0x00000620


	//   ....[5]....
        /*00c0*/ 	.word	0x00000730


	//   ....[6]....
        /*00c4*/ 	.word	0x00000750


	//   ....[7]....
        /*00c8*/ 	.word	0x00000770


	//   ....[8]....
        /*00cc*/ 	.word	0x00000790


	//   ....[9]....
        /*00d0*/ 	.word	0x000007b0


	//   ....[10]....
        /*00d4*/ 	.word	0x00001150


	//   ....[11]....
        /*00d8*/ 	.word	0x000011c0


	//   ....[12]....
        /*00dc*/ 	.word	0x00001230


	//   ....[13]....
        /*00e0*/ 	.word	0x000012a0


	//   ....[14]....
        /*00e4*/ 	.word	0x00001310


	//----- nvinfo : EIATTR_VRC_CTA_INIT_COUNT
	.align		4
.L_259:
        /*00e8*/ 	.byte	0x02, 0x4a
	.zero		1
	.zero		1


	//----- nvinfo : EIATTR_EXIT_INSTR_OFFSETS
	.align		4
        /*00ec*/ 	.byte	0x04, 0x1c
        /*00ee*/ 	.short	(.L_261 - .L_260)


	//   ....[0]....
.L_260:
        /*00f0*/ 	.word	0x00000960


	//   ....[1]....
        /*00f4*/ 	.word	0x00000d20


	//   ....[2]....
        /*00f8*/ 	.word	0x00001100


	//----- nvinfo : EIATTR_CRS_STACK_SIZE
	.align		4
.L_261:
        /*00fc*/ 	.byte	0x04, 0x1e
        /*00fe*/ 	.short	(.L_263 - .L_262)
.L_262:
        /*0100*/ 	.word	0x00000000


	//----- nvinfo : EIATTR_CBANK_PARAM_SIZE
	.align		4
.L_263:
        /*0104*/ 	.byte	0x03, 0x19
        /*0106*/ 	.short	0x0020


	//----- nvinfo : EIATTR_PARAM_CBANK
	.align		4
        /*0108*/ 	.byte	0x04, 0x0a
        /*010a*/ 	.short	(.L_265 - .L_264)
	.align		4
.L_264:
        /*010c*/ 	.word	index@(.nv.constant0.fused_rmsnorm_bf16)
        /*0110*/ 	.short	0x0380
        /*0112*/ 	.short	0x0020


	//----- nvinfo : EIATTR_SW_WAR
	.align		4
.L_265:
        /*0114*/ 	.byte	0x04, 0x36
        /*0116*/ 	.short	(.L_267 - .L_266)
.L_266:
        /*0118*/ 	.word	0x00000008
.L_267:


//--------------------- .nv.callgraph             --------------------------
	.section	.nv.callgraph,"",@"SHT_CUDA_CALLGRAPH"
	.align	4
	.sectionentsize	8
	.align		4
        /*0000*/ 	.word	0x00000000
	.align		4
        /*0004*/ 	.word	0xffffffff
	.align		4
        /*0008*/ 	.word	0x00000000
	.align		4
        /*000c*/ 	.word	0xfffffffe
	.align		4
        /*0010*/ 	.word	0x00000000
	.align		4
        /*0014*/ 	.word	0xfffffffd
	.align		4
        /*0018*/ 	.word	0x00000000
	.align		4
        /*001c*/ 	.word	0xfffffffc


//--------------------- .text.topk_stage2_f32     --------------------------
	.section	.text.topk_stage2_f32,"ax",@progbits
	.align	128
        .global         topk_stage2_f32
        .type           topk_stage2_f32,@function
        .size           topk_stage2_f32,(.L_x_242 - topk_stage2_f32)
        .other          topk_stage2_f32,@"STO_CUDA_ENTRY STV_DEFAULT"
topk_stage2_f32:
.text.topk_stage2_f32:
[----:B------:R-:W0:Y:S01]  /*0000*/  LDC R1, c[0x0][0x37c] ;  /* 0x0000df00ff017b82 */ /* 0x000e220000000800 */
[----:B------:R-:W1:Y:S01]  /*0010*/  S2R R0, SR_TID.X ;  /* 0x0000000000007919 */ /* 0x000e620000002100 */
[----:B------:R-:W1:Y:S01]  /*0020*/  LDCU UR4, c[0x0][0x390] ;  /* 0x00007200ff0477ac */ /* 0x000e620008000800 */
[----:B0-----:R-:W-:Y:S01]  /*0030*/  VIADD R1, R1, 0xfffffc00 ;  /* 0xfffffc0001017836 */ /* 0x001fe20000000000 */
[----:B------:R-:W-:Y:S01]  /*0040*/  MOV R7, 0xff800000 ;  /* 0xff80000000077802 */ /* 0x000fe20000000f00 */
[----:B------:R-:W-:Y:S01]  /*0050*/  IMAD.MOV.U32 R4, RZ, RZ, -0x800000 ;  /* 0xff800000ff047424 */ /* 0x000fe200078e00ff */
[----:B------:R-:W0:Y:S01]  /*0060*/  LDCU.64 UR6, c[0x0][0x358] ;  /* 0x00006b00ff0677ac */ /* 0x000e220008000a00 */
[----:B------:R-:W-:Y:S01]  /*0070*/  IMAD.MOV.U32 R5, RZ, RZ, -0x800000 ;  /* 0xff800000ff057424 */ /* 0x000fe200078e00ff */
[----:B------:R2:W-:Y:S01]  /*0080*/  STL.128 [R1+0x100], RZ ;  /* 0x000100ff01007387 */ /* 0x0005e20000100c00 */
[----:B------:R-:W-:Y:S01]  /*0090*/  IMAD.MOV.U32 R6, RZ, RZ, -0x800000 ;  /* 0xff800000ff067424 */ /* 0x000fe200078e00ff */
[----:B------:R-:W3:Y:S01]  /*00a0*/  LDCU UR5, c[0x0][0x390] ;  /* 0x00007200ff0577ac */ /* 0x000ee20008000800 */
[----:B------:R-:W-:Y:S01]  /*00b0*/  BSSY.RECONVERGENT B0, `(.L_x_0) ;  /* 0x0000063000007945 */ /* 0x000fe20003800200 */
[----:B------:R2:W-:Y:S01]  /*00c0*/  STL.128 [R1+0x110], RZ ;  /* 0x000110ff01007387 */ /* 0x0005e20000100c00 */
[----:B------:R-:W4:Y:S03]  /*00d0*/  LDCU.64 UR8, c[0x0][0x388] ;  /* 0x00007100ff0877ac */ /* 0x000f260008000a00 */
[----:B------:R2:W-:Y:S04]  /*00e0*/  STL.128 [R1], R4 ;  /* 0x0000000401007387 */ /* 0x0005e80000100c00 */
[----:B------:R2:W-:Y:S04]  /*00f0*/  STL.128 [R1+0x10], R4 ;  /* 0x0000100401007387 */ /* 0x0005e80000100c00 */
[----:B------:R2:W-:Y:S04]  /*0100*/  STL.128 [R1+0x20], R4 ;  /* 0x0000200401007387 */ /* 0x0005e80000100c00 */
[----:B------:R2:W-:Y:S04]  /*0110*/  STL.128 [R1+0x30], R4 ;  /* 0x0000300401007387 */ /* 0x0005e80000100c00 */
[----:B------:R2:W-:Y:S01]  /*0120*/  STL.128 [R1+0x40], R4 ;  /* 0x0000400401007387 */ /* 0x0005e20000100c00 */
[----:B-1----:R-:W-:-:S03]  /*0130*/  ISETP.GE.U32.AND P0, PT, R0, UR4, PT ;  /* 0x0000000400007c0c */ /* 0x002fc6000bf06070 */
[----:B------:R2:W-:Y:S04]  /*0140*/  STL.128 [R1+0x50], R4 ;  /* 0x0000500401007387 */ /* 0x0005e80000100c00 */
        /* <DEDUP_REMOVED lines=10> */
[----:B------:R2:W-:Y:S04]  /*01f0*/  STL.128 [R1+0x120], RZ ;  /* 0x000120ff01007387 */ /* 0x0005e80000100c00 */
        /* <DEDUP_REMOVED lines=12> */
[----:B------:R2:W-:Y:S01]  /*02c0*/  STL.128 [R1+0x1f0], RZ ;  /* 0x0001f0ff01007387 */ /* 0x0005e20000100c00 */
[----:B0--34-:R-:W-:Y:S05]  /*02d0*/  @P0 BRA `(.L_x_1) ;  /* 0x0000000400000947 */ /* 0x019fea0003800000 */
[----:B--2---:R-:W0:Y:S08]  /*02e0*/  LDC R4, c[0x0][0x394] ;  /* 0x0000e500ff047b82 */ /* 0x004e300000000800 */
[----:B------:R-:W1:Y:S01]  /*02f0*/  LDC R2, c[0x0][0x360] ;  /* 0x0000d800ff027b82 */ /* 0x000e620000000800 */
[C---:B0-----:R-:W-:Y:S01]  /*0300*/  ISETP.GE.AND P0, PT, R4.reuse, 0x2, PT ;  /* 0x000000020400780c */ /* 0x041fe20003f06270 */
[----:B------:R-:W-:-:S12]  /*0310*/  IMAD R3, R4, 0x4, R1 ;  /* 0x0000000404037824 */ /* 0x000fd800078e0201 */
[----:B-1----:R-:W-:Y:S05]  /*0320*/  @!P0 BRA `(.L_x_2) ;  /* 0x0000000000a08947 */ /* 0x002fea0003800000 */
[----:B------:R-:W-:Y:S01]  /*0330*/  BSSY.RECONVERGENT B1, `(.L_x_3) ;  /* 0x0000026000017945 */ /* 0x000fe20003800200 */
[----:B------:R-:W-:-:S07]  /*0340*/  IMAD.MOV.U32 R9, RZ, RZ, R0 ;  /* 0x000000ffff097224 */ /* 0x000fce00078e0000 */
.L_x_9:
[----:B0-----:R-:W0:Y:S01]  /*0350*/  LDC.64 R4, c[0x0][0x380] ;  /* 0x0000e000ff047b82 */ /* 0x001e220000000a00 */
[----:B-1----:R-:W2:Y:S01]  /*0360*/  LDL R8, [R3+-0x4] ;  /* 0xfffffc0003087983 */ /* 0x002ea20000100800 */
[----:B------:R-:W1:Y:S06]  /*0370*/  LDCU UR4, c[0x0][0x390] ;  /* 0x00007200ff0477ac */ /* 0x000e6c0008000800 */
[----:B------:R-:W3:Y:S01]  /*0380*/  LDC.64 R6, c[0x0][0x388] ;  /* 0x0000e200ff067b82 */ /* 0x000ee20000000a00 */
[----:B0-----:R-:W-:-:S05]  /*0390*/  IMAD.WIDE.U32 R4, R9, 0x4, R4 ;  /* 0x0000000409047825 */ /* 0x001fca00078e0004 */
[----:B------:R-:W2:Y:S01]  /*03a0*/  LDG.E R11, desc[UR6][R4.64] ;  /* 0x00000006040b7981 */ /* 0x000ea2000c1e1900 */
[----:B---3--:R-:W-:-:S04]  /*03b0*/  IMAD.WIDE.U32 R6, R9, 0x4, R6 ;  /* 0x0000000409067825 */ /* 0x008fc800078e0006 */
[----:B------:R-:W-:Y:S01]  /*03c0*/  IMAD.IADD R9, R2, 0x1, R9 ;  /* 0x0000000102097824 */ /* 0x000fe200078e0209 */
[----:B------:R-:W-:Y:S04]  /*03d0*/  BSSY.RECONVERGENT B2, `(.L_x_4) ;  /* 0x000001a000027945 */ /* 0x000fe80003800200 */
[----:B-1----:R-:W-:Y:S02]  /*03e0*/  ISETP.GE.U32.AND P1, PT, R9, UR4, PT ;  /* 0x0000000409007c0c */ /* 0x002fe4000bf26070 */
[----:B--2---:R-:W-:-:S13]  /*03f0*/  FSETP.GTU.AND P0, PT, R11, R8, PT ;  /* 0x000000080b00720b */ /* 0x004fda0003f0c000 */
[----:B------:R-:W-:Y:S05]  /*0400*/  @!P0 BRA `(.L_x_5) ;  /* 0x0000000000588947 */ /* 0x000fea0003800000 */
[----:B------:R0:W5:Y:S01]  /*0410*/  LDG.E R7, desc[UR6][R6.64] ;  /* 0x0000000606077981 */ /* 0x000162000c1e1900 */
[----:B------:R-:W1:Y:S01]  /*0420*/  LDCU UR4, c[0x0][0x394] ;  /* 0x00007280ff0477ac */ /* 0x000e620008000800 */
[----:B------:R-:W-:Y:S01]  /*0430*/  BSSY.RECONVERGENT B3, `(.L_x_6) ;  /* 0x0000010000037945 */ /* 0x000fe20003800200 */
[----:B01----:R-:W-:-:S07]  /*0440*/  IMAD.U32 R4, RZ, RZ, UR4 ;  /* 0x00000004ff047e24 */ /* 0x003fce000f8e00ff */
.L_x_8:
[----:B0-----:R-:W-:-:S05]  /*0450*/  IADD3 R6, PT, PT, R4, -0x2, RZ ;  /* 0xfffffffe04067810 */ /* 0x001fca0007ffe0ff */
[----:B------:R-:W-:-:S05]  /*0460*/  IMAD R6, R6, 0x4, R1 ;  /* 0x0000000406067824 */ /* 0x000fca00078e0201 */
[----:B------:R-:W2:Y:S01]  /*0470*/  LDL R10, [R6] ;  /* 0x00000000060a7983 */ /* 0x000ea20000100800 */
[----:B------:R-:W-:Y:S01]  /*0480*/  VIADD R8, R4, 0xffffffff ;  /* 0xffffffff04087836 */ /* 0x000fe20000000000 */
[----:B--2---:R-:W-:-:S13]  /*0490*/  FSETP.GT.AND P0, PT, R11, R10, PT ;  /* 0x0000000a0b00720b */ /* 0x004fda0003f04000 */
[----:B------:R-:W-:Y:S05]  /*04a0*/  @!P0 BRA `(.L_x_7) ;  /* 0x0000000000208947 */ /* 0x000fea0003800000 */
[----:B------:R-:W-:-:S05]  /*04b0*/  IMAD R5, R8, 0x4, R1 ;  /* 0x0000000408057824 */ /* 0x000fca00078e0201 */
[----:B------:R0:W-:Y:S04]  /*04c0*/  STL [R5], R10 ;  /* 0x0000000a05007387 */ /* 0x0001e80000100800 */
[----:B------:R-:W2:Y:S01]  /*04d0*/  LDL R6, [R6+0x100] ;  /* 0x0001000006067983 */ /* 0x000ea20000100800 */
[----:B------:R-:W-:Y:S01]  /*04e0*/  ISETP.GT.AND P0, PT, R4, 0x2, PT ;  /* 0x000000020400780c */ /* 0x000fe20003f04270 */
[----:B------:R-:W-:Y:S02]  /*04f0*/  IMAD.MOV.U32 R4, RZ, RZ, R8 ;  /* 0x000000ffff047224 */ /* 0x000fe400078e0008 */
[----:B--2---:R0:W-:Y:S10]  /*0500*/  STL [R5+0x100], R6 ;  /* 0x0001000605007387 */ /* 0x0041f40000100800 */
[----:B------:R-:W-:Y:S05]  /*0510*/  @P0 BRA `(.L_x_8) ;  /* 0xfffffffc00cc0947 */ /* 0x000fea000383ffff */
[----:B------:R-:W-:-:S07]  /*0520*/  HFMA2 R8, -RZ, RZ, 0, 0 ;  /* 0x00000000ff087431 */ /* 0x000fce00000001ff */
.L_x_7:
[----:B------:R-:W-:Y:S05]  /*0530*/  BSYNC.RECONVERGENT B3 ;  /* 0x0000000000037941 */ /* 0x000fea0003800200 */
.L_x_6:
[----:B------:R-:W-:-:S05]  /*0540*/  IMAD R8, R8, 0x4, R1 ;  /* 0x0000000408087824 */ /* 0x000fca00078e0201 */
[----:B------:R1:W-:Y:S04]  /*0550*/  STL [R8], R11 ;  /* 0x0000000b08007387 */ /* 0x0003e80000100800 */
[----:B-----5:R1:W-:Y:S02]  /*0560*/  STL [R8+0x100], R7 ;  /* 0x0001000708007387 */ /* 0x0203e40000100800 */
.L_x_5:
[----:B------:R-:W-:Y:S05]  /*0570*/  BSYNC.RECONVERGENT B2 ;  /* 0x0000000000027941 */ /* 0x000fea0003800200 */
.L_x_4:
[----:B------:R-:W-:Y:S05]  /*0580*/  @!P1 BRA `(.L_x_9) ;  /* 0xfffffffc00709947 */ /* 0x000fea000383ffff */
[----:B------:R-:W-:Y:S05]  /*0590*/  BSYNC.RECONVERGENT B1 ;  /* 0x0000000000017941 */ /* 0x000fea0003800200 */
.L_x_3:
[----:B------:R-:W-:Y:S05]  /*05a0*/  BRA `(.L_x_1) ;  /* 0x00000000004c7947 */ /* 0x000fea0003800000 */
.L_x_2:
[----:B------:R0:W5:Y:S01]  /*05b0*/  LDL R8, [R3+-0x4] ;  /* 0xfffffc0003087983 */ /* 0x0001620000100800 */
[----:B------:R-:W1:Y:S01]  /*05c0*/  LDC.64 R6, c[0x0][0x380] ;  /* 0x0000e000ff067b82 */ /* 0x000e620000000a00 */
[----:B------:R-:W-:-:S07]  /*05d0*/  IMAD.MOV.U32 R9, RZ, RZ, R0 ;  /* 0x000000ffff097224 */ /* 0x000fce00078e0000 */
.L_x_12:
[----:B-1----:R-:W-:-:S05]  /*05e0*/  IMAD.WIDE.U32 R4, R9, 0x4, R6 ;  /* 0x0000000409047825 */ /* 0x002fca00078e0006 */
[----:B------:R-:W2:Y:S01]  /*05f0*/  LDG.E R11, desc[UR6][R4.64] ;  /* 0x00000006040b7981 */ /* 0x000ea2000c1e1900 */
[--C-:B------:R-:W-:Y:S01]  /*0600*/  IMAD.MOV.U32 R10, RZ, RZ, R9.reuse ;  /* 0x000000ffff0a7224 */ /* 0x100fe200078e0009 */
[----:B------:R-:W-:Y:S01]  /*0610*/  BSSY.RECONVERGENT B1, `(.L_x_10) ;  /* 0x000000b000017945 */ /* 0x000fe20003800200 */
[----:B------:R-:W-:-:S05]  /*0620*/  IMAD.IADD R9, R2, 0x1, R9 ;  /* 0x0000000102097824 */ /* 0x000fca00078e0209 */
[----:B------:R-:W-:Y:S02]  /*0630*/  ISETP.GE.U32.AND P1, PT, R9, UR5, PT ;  /* 0x0000000509007c0c */ /* 0x000fe4000bf26070 */
[----:B--2--5:R-:W-:-:S13]  /*0640*/  FSETP.GTU.AND P0, PT, R11, R8, PT ;  /* 0x000000080b00720b */ /* 0x024fda0003f0c000 */
[----:B------:R-:W-:Y:S05]  /*0650*/  @!P0 BRA `(.L_x_11) ;  /* 0x0000000000188947 */ /* 0x000fea0003800000 */
[----:B------:R-:W-:-:S04]  /*0660*/  LEA R4, P0, R10, UR8, 0x2 ;  /* 0x000000080a047c11 */ /* 0x000fc8000f8010ff */
[----:B------:R-:W-:-:S05]  /*0670*/  LEA.HI.X R5, R10, UR9, RZ, 0x2, P0 ;  /* 0x000000090a057c11 */ /* 0x000fca00080f14ff */
[----:B------:R-:W2:Y:S01]  /*0680*/  LDG.E R4, desc[UR6][R4.64] ;  /* 0x0000000604047981 */ /* 0x000ea2000c1e1900 */
[----:B------:R-:W-:-:S03]  /*0690*/  MOV R8, R11 ;  /* 0x0000000b00087202 */ /* 0x000fc60000000f00 */
[----:B------:R1:W-:Y:S04]  /*06a0*/  STL [R3+-0x4], R11 ;  /* 0xfffffc0b03007387 */ /* 0x0003e80000100800 */
[----:B--2---:R1:W-:Y:S02]  /*06b0*/  STL [R3+0xfc], R4 ;  /* 0x0000fc0403007387 */ /* 0x0043e40000100800 */
.L_x_11:
[----:B------:R-:W-:Y:S05]  /*06c0*/  BSYNC.RECONVERGENT B1 ;  /* 0x0000000000017941 */ /* 0x000fea0003800200 */
.L_x_10:
[----:B------:R-:W-:Y:S05]  /*06d0*/  @!P1 BRA `(.L_x_12) ;  /* 0xfffffffc00c09947 */ /* 0x000fea000383ffff */
.L_x_1:
[----:B------:R-:W-:Y:S05]  /*06e0*/  BSYNC.RECONVERGENT B0 ;  /* 0x0000000000007941 */ /* 0x000fea0003800200 */
.L_x_0:
[----:B------:R-:W3:Y:S01]  /*06f0*/  LDC R2, c[0x0][0x394] ;  /* 0x0000e500ff027b82 */ /* 0x000ee20000000800 */
[----:B01----:R-:W0:Y:S01]  /*0700*/  S2R R3, SR_CgaCtaId ;  /* 0x0000000000037919 */ /* 0x003e220000008800 */
[----:B------:R-:W1:Y:S01]  /*0710*/  LDCU UR8, c[0x0][0x360] ;  /* 0x00006c00ff0877ac */ /* 0x000e620008000800 */
[----:B------:R-:W-:Y:S02]  /*0720*/  MOV R24, 0x400 ;  /* 0x0000040000187802 */ /* 0x000fe40000000f00 */
[C---:B---3--:R-:W-:Y:S01]  /*0730*/  ISETP.NE.AND P0, PT, R2.reuse, RZ, PT ;  /* 0x000000ff0200720c */ /* 0x048fe20003f05270 */
[----:B-1----:R-:W-:Y:S01]  /*0740*/  IMAD R23, R2, UR8, RZ ;  /* 0x0000000802177c24 */ /* 0x002fe2000f8e02ff */
[----:B0-----:R-:W-:-:S05]  /*0750*/  LEA R24, R3, R24, 0x18 ;  /* 0x0000001803187211 */ /* 0x001fca00078ec0ff */
[----:B------:R-:W-:-:S06]  /*0760*/  IMAD R23, R23, 0x4, R24 ;  /* 0x0000000417177824 */ /* 0x000fcc00078e0218 */
[----:B------:R-:W-:Y:S05]  /*0770*/  @!P0 BRA `(.L_x_13) ;  /* 0x0000000800208947 */ /* 0x000fea0003800000 */
[C---:B------:R-:W-:Y:S01]  /*0780*/  ISETP.GE.U32.AND P1, PT, R2.reuse, 0x10, PT ;  /* 0x000000100200780c */ /* 0x040fe20003f26070 */
[----:B------:R-:W-:Y:S01]  /*0790*/  IMAD.MOV.U32 R21, RZ, RZ, RZ ;  /* 0x000000ffff157224 */ /* 0x000fe200078e00ff */
[----:B------:R-:W-:-:S04]  /*07a0*/  LOP3.LUT R22, R2, 0xf, RZ, 0xc0, !PT ;  /* 0x0000000f02167812 */ /* 0x000fc800078ec0ff */
[----:B------:R-:W-:-:S07]  /*07b0*/  ISETP.NE.AND P2, PT, R22, RZ, PT ;  /* 0x000000ff1600720c */ /* 0x000fce0003f45270 */
[----:B------:R-:W-:Y:S06]  /*07c0*/  @!P1 BRA `(.L_x_14) ;  /* 0x0000000000c49947 */ /* 0x000fec0003800000 */
[----:B------:R-:W-:Y:S01]  /*07d0*/  LOP3.LUT R21, R2, 0xfffffff0, RZ, 0xc0, !PT ;  /* 0xfffffff002157812 */ /* 0x000fe200078ec0ff */
[----:B------:R-:W-:-:S07]  /*07e0*/  IMAD.MOV.U32 R20, RZ, RZ, RZ ;  /* 0x000000ffff147224 */ /* 0x000fce00078e00ff */
.L_x_15:
[----:B------:R-:W-:-:S05]  /*07f0*/  IMAD R26, R20, 0x4, R1 ;  /* 0x00000004141a7824 */ /* 0x000fca00078e0201 */
[----:B0-----:R-:W3:Y:S04]  /*0800*/  LDL.128 R16, [R26] ;  /* 0x000000001a107983 */ /* 0x001ee80000100c00 */
[----:B------:R-:W4:Y:S04]  /*0810*/  LDL.128 R12, [R26+0x100] ;  /* 0x000100001a0c7983 */ /* 0x000f280000100c00 */
[----:B--2---:R-:W2:Y:S04]  /*0820*/  LDL.128 R4, [R26+0x10] ;  /* 0x000010001a047983 */ /* 0x004ea80000100c00 */
[----:B------:R-:W5:Y:S01]  /*0830*/  LDL.128 R8, [R26+0x110] ;  /* 0x000110001a087983 */ /* 0x000f620000100c00 */
[----:B------:R-:W-:-:S05]  /*0840*/  IMAD R25, R0, R2, R20 ;  /* 0x0000000200197224 */ /* 0x000fca00078e0214 */
[C---:B------:R-:W-:Y:S01]  /*0850*/  LEA R3, R25.reuse, R24, 0x2 ;  /* 0x0000001819037211 */ /* 0x040fe200078e10ff */
[----:B------:R-:W-:-:S04]  /*0860*/  IMAD R25, R25, 0x4, R23 ;  /* 0x0000000419197824 */ /* 0x000fc800078e0217 */
[----:B---3--:R-:W-:Y:S04]  /*0870*/  STS [R3], R16 ;  /* 0x0000001003007388 */ /* 0x008fe80000000800 */
[----:B----4-:R-:W-:Y:S04]  /*0880*/  STS [R25], R12 ;  /* 0x0000000c19007388 */ /* 0x010fe80000000800 */
[----:B------:R-:W-:Y:S04]  /*0890*/  STS [R3+0x4], R17 ;  /* 0x0000041103007388 */ /* 0x000fe80000000800 */
[----:B------:R-:W-:Y:S04]  /*08a0*/  STS [R25+0x4], R13 ;  /* 0x0000040d19007388 */ /* 0x000fe80000000800 */
[----:B------:R-:W-:Y:S04]  /*08b0*/  STS [R3+0x8], R18 ;  /* 0x0000081203007388 */ /* 0x000fe80000000800 */
[----:B------:R-:W-:Y:S04]  /*08c0*/  STS [R25+0x8], R14 ;  /* 0x0000080e19007388 */ /* 0x000fe80000000800 */
[----:B------:R0:W-:Y:S04]  /*08d0*/  STS [R3+0xc], R19 ;  /* 0x00000c1303007388 */ /* 0x0001e80000000800 */
[----:B------:R1:W-:Y:S04]  /*08e0*/  STS [R25+0xc], R15 ;  /* 0x00000c0f19007388 */ /* 0x0003e80000000800 */
[----:B--2---:R-:W-:Y:S04]  /*08f0*/  STS [R3+0x10], R4 ;  /* 0x0000100403007388 */ /* 0x004fe80000000800 */
[----:B0-----:R-:W2:Y:S04]  /*0900*/  LDL.128 R16, [R26+0x20] ;  /* 0x000020001a107983 */ /* 0x001ea80000100c00 */
[----:B-1----:R-:W3:Y:S04]  /*0910*/  LDL.128 R12, [R26+0x120] ;  /* 0x000120001a0c7983 */ /* 0x002ee80000100c00 */
[----:B-----5:R-:W-:Y:S04]  /*0920*/  STS [R25+0x10], R8 ;  /* 0x0000100819007388 */ /* 0x020fe80000000800 */
[----:B------:R-:W-:Y:S04]  /*0930*/  STS [R3+0x14], R5 ;  /* 0x0000140503007388 */ /* 0x000fe80000000800 */
[----:B------:R-:W-:Y:S04]  /*0940*/  STS [R25+0x14], R9 ;  /* 0x0000140919007388 */ /* 0x000fe80000000800 */
[----:B------:R-:W-:Y:S04]  /*0950*/  STS [R3+0x18], R6 ;  /* 0x0000180603007388 */ /* 0x000fe80000000800 */
[----:B------:R-:W-:Y:S04]  /*0960*/  STS [R25+0x18], R10 ;  /* 0x0000180a19007388 */ /* 0x000fe80000000800 */
[----:B------:R0:W-:Y:S04]  /*0970*/  STS [R3+0x1c], R7 ;  /* 0x00001c0703007388 */ /* 0x0001e80000000800 */
[----:B------:R1:W-:Y:S04]  /*0980*/  STS [R25+0x1c], R11 ;  /* 0x00001c0b19007388 */ /* 0x0003e80000000800 */
[----:B0-----:R-:W4:Y:S04]  /*0990*/  LDL.128 R4, [R26+0x30] ;  /* 0x000030001a047983 */ /* 0x001f280000100c00 */
[----:B-1----:R-:W5:Y:S01]  /*09a0*/  LDL.128 R8, [R26+0x130] ;  /* 0x000130001a087983 */ /* 0x002f620000100c00 */
[----:B------:R-:W-:-:S05]  /*09b0*/  VIADD R20, R20, 0x10 ;  /* 0x0000001014147836 */ /* 0x000fca0000000000 */
[----:B------:R-:W-:Y:S01]  /*09c0*/  ISETP.NE.AND P1, PT, R20, R21, PT ;  /* 0x000000151400720c */ /* 0x000fe20003f25270 */
[----:B--2---:R0:W-:Y:S04]  /*09d0*/  STS [R3+0x20], R16 ;  /* 0x0000201003007388 */ /* 0x0041e80000000800 */
[----:B---3--:R0:W-:Y:S04]  /*09e0*/  STS [R25+0x20], R12 ;  /* 0x0000200c19007388 */ /* 0x0081e80000000800 */
[----:B------:R0:W-:Y:S04]  /*09f0*/  STS [R3+0x24], R17 ;  /* 0x0000241103007388 */ /* 0x0001e80000000800 */
[----:B------:R0:W-:Y:S04]  /*0a00*/  STS [R25+0x24], R13 ;  /* 0x0000240d19007388 */ /* 0x0001e80000000800 */
[----:B------:R0:W-:Y:S04]  /*0a10*/  STS [R3+0x28], R18 ;  /* 0x0000281203007388 */ /* 0x0001e80000000800 */
[----:B------:R0:W-:Y:S04]  /*0a20*/  STS [R25+0x28], R14 ;  /* 0x0000280e19007388 */ /* 0x0001e80000000800 */
[----:B------:R0:W-:Y:S04]  /*0a30*/  STS [R3+0x2c], R19 ;  /* 0x00002c1303007388 */ /* 0x0001e80000000800 */
[----:B------:R0:W-:Y:S04]  /*0a40*/  STS [R25+0x2c], R15 ;  /* 0x00002c0f19007388 */ /* 0x0001e80000000800 */
[----:B----4-:R0:W-:Y:S04]  /*0a50*/  STS [R3+0x30], R4 ;  /* 0x0000300403007388 */ /* 0x0101e80000000800 */
[----:B-----5:R0:W-:Y:S04]  /*0a60*/  STS [R25+0x30], R8 ;  /* 0x0000300819007388 */ /* 0x0201e80000000800 */
[----:B------:R0:W-:Y:S04]  /*0a70*/  STS [R3+0x34], R5 ;  /* 0x0000340503007388 */ /* 0x0001e80000000800 */
[----:B------:R0:W-:Y:S04]  /*0a80*/  STS [R25+0x34], R9 ;  /* 0x0000340919007388 */ /* 0x0001e80000000800 */
[----:B------:R0:W-:Y:S04]  /*0a90*/  STS [R3+0x38], R6 ;  /* 0x0000380603007388 */ /* 0x0001e80000000800 */
[----:B------:R0:W-:Y:S04]  /*0aa0*/  STS [R25+0x38], R10 ;  /* 0x0000380a19007388 */ /* 0x0001e80000000800 */
[----:B------:R0:W-:Y:S04]  /*0ab0*/  STS [R3+0x3c], R7 ;  /* 0x00003c0703007388 */ /* 0x0001e80000000800 */
[----:B------:R0:W-:Y:S01]  /*0ac0*/  STS [R25+0x3c], R11 ;  /* 0x00003c0b19007388 */ /* 0x0001e20000000800 */
[----:B------:R-:W-:Y:S05]  /*0ad0*/  @P1 BRA `(.L_x_15) ;  /* 0xfffffffc00441947 */ /* 0x000fea000383ffff */
.L_x_14:
[----:B------:R-:W-:Y:S05]  /*0ae0*/  @!P2 BRA `(.L_x_13) ;  /* 0x000000040044a947 */ /* 0x000fea0003800000 */
[----:B------:R-:W-:Y:S02]  /*0af0*/  ISETP.GE.U32.AND P1, PT, R22, 0x8, PT ;  /* 0x000000081600780c */ /* 0x000fe40003f26070 */
[----:B0-----:R-:W-:-:S04]  /*0b00*/  LOP3.LUT R17, R2, 0x7, RZ, 0xc0, !PT ;  /* 0x0000000702117812 */ /* 0x001fc800078ec0ff */
[----:B------:R-:W-:-:S07]  /*0b10*/  ISETP.NE.AND P2, PT, R17, RZ, PT ;  /* 0x000000ff1100720c */ /* 0x000fce0003f45270 */
[----:B------:R-:W-:Y:S06]  /*0b20*/  @!P1 BRA `(.L_x_16) ;  /* 0x0000000000949947 */ /* 0x000fec0003800000 */
[----:B------:R-:W-:-:S05]  /*0b30*/  IMAD R3, R21, 0x4, R1 ;  /* 0x0000000415037824 */ /* 0x000fca00078e0201 */
[----:B--2---:R-:W2:Y:S04]  /*0b40*/  LDL R4, [R3] ;  /* 0x0000000003047983 */ /* 0x004ea80000100800 */
[----:B------:R-:W3:Y:S04]  /*0b50*/  LDL R6, [R3+0x100] ;  /* 0x0001000003067983 */ /* 0x000ee80000100800 */
[----:B------:R-:W4:Y:S04]  /*0b60*/  LDL R8, [R3+0x4] ;  /* 0x0000040003087983 */ /* 0x000f280000100800 */
[----:B------:R-:W5:Y:S04]  /*0b70*/  LDL R10, [R3+0x104] ;  /* 0x00010400030a7983 */ /* 0x000f680000100800 */
        /* <DEDUP_REMOVED lines=11> */
[----:B------:R-:W5:Y:S01]  /*0c30*/  LDL R15, [R3+0x11c] ;  /* 0x00011c00030f7983 */ /* 0x000f620000100800 */
[----:B------:R-:W-:-:S02]  /*0c40*/  IMAD R5, R0, R2, R21 ;  /* 0x0000000200057224 */ /* 0x000fc400078e0215 */
[----:B------:R-:W-:Y:S02]  /*0c50*/  VIADD R21, R21, 0x8 ;  /* 0x0000000815157836 */ /* 0x000fe40000000000 */
[C---:B------:R-:W-:Y:S01]  /*0c60*/  IMAD R7, R5.reuse, 0x4, R24 ;  /* 0x0000000405077824 */ /* 0x040fe200078e0218 */
[----:B------:R-:W-:-:S04]  /*0c70*/  LEA R5, R5, R23, 0x2 ;  /* 0x0000001705057211 */ /* 0x000fc800078e10ff */
[----:B--2---:R0:W-:Y:S04]  /*0c80*/  STS [R7], R4 ;  /* 0x0000000407007388 */ /* 0x0041e80000000800 */
[----:B---3--:R0:W-:Y:S04]  /*0c90*/  STS [R5], R6 ;  /* 0x0000000605007388 */ /* 0x0081e80000000800 */
[----:B----4-:R0:W-:Y:S04]  /*0ca0*/  STS [R7+0x4], R8 ;  /* 0x0000040807007388 */ /* 0x0101e80000000800 */
[----:B-----5:R0:W-:Y:S04]  /*0cb0*/  STS [R5+0x4], R10 ;  /* 0x0000040a05007388 */ /* 0x0201e80000000800 */
[----:B------:R0:W-:Y:S04]  /*0cc0*/  STS [R7+0x8], R12 ;  /* 0x0000080c07007388 */ /* 0x0001e80000000800 */
        /* <DEDUP_REMOVED lines=10> */
[----:B------:R0:W-:Y:S02]  /*0d70*/  STS [R5+0x1c], R15 ;  /* 0x00001c0f05007388 */ /* 0x0001e40000000800 */
.L_x_16:
        /* <DEDUP_REMOVED lines=13> */
[----:B------:R-:W5:Y:S01]  /*0e50*/  LDL R18, [R3+0x10c] ;  /* 0x00010c0003127983 */ /* 0x000f620000100800 */
[----:B------:R-:W-:Y:S01]  /*0e60*/  IMAD R5, R0, R2, R21 ;  /* 0x0000000200057224 */ /* 0x000fe200078e0215 */
[----:B------:R-:W-:-:S03]  /*0e70*/  IADD3 R21, PT, PT, R21, 0x4, RZ ;  /* 0x0000000415157810 */ /* 0x000fc60007ffe0ff */
[C---:B------:R-:W-:Y:S02]  /*0e80*/  IMAD R7, R5.reuse, 0x4, R24 ;  /* 0x0000000405077824 */ /* 0x040fe400078e0218 */
[----:B------:R-:W-:-:S03]  /*0e90*/  IMAD R5, R5, 0x4, R23 ;  /* 0x0000000405057824 */ /* 0x000fc600078e0217 */
[----:B--2---:R0:W-:Y:S04]  /*0ea0*/  STS [R7], R4 ;  /* 0x0000000407007388 */ /* 0x0041e80000000800 */
[----:B---3--:R0:W-:Y:S04]  /*0eb0*/  STS [R5], R6 ;  /* 0x0000000605007388 */ /* 0x0081e80000000800 */
[----:B----4-:R0:W-:Y:S04]  /*0ec0*/  STS [R7+0x4], R8 ;  /* 0x0000040807007388 */ /* 0x0101e80000000800 */
[----:B-----5:R0:W-:Y:S04]  /*0ed0*/  STS [R5+0x4], R10 ;  /* 0x0000040a05007388 */ /* 0x0201e80000000800 */
[----:B------:R0:W-:Y:S04]  /*0ee0*/  STS [R7+0x8], R12 ;  /* 0x0000080c07007388 */ /* 0x0001e80000000800 */
[----:B------:R0:W-:Y:S04]  /*0ef0*/  STS [R5+0x8], R14 ;  /* 0x0000080e05007388 */ /* 0x0001e80000000800 */
[----:B------:R0:W-:Y:S04]  /*0f00*/  STS [R7+0xc], R16 ;  /* 0x00000c1007007388 */ /* 0x0001e80000000800 */
[----:B------:R0:W-:Y:S02]  /*0f10*/  STS [R5+0xc], R18 ;  /* 0x00000c1205007388 */ /* 0x0001e40000000800 */
.L_x_17:
[----:B------:R-:W-:Y:S05]  /*0f20*/  @!P2 BRA `(.L_x_13) ;  /* 0x000000000034a947 */ /* 0x000fea0003800000 */
[----:B------:R-:W-:-:S05]  /*0f30*/  UMOV UR4, URZ ;  /* 0x000000ff00047c82 */ /* 0x000fca0008000000 */
.L_x_18:
[----:B------:R-:W-:-:S05]  /*0f40*/  IMAD R3, R21, 0x4, R1 ;  /* 0x0000000415037824 */ /* 0x000fca00078e0201 */
[----:B012---:R-:W2:Y:S04]  /*0f50*/  LDL R4, [R3] ;  /* 0x0000000003047983 */ /* 0x007ea80000100800 */
[----:B------:R-:W3:Y:S01]  /*0f60*/  LDL R6, [R3+0x100] ;  /* 0x0001000003067983 */ /* 0x000ee20000100800 */
[----:B------:R-:W-:Y:S01]  /*0f70*/  IMAD R5, R0, R2, R21 ;  /* 0x0000000200057224 */ /* 0x000fe200078e0215 */
[----:B------:R-:W-:Y:S01]  /*0f80*/  UIADD3 UR4, UPT, UPT, UR4, 0x1, URZ ;  /* 0x0000000104047890 */ /* 0x000fe2000fffe0ff */
[----:B------:R-:W-:Y:S02]  /*0f90*/  VIADD R21, R21, 0x1 ;  /* 0x0000000115157836 */ /* 0x000fe40000000000 */
[C---:B------:R-:W-:Y:S02]  /*0fa0*/  IMAD R7, R5.reuse, 0x4, R24 ;  /* 0x0000000405077824 */ /* 0x040fe400078e0218 */
[----:B------:R-:W-:Y:S01]  /*0fb0*/  IMAD R5, R5, 0x4, R23 ;  /* 0x0000000405057824 */ /* 0x000fe200078e0217 */
[----:B------:R-:W-:-:S02]  /*0fc0*/  ISETP.NE.AND P1, PT, R9, UR4, PT ;  /* 0x0000000409007c0c */ /* 0x000fc4000bf25270 */
[----:B--2---:R1:W-:Y:S04]  /*0fd0*/  STS [R7], R4 ;  /* 0x0000000407007388 */ /* 0x0043e80000000800 */
[----:B---3--:R1:W-:Y:S07]  /*0fe0*/  STS [R5], R6 ;  /* 0x0000000605007388 */ /* 0x0083ee0000000800 */
[----:B------:R-:W-:Y:S05]  /*0ff0*/  @P1 BRA `(.L_x_18) ;  /* 0xfffffffc00d01947 */ /* 0x000fea000383ffff */
.L_x_13:
[----:B------:R-:W-:Y:S01]  /*1000*/  BAR.SYNC.DEFER_BLOCKING 0x0 ;  /* 0x0000000000007b1d */ /* 0x000fe20000010000 */
[----:B------:R-:W-:Y:S02]  /*1010*/  ISETP.NE.AND P1, PT, R0, RZ, PT ;  /* 0x000000ff0000720c */ /* 0x000fe40003f25270 */
[C---:B0-----:R-:W-:Y:S02]  /*1020*/  IADD3 R10, P2, PT, R1.reuse, 0x200, RZ ;  /* 0x00000200010a7810 */ /* 0x041fe40007f5e0ff */
[----:B------:R-:W-:-:S09]  /*1030*/  IADD3 R0, P3, PT, R1, 0x300, RZ ;  /* 0x0000030001007810 */ /* 0x000fd20007f7e0ff */
[----:B------:R-:W-:Y:S05]  /*1040*/  @P1 EXIT ;  /* 0x000000000000194d */ /* 0x000fea0003800000 */
[----:B-12---:R-:W-:Y:S01]  /*1050*/  MOV R4, 0xff800000 ;  /* 0xff80000000047802 */ /* 0x006fe20000000f00 */
[----:B------:R-:W-:Y:S01]  /*1060*/  IMAD.MOV.U32 R5, RZ, RZ, -0x800000 ;  /* 0xff800000ff057424 */ /* 0x000fe200078e00ff */
[----:B------:R0:W-:Y:S01]  /*1070*/  STL.128 [R1+0x300], RZ ;  /* 0x000300ff01007387 */ /* 0x0001e20000100c00 */
[----:B------:R-:W-:Y:S02]  /*1080*/  IMAD.MOV.U32 R6, RZ, RZ, -0x800000 ;  /* 0xff800000ff067424 */ /* 0x000fe400078e00ff */
[----:B------:R-:W-:Y:S01]  /*1090*/  IMAD.MOV.U32 R7, RZ, RZ, -0x800000 ;  /* 0xff800000ff077424 */ /* 0x000fe200078e00ff */
[----:B------:R0:W-:Y:S04]  /*10a0*/  STL.128 [R1+0x310], RZ ;  /* 0x000310ff01007387 */ /* 0x0001e80000100c00 */
        /* <DEDUP_REMOVED lines=30> */
[----:B------:R-:W-:Y:S05]  /*1290*/  @!P0 EXIT ;  /* 0x000000000000894d */ /* 0x000fea0003800000 */
[C---:B------:R-:W-:Y:S01]  /*12a0*/  ISETP.GE.AND P0, PT, R2.reuse, 0x2, PT ;  /* 0x000000020200780c */ /* 0x040fe20003f06270 */
[----:B------:R-:W-:Y:S01]  /*12b0*/  VIADD R13, R2, 0xffffffff ;  /* 0xffffffff020d7836 */ /* 0x000fe20000000000 */
[----:B------:R-:W-:Y:S01]  /*12c0*/  IADD3.X R11, PT, PT, RZ, RZ, RZ, P2, !PT ;  /* 0x000000ffff0b7210 */ /* 0x000fe200017fe4ff */
[----:B0-----:R-:W-:Y:S02]  /*12d0*/  IMAD.X R5, RZ, RZ, RZ, P3 ;  /* 0x000000ffff057224 */ /* 0x001fe400018e06ff */
[----:B------:R-:W-:Y:S02]  /*12e0*/  VIADD R3, R1, 0x320 ;  /* 0x0000032001037836 */ /* 0x000fe40000000000 */
[----:B------:R-:W-:-:S06]  /*12f0*/  IMAD R4, R13, 0x4, R1 ;  /* 0x000000040d047824 */ /* 0x000fcc00078e0201 */
[----:B------:R-:W-:Y:S05]  /*1300*/  @!P0 BRA `(.L_x_19) ;  /* 0x0000000000e48947 */ /* 0x000fea0003800000 */
[----:B------:R-:W-:Y:S01]  /*1310*/  VIADD R15, R2, 0xfffffffe ;  /* 0xfffffffe020f7836 */ /* 0x000fe20000000000 */
[----:B------:R-:W-:-:S06]  /*1320*/  UMOV UR4, URZ ;  /* 0x000000ff00047c82 */ /* 0x000fcc0008000000 */
.L_x_27:
[----:B------:R-:W-:Y:S01]  /*1330*/  UMOV UR5, UR4 ;  /* 0x0000000400057c82 */ /* 0x000fe20008000000 */
[----:B------:R-:W-:Y:S01]  /*1340*/  HFMA2 R2, -RZ, RZ, 0, 0 ;  /* 0x00000000ff027431 */ /* 0x000fe200000001ff */
[----:B------:R-:W-:-:S04]  /*1350*/  UIADD3 UR4, UPT, UPT, UR4, 0x1, URZ ;  /* 0x0000000104047890 */ /* 0x000fc8000fffe0ff */
[----:B-12---:R-:W-:-:S11]  /*1360*/  UISETP.NE.AND UP0, UPT, UR4, UR8, UPT ;  /* 0x000000080400728c */ /* 0x006fd6000bf05270 */
.L_x_26:
[----:B--2---:R-:W2:Y:S01]  /*1370*/  LDL R7, [R4+0x200] ;  /* 0x0002000004077983 */ /* 0x004ea20000100800 */
[----:B------:R-:W0:Y:S01]  /*1380*/  LDC R9, c[0x0][0x394] ;  /* 0x0000e500ff097b82 */ /* 0x000e220000000800 */
[----:B------:R-:W-:Y:S01]  /*1390*/  MOV R8, 0x400 ;  /* 0x0000040000087802 */ /* 0x000fe20000000f00 */
[----:B------:R-:W-:Y:S01]  /*13a0*/  BSSY.RECONVERGENT B0, `(.L_x_20) ;  /* 0x000002c000007945 */ /* 0x000fe20003800200 */
[----:B-1----:R-:W1:Y:S01]  /*13b0*/  S2R R17, SR_CgaCtaId ;  /* 0x0000000000117919 */ /* 0x002e620000008800 */
[----:B0-----:R-:W-:Y:S02]  /*13c0*/  IMAD R6, R9, UR5, R2 ;  /* 0x0000000509067c24 */ /* 0x001fe4000f8e0202 */
[----:B------:R-:W-:Y:S02]  /*13d0*/  VIADD R2, R2, 0x1 ;  /* 0x0000000102027836 */ /* 0x000fe40000000000 */
[----:B------:R-:W-:-:S03]  /*13e0*/  IMAD R14, R6, 0x4, R23 ;  /* 0x00000004060e7824 */ /* 0x000fc600078e0217 */
[----:B------:R-:W-:Y:S02]  /*13f0*/  ISETP.NE.AND P3, PT, R2, R9, PT ;  /* 0x000000090200720c */ /* 0x000fe40003f65270 */
[----:B-1----:R-:W-:-:S05]  /*1400*/  LEA R17, R17, R8, 0x18 ;  /* 0x0000000811117211 */ /* 0x002fca00078ec0ff */
[----:B------:R-:W-:-:S06]  /*1410*/  IMAD R12, R6, 0x4, R17 ;  /* 0x00000004060c7824 */ /* 0x000fcc00078e0211 */
[----:B------:R-:W2:Y:S02]  /*1420*/  LDS R12, [R12] ;  /* 0x000000000c0c7984 */ /* 0x000ea40000000800 */
[----:B--2---:R-:W-:-:S13]  /*1430*/  FSETP.GTU.AND P0, PT, R12, R7, PT ;  /* 0x000000070c00720b */ /* 0x004fda0003f0c000 */
[----:B------:R-:W-:Y:S05]  /*1440*/  @!P0 BRA `(.L_x_21) ;  /* 0x0000000000848947 */ /* 0x000fea0003800000 */
[----:B------:R-:W0:Y:S01]  /*1450*/  LDS R14, [R14] ;  /* 0x000000000e0e7984 */ /* 0x000e220000000800 */
[----:B------:R-:W1:Y:S01]  /*1460*/  LDCU UR9, c[0x0][0x394] ;  /* 0x00007280ff0977ac */ /* 0x000e620008000800 */
[----:B------:R-:W-:Y:S01]  /*1470*/  BSSY.RECONVERGENT B1, `(.L_x_22) ;  /* 0x000001b000017945 */ /* 0x000fe20003800200 */
[----:B------:R-:W-:Y:S01]  /*1480*/  IMAD.MOV.U32 R6, RZ, RZ, R10 ;  /* 0x000000ffff067224 */ /* 0x000fe200078e000a */
[----:B------:R-:W-:Y:S01]  /*1490*/  MOV R7, R11 ;  /* 0x0000000b00077202 */ /* 0x000fe20000000f00 */
[----:B------:R-:W-:Y:S02]  /*14a0*/  IMAD.MOV.U32 R20, RZ, RZ, R0 ;  /* 0x000000ffff147224 */ /* 0x000fe400078e0000 */
[----:B------:R-:W-:Y:S02]  /*14b0*/  IMAD.MOV.U32 R9, RZ, RZ, R5 ;  /* 0x000000ffff097224 */ /* 0x000fe400078e0005 */
[----:B-1----:R-:W-:-:S07]  /*14c0*/  IMAD.U32 R16, RZ, RZ, UR9 ;  /* 0x00000009ff107e24 */ /* 0x002fce000f8e00ff */
.L_x_24:
[----:B------:R-:W-:-:S05]  /*14d0*/  IMAD R8, R15, 0x4, R6 ;  /* 0x000000040f087824 */ /* 0x000fca00078e0206 */
[----:B-1----:R1:W2:Y:S02]  /*14e0*/  LDL R21, [R8] ;  /* 0x0000000008157983 */ /* 0x0022a40000100800 */
[----:B-1----:R-:W-:Y:S02]  /*14f0*/  MOV R8, R20 ;  /* 0x0000001400087202 */ /* 0x002fe40000000f00 */
[----:B--2---:R-:W-:-:S13]  /*1500*/  FSETP.GT.AND P0, PT, R12, R21, PT ;  /* 0x000000150c00720b */ /* 0x004fda0003f04000 */
[----:B------:R-:W-:Y:S05]  /*1510*/  @!P0 BRA `(.L_x_23) ;  /* 0x00000000003c8947 */ /* 0x000fea0003800000 */
[----:B------:R-:W-:Y:S02]  /*1520*/  IMAD R17, R13, 0x4, R6 ;  /* 0x000000040d117824 */ /* 0x000fe400078e0206 */
[----:B------:R-:W-:-:S03]  /*1530*/  IMAD R18, R15, 0x4, R8 ;  /* 0x000000040f127824 */ /* 0x000fc600078e0208 */
[----:B------:R1:W-:Y:S04]  /*1540*/  STL [R17], R21 ;  /* 0x0000001511007387 */ /* 0x0003e80000100800 */
[----:B------:R-:W2:Y:S01]  /*1550*/  LDL R18, [R18] ;  /* 0x0000000012127983 */ /* 0x000ea20000100800 */
[----:B------:R-:W-:Y:S01]  /*1560*/  IMAD R19, R13, 0x4, R8 ;  /* 0x000000040d137824 */ /* 0x000fe200078e0208 */
[----:B------:R-:W-:Y:S01]  /*1570*/  IADD3 R20, P1, PT, R8, -0x4, RZ ;  /* 0xfffffffc08147810 */ /* 0x000fe20007f3e0ff */
[----:B------:R-:W-:Y:S01]  /*1580*/  VIADD R16, R16, 0xffffffff ;  /* 0xffffffff10107836 */ /* 0x000fe20000000000 */
[----:B------:R-:W-:Y:S02]  /*1590*/  IADD3 R6, P2, PT, R6, -0x4, RZ ;  /* 0xfffffffc06067810 */ /* 0x000fe40007f5e0ff */
[----:B------:R-:W-:-:S02]  /*15a0*/  IADD3.X R9, PT, PT, R9, -0x1, RZ, P1, !PT ;  /* 0xffffffff09097810 */ /* 0x000fc40000ffe4ff */
[----:B------:R-:W-:Y:S02]  /*15b0*/  ISETP.GT.AND P0, PT, R16, 0x1, PT ;  /* 0x000000011000780c */ /* 0x000fe40003f04270 */
[----:B------:R-:W-:Y:S01]  /*15c0*/  IADD3.X R7, PT, PT, R7, -0x1, RZ, P2, !PT ;  /* 0xffffffff07077810 */ /* 0x000fe200017fe4ff */
[----:B--2---:R1:W-:Y:S10]  /*15d0*/  STL [R19], R18 ;  /* 0x0000001213007387 */ /* 0x0043f40000100800 */
[----:B------:R-:W-:Y:S05]  /*15e0*/  @P0 BRA `(.L_x_24) ;  /* 0xfffffffc00b80947 */ /* 0x000fea000383ffff */
[----:B------:R-:W-:Y:S01]  /*15f0*/  HFMA2 R16, -RZ, RZ, 0, 0 ;  /* 0x00000000ff107431 */ /* 0x000fe200000001ff */
[----:B------:R-:W-:Y:S06]  /*1600*/  BRA `(.L_x_25) ;  /* 0x0000000000047947 */ /* 0x000fec0003800000 */
.L_x_23:
[----:B------:R-:W-:-:S07]  /*1610*/  VIADD R16, R16, 0xffffffff ;  /* 0xffffffff10107836 */ /* 0x000fce0000000000 */
.L_x_25:
[----:B------:R-:W-:Y:S05]  /*1620*/  BSYNC.RECONVERGENT B1 ;  /* 0x0000000000017941 */ /* 0x000fea0003800200 */
.L_x_22:
[----:B------:R-:W-:-:S05]  /*1630*/  IMAD R7, R16, 0x4, R1 ;  /* 0x0000000410077824 */ /* 0x000fca00078e0201 */
[----:B------:R2:W-:Y:S04]  /*1640*/  STL [R7+0x200], R12 ;  /* 0x0002000c07007387 */ /* 0x0005e80000100800 */
[----:B0-----:R2:W-:Y:S02]  /*1650*/  STL [R7+0x300], R14 ;  /* 0x0003000e07007387 */ /* 0x0015e40000100800 */
.L_x_21:
[----:B------:R-:W-:Y:S05]  /*1660*/  BSYNC.RECONVERGENT B0 ;  /* 0x0000000000007941 */ /* 0x000fea0003800200 */
.L_x_20:
[----:B------:R-:W-:Y:S05]  /*1670*/  @P3 BRA `(.L_x_26) ;  /* 0xfffffffc003c3947 */ /* 0x000fea000383ffff */
[----:B------:R-:W-:Y:S05]  /*1680*/  BRA.U UP0, `(.L_x_27) ;  /* 0xfffffffd00287547 */ /* 0x000fea000b83ffff */
[----:B------:R-:W-:Y:S05]  /*1690*/  BRA `(.L_x_28) ;  /* 0x0000001000507947 */ /* 0x000fea0003800000 */
.L_x_19:
[C---:B------:R-:W-:Y:S01]  /*16a0*/  LOP3.LUT R20, R2.reuse, 0x3, RZ, 0xc0, !PT ;  /* 0x0000000302147812 */ /* 0x040fe200078ec0ff */
[----:B------:R-:W-:Y:S01]  /*16b0*/  UMOV UR4, URZ ;  /* 0x000000ff00047c82 */ /* 0x000fe20008000000 */
[----:B------:R-:W-:-:S07]  /*16c0*/  LOP3.LUT R6, R2, 0xfffffffc, RZ, 0xc0, !PT ;  /* 0xfffffffc02067812 */ /* 0x000fce00078ec0ff */
.L_x_36:
[----:B------:R-:W0:Y:S01]  /*16d0*/  LDCU UR9, c[0x0][0x394] ;  /* 0x00007280ff0977ac */ /* 0x000e220008000800 */
[----:B-12---:R-:W-:Y:S01]  /*16e0*/  IMAD.MOV.U32 R5, RZ, RZ, RZ ;  /* 0x000000ffff057224 */ /* 0x006fe200078e00ff */
[----:B------:R-:W-:Y:S01]  /*16f0*/  UMOV UR5, UR4 ;  /* 0x0000000400057c82 */ /* 0x000fe20008000000 */
[----:B------:R-:W-:-:S04]  /*1700*/  UIADD3 UR4, UPT, UPT, UR4, 0x1, URZ ;  /* 0x0000000104047890 */ /* 0x000fc8000fffe0ff */
[----:B------:R-:W-:Y:S01]  /*1710*/  UISETP.NE.AND UP0, UPT, UR4, UR8, UPT ;  /* 0x000000080400728c */ /* 0x000fe2000bf05270 */
[----:B0-----:R-:W-:-:S05]  /*1720*/  IMAD.U32 R14, RZ, RZ, UR9 ;  /* 0x00000009ff0e7e24 */ /* 0x001fca000f8e00ff */
[----:B------:R-:W-:-:S13]  /*1730*/  ISETP.GE.U32.AND P0, PT, R14, 0x4, PT ;  /* 0x000000040e00780c */ /* 0x000fda0003f06070 */
[----:B---345:R-:W-:Y:S05]  /*1740*/  @!P0 BRA `(.L_x_29) ;  /* 0x0000000c00a88947 */ /* 0x038fea0003800000 */
[----:B------:R0:W5:Y:S01]  /*1750*/  LDL R2, [R4+0x200] ;  /* 0x0002000004027983 */ /* 0x0001620000100800 */
[----:B------:R-:W-:Y:S01]  /*1760*/  ISETP.GT.AND P0, PT, R6, RZ, PT ;  /* 0x000000ff0600720c */ /* 0x000fe20003f04270 */
[----:B------:R-:W-:-:S12]  /*1770*/  HFMA2 R9, -RZ, RZ, 0, 0 ;  /* 0x00000000ff097431 */ /* 0x000fd800000001ff */
[----:B0-----:R-:W-:Y:S05]  /*1780*/  @!P0 BRA `(.L_x_30) ;  /* 0x0000000c000c8947 */ /* 0x001fea0003800000 */
[----:B------:R-:W-:Y:S01]  /*1790*/  IMAD.IADD R7, R6, 0x1, -R9 ;  /* 0x0000000106077824 */ /* 0x000fe200078e0a09 */
[----:B------:R-:W-:-:S04]  /*17a0*/  PLOP3.LUT P0, PT, PT, PT, PT, 0x80, 0x8 ;  /* 0x000000000008781c */ /* 0x000fc80003f0f070 */
[----:B------:R-:W-:-:S13]  /*17b0*/  ISETP.GT.AND P1, PT, R7, 0xc, PT ;  /* 0x0000000c0700780c */ /* 0x000fda0003f24270 */
[----:B------:R-:W-:Y:S05]  /*17c0*/  @!P1 BRA `(.L_x_31) ;  /* 0x0000000400f49947 */ /* 0x000fea0003800000 */
[----:B------:R-:W0:Y:S01]  /*17d0*/  S2R R8, SR_CgaCtaId ;  /* 0x0000000000087919 */ /* 0x000e220000008800 */
[----:B------:R-:W1:Y:S01]  /*17e0*/  LDC R14, c[0x0][0x394] ;  /* 0x0000e500ff0e7b82 */ /* 0x000e620000000800 */
[----:B------:R-:W-:Y:S01]  /*17f0*/  MOV R5, 0x400 ;  /* 0x0000040000057802 */ /* 0x000fe20000000f00 */
[----:B------:R-:W2:Y:S01]  /*1800*/  S2R R10, SR_CgaCtaId ;  /* 0x00000000000a7919 */ /* 0x000ea20000008800 */
[----:B------:R-:W-:Y:S02]  /*1810*/  MOV R7, 0x400 ;  /* 0x0000040000077802 */ /* 0x000fe40000000f00 */
[----:B------:R-:W-:Y:S02]  /*1820*/  PLOP3.LUT P0, PT, PT, PT, PT, 0x8, 0x80 ;  /* 0x000000000080781c */ /* 0x000fe40003f0e170 */
[----:B0-----:R-:W-:Y:S01]  /*1830*/  LEA R5, R8, R5, 0x18 ;  /* 0x0000000508057211 */ /* 0x001fe200078ec0ff */
[----:B------:R-:W-:Y:S01]  /*1840*/  VIADD R8, R6, 0xfffffff4 ;  /* 0xfffffff406087836 */ /* 0x000fe20000000000 */
[----:B--2---:R-:W-:-:S09]  /*1850*/  LEA R7, R10, R7, 0x18 ;  /* 0x000000070a077211 */ /* 0x004fd200078ec0ff */
.L_x_32:
[----:B-1-3--:R-:W-:Y:S02]  /*1860*/  IMAD R24, R14, UR5, R9 ;  /* 0x000000050e187c24 */ /* 0x00afe4000f8e0209 */
[C---:B------:R-:W-:Y:S02]  /*1870*/  VIADD R15, R9.reuse, 0x8 ;  /* 0x00000008090f7836 */ /* 0x040fe40000000000 */
[C---:B------:R-:W-:Y:S01]  /*1880*/  IMAD R10, R24.reuse, 0x4, R5 ;  /* 0x00000004180a7824 */ /* 0x040fe200078e0205 */
[----:B------:R-:W-:Y:S01]  /*1890*/  IADD3 R5, PT, PT, R9, 0x4, RZ ;  /* 0x0000000409057810 */ /* 0x000fe20007ffe0ff */
[----:B------:R-:W-:-:S03]  /*18a0*/  IMAD R24, R24, 0x4, R23 ;  /* 0x0000000418187824 */ /* 0x000fc600078e0217 */
[----:B------:R-:W0:Y:S01]  /*18b0*/  LDS R16, [R10] ;  /* 0x000000000a107984 */ /* 0x000e220000000800 */
[----:B------:R-:W-:Y:S02]  /*18c0*/  IMAD R12, R14, UR5, R5 ;  /* 0x000000050e0c7c24 */ /* 0x000fe4000f8e0205 */
[----:B------:R-:W-:Y:S01]  /*18d0*/  IMAD.MOV.U32 R5, RZ, RZ, R7 ;  /* 0x000000ffff057224 */ /* 0x000fe200078e0007 */
[----:B------:R-:W1:Y:S03]  /*18e0*/  LDS R21, [R10+0x4] ;  /* 0x000004000a157984 */ /* 0x000e660000000800 */
[C---:B------:R-:W-:Y:S01]  /*18f0*/  IMAD R28, R12.reuse, 0x4, R5 ;  /* 0x000000040c1c7824 */ /* 0x040fe200078e0205 */
[----:B------:R-:W2:Y:S01]  /*1900*/  LDS R27, [R10+0x8] ;  /* 0x000008000a1b7984 */ /* 0x000ea20000000800 */
[----:B------:R-:W-:-:S03]  /*1910*/  IMAD R12, R12, 0x4, R23 ;  /* 0x000000040c0c7824 */ /* 0x000fc600078e0217 */
[----:B------:R3:W4:Y:S04]  /*1920*/  LDS R29, [R10+0xc] ;  /* 0x00000c000a1d7984 */ /* 0x0007280000000800 */
[----:B------:R-:W-:Y:S04]  /*1930*/  LDS R17, [R28] ;  /* 0x000000001c117984 */ /* 0x000fe80000000800 */
[----:B------:R-:W-:Y:S01]  /*1940*/  LDS R19, [R28+0x4] ;  /* 0x000004001c137984 */ /* 0x000fe20000000800 */
[----:B---3--:R-:W-:-:S03]  /*1950*/  IMAD R10, R14, UR5, R15 ;  /* 0x000000050e0a7c24 */ /* 0x008fc6000f8e020f */
[----:B------:R-:W-:Y:S04]  /*1960*/  LDS R11, [R28+0x8] ;  /* 0x000008001c0b7984 */ /* 0x000fe80000000800 */
[----:B------:R-:W-:Y:S01]  /*1970*/  LDS R13, [R28+0xc] ;  /* 0x00000c001c0d7984 */ /* 0x000fe20000000800 */
[----:B0----5:R-:W-:-:S13]  /*1980*/  FSETP.GTU.AND P1, PT, R16, R2, PT ;  /* 0x000000021000720b */ /* 0x021fda0003f2c000 */
[----:B------:R-:W-:Y:S01]  /*1990*/  @P1 IMAD.MOV.U32 R2, RZ, RZ, R16 ;  /* 0x000000ffff021224 */ /* 0x000fe200078e0010 */
[----:B------:R-:W0:Y:S04]  /*19a0*/  @P1 LDS R26, [R24] ;  /* 0x00000000181a1984 */ /* 0x000e280000000800 */
[----:B-1----:R-:W-:Y:S01]  /*19b0*/  FSETP.GTU.AND P6, PT, R21, R2, PT ;  /* 0x000000021500720b */ /* 0x002fe20003fcc000 */
[----:B------:R1:W-:Y:S02]  /*19c0*/  @P1 STL [R4+0x200], R16 ;  /* 0x0002001004001387 */ /* 0x0003e40000100800 */
[----:B-1----:R-:W-:-:S10]  /*19d0*/  IMAD R16, R10, 0x4, R5 ;  /* 0x000000040a107824 */ /* 0x002fd400078e0205 */
[----:B------:R-:W-:Y:S01]  /*19e0*/  @P6 IMAD.MOV.U32 R2, RZ, RZ, R21 ;  /* 0x000000ffff026224 */ /* 0x000fe200078e0015 */
[----:B------:R-:W1:Y:S01]  /*19f0*/  @P6 LDS R25, [R24+0x4] ;  /* 0x0000040018196984 */ /* 0x000e620000000800 */
[----:B------:R-:W-:-:S03]  /*1a00*/  IMAD R10, R10, 0x4, R23 ;  /* 0x000000040a0a7824 */ /* 0x000fc600078e0217 */
[----:B--2---:R-:W-:Y:S01]  /*1a10*/  FSETP.GTU.AND P2, PT, R27, R2, PT ;  /* 0x000000021b00720b */ /* 0x004fe20003f4c000 */
[----:B------:R-:W-:Y:S04]  /*1a20*/  LDS R15, [R16] ;  /* 0x00000000100f7984 */ /* 0x000fe80000000800 */
[----:B------:R-:W-:Y:S04]  /*1a30*/  @P6 STL [R4+0x200], R21 ;  /* 0x0002001504006387 */ /* 0x000fe80000100800 */
[----:B------:R-:W-:Y:S04]  /*1a40*/  LDS R21, [R16+0x4] ;  /* 0x0000040010157984 */ /* 0x000fe80000000800 */
[----:B------:R-:W-:Y:S01]  /*1a50*/  @P2 MOV R2, R27 ;  /* 0x0000001b00022202 */ /* 0x000fe20000000f00 */
[----:B------:R-:W2:Y:S03]  /*1a60*/  @P2 LDS R22, [R24+0x8] ;  /* 0x0000080018162984 */ /* 0x000ea60000000800 */
[----:B----4-:R-:W-:Y:S01]  /*1a70*/  FSETP.GTU.AND P5, PT, R29, R2, PT ;  /* 0x000000021d00720b */ /* 0x010fe20003fac000 */
[----:B0-----:R-:W-:Y:S04]  /*1a80*/  @P1 STL [R4+0x300], R26 ;  /* 0x0003001a04001387 */ /* 0x001fe80000100800 */
[----:B------:R-:W-:Y:S04]  /*1a90*/  @P2 STL [R4+0x200], R27 ;  /* 0x0002001b04002387 */ /* 0x000fe80000100800 */
[----:B------:R-:W-:Y:S04]  /*1aa0*/  LDS R27, [R16+0x8] ;  /* 0x00000800101b7984 */ /* 0x000fe80000000800 */
[----:B------:R-:W-:Y:S01]  /*1ab0*/  @P5 IMAD.MOV.U32 R2, RZ, RZ, R29 ;  /* 0x000000ffff025224 */ /* 0x000fe200078e001d */
[----:B------:R0:W3:Y:S04]  /*1ac0*/  @P5 LDS R18, [R24+0xc] ;  /* 0x00000c0018125984 */ /* 0x0000e80000000800 */
[----:B------:R-:W-:Y:S01]  /*1ad0*/  FSETP.GTU.AND P3, PT, R17, R2, PT ;  /* 0x000000021100720b */ /* 0x000fe20003f6c000 */
[----:B-1----:R-:W-:Y:S01]  /*1ae0*/  @P6 STL [R4+0x300], R25 ;  /* 0x0003001904006387 */ /* 0x002fe20000100800 */
[----:B0-----:R-:W-:-:S03]  /*1af0*/  IADD3 R24, PT, PT, R9, 0xc, RZ ;  /* 0x0000000c09187810 */ /* 0x001fc60007ffe0ff */
[----:B------:R-:W-:Y:S01]  /*1b00*/  @P5 STL [R4+0x200], R29 ;  /* 0x0002001d04005387 */ /* 0x000fe20000100800 */
[----:B------:R-:W-:-:S03]  /*1b10*/  IADD3 R9, PT, PT, R9, 0x10, RZ ;  /* 0x0000001009097810 */ /* 0x000fc60007ffe0ff */
[----:B------:R-:W-:Y:S04]  /*1b20*/  LDS R29, [R16+0xc] ;  /* 0x00000c00101d7984 */ /* 0x000fe80000000800 */
[----:B------:R-:W-:Y:S01]  /*1b30*/  @P3 IMAD.MOV.U32 R2, RZ, RZ, R17 ;  /* 0x000000ffff023224 */ /* 0x000fe200078e0011 */
[----:B------:R-:W0:Y:S04]  /*1b40*/  @P3 LDS R26, [R12] ;  /* 0x000000000c1a3984 */ /* 0x000e280000000800 */
[----:B------:R-:W-:Y:S01]  /*1b50*/  FSETP.GTU.AND P4, PT, R19, R2, PT ;  /* 0x000000021300720b */ /* 0x000fe20003f8c000 */
[----:B--2---:R-:W-:Y:S04]  /*1b60*/  @P2 STL [R4+0x300], R22 ;  /* 0x0003001604002387 */ /* 0x004fe80000100800 */
[----:B------:R-:W-:Y:S08]  /*1b70*/  @P3 STL [R4+0x200], R17 ;  /* 0x0002001104003387 */ /* 0x000ff00000100800 */
[----:B------:R-:W-:Y:S01]  /*1b80*/  @P4 MOV R2, R19 ;  /* 0x0000001300024202 */ /* 0x000fe20000000f00 */
[----:B------:R-:W1:Y:S03]  /*1b90*/  @P4 LDS R25, [R12+0x4] ;  /* 0x000004000c194984 */ /* 0x000e660000000800 */
[----:B------:R-:W-:Y:S01]  /*1ba0*/  FSETP.GTU.AND P6, PT, R11, R2, PT ;  /* 0x000000020b00720b */ /* 0x000fe20003fcc000 */
[----:B---3--:R2:W-:Y:S04]  /*1bb0*/  @P5 STL [R4+0x300], R18 ;  /* 0x0003001204005387 */ /* 0x0085e80000100800 */
[----:B------:R-:W-:Y:S01]  /*1bc0*/  @P4 STL [R4+0x200], R19 ;  /* 0x0002001304004387 */ /* 0x000fe20000100800 */
[----:B--2---:R-:W-:-:S07]  /*1bd0*/  IMAD R18, R14, UR5, R24 ;  /* 0x000000050e127c24 */ /* 0x004fce000f8e0218 */
[----:B------:R-:W-:Y:S01]  /*1be0*/  @P6 IMAD.MOV.U32 R2, RZ, RZ, R11 ;  /* 0x000000ffff026224 */ /* 0x000fe200078e000b */
[----:B------:R-:W2:Y:S01]  /*1bf0*/  @P6 LDS R22, [R12+0x8] ;  /* 0x000008000c166984 */ /* 0x000ea20000000800 */
[----:B------:R-:W-:-:S03]  /*1c00*/  IMAD R24, R18, 0x4, R5 ;  /* 0x0000000412187824 */ /* 0x000fc600078e0205 */
[----:B------:R-:W-:Y:S01]  /*1c10*/  FSETP.GTU.AND P1, PT, R13, R2, PT ;  /* 0x000000020d00720b */ /* 0x000fe20003f2c000 */
[----:B0-----:R0:W-:Y:S04]  /*1c20*/  @P3 STL [R4+0x300], R26 ;  /* 0x0003001a04003387 */ /* 0x0011e80000100800 */
[----:B------:R-:W-:Y:S04]  /*1c30*/  LDS R17, [R24] ;  /* 0x0000000018117984 */ /* 0x000fe80000000800 */
[----:B------:R-:W-:Y:S01]  /*1c40*/  LDS R19, [R24+0x4] ;  /* 0x0000040018137984 */ /* 0x000fe20000000800 */
[----:B0-----:R-:W-:-:S03]  /*1c50*/  IMAD R26, R18, 0x4, R23 ;  /* 0x00000004121a7824 */ /* 0x001fc600078e0217 */
[----:B------:R-:W-:Y:S01]  /*1c60*/  @P1 IMAD.MOV.U32 R2, RZ, RZ, R13 ;  /* 0x000000ffff021224 */ /* 0x000fe200078e000d */
[----:B------:R-:W0:Y:S04]  /*1c70*/  @P1 LDS R28, [R12+0xc] ;  /* 0x00000c000c1c1984 */ /* 0x000e280000000800 */
[----:B------:R-:W-:Y:S01]  /*1c80*/  FSETP.GTU.AND P2, PT, R15, R2, PT ;  /* 0x000000020f00720b */ /* 0x000fe20003f4c000 */
[----:B-1----:R-:W-:Y:S04]  /*1c90*/  @P4 STL [R4+0x300], R25 ;  /* 0x0003001904004387 */ /* 0x002fe80000100800 */
[----:B------:R-:W-:Y:S04]  /*1ca0*/  LDS R25, [R24+0x8] ;  /* 0x0000080018197984 */ /* 0x000fe80000000800 */
[----:B------:R-:W-:Y:S04]  /*1cb0*/  @P6 STL [R4+0x200], R11 ;  /* 0x0002000b04006387 */ /* 0x000fe80000100800 */
[----:B------:R-:W-:Y:S01]  /*1cc0*/  @P2 IMAD.MOV.U32 R2, RZ, RZ, R15 ;  /* 0x000000ffff022224 */ /* 0x000fe200078e000f */
[----:B------:R-:W1:Y:S04]  /*1cd0*/  @P2 LDS R12, [R10] ;  /* 0x000000000a0c2984 */ /* 0x000e680000000800 */
[----:B------:R-:W-:Y:S01]  /*1ce0*/  FSETP.GTU.AND P3, PT, R21, R2, PT ;  /* 0x000000021500720b */ /* 0x000fe20003f6c000 */
[----:B--2---:R-:W-:Y:S04]  /*1cf0*/  @P6 STL [R4+0x300], R22 ;  /* 0x0003001604006387 */ /* 0x004fe80000100800 */
[----:B------:R-:W-:Y:S04]  /*1d00*/  LDS R11, [R24+0xc] ;  /* 0x00000c00180b7984 */ /* 0x000fe80000000800 */
[----:B------:R-:W-:Y:S04]  /*1d10*/  @P1 STL [R4+0x200], R13 ;  /* 0x0002000d04001387 */ /* 0x000fe80000100800 */
[----:B------:R-:W-:Y:S01]  /*1d20*/  @P3 IMAD.MOV.U32 R2, RZ, RZ, R21 ;  /* 0x000000ffff023224 */ /* 0x000fe200078e0015 */
[----:B------:R-:W2:Y:S04]  /*1d30*/  @P3 LDS R16, [R10+0x4] ;  /* 0x000004000a103984 */ /* 0x000ea80000000800 */
[----:B------:R-:W-:Y:S01]  /*1d40*/  FSETP.GTU.AND P4, PT, R27, R2, PT ;  /* 0x000000021b00720b */ /* 0x000fe20003f8c000 */
[----:B0-----:R-:W-:Y:S04]  /*1d50*/  @P1 STL [R4+0x300], R28 ;  /* 0x0003001c04001387 */ /* 0x001fe80000100800 */
[----:B------:R-:W-:Y:S04]  /*1d60*/  @P2 STL [R4+0x200], R15 ;  /* 0x0002000f04002387 */ /* 0x000fe80000100800 */
[----:B------:R-:W-:Y:S04]  /*1d70*/  @P3 STL [R4+0x200], R21 ;  /* 0x0002001504003387 */ /* 0x000fe80000100800 */
[----:B------:R-:W-:Y:S01]  /*1d80*/  @P4 IMAD.MOV.U32 R2, RZ, RZ, R27 ;  /* 0x000000ffff024224 */ /* 0x000fe200078e001b */
[----:B------:R-:W0:Y:S04]  /*1d90*/  @P4 LDS R13, [R10+0x8] ;  /* 0x000008000a0d4984 */ /* 0x000e280000000800 */
[----:B------:R-:W-:Y:S01]  /*1da0*/  FSETP.GTU.AND P5, PT, R29, R2, PT ;  /* 0x000000021d00720b */ /* 0x000fe20003fac000 */
[----:B-1----:R-:W-:Y:S04]  /*1db0*/  @P2 STL [R4+0x300], R12 ;  /* 0x0003000c04002387 */ /* 0x002fe80000100800 */
[----:B------:R-:W-:Y:S08]  /*1dc0*/  @P4 STL [R4+0x200], R27 ;  /* 0x0002001b04004387 */ /* 0x000ff00000100800 */
[----:B------:R-:W-:Y:S01]  /*1dd0*/  @P5 MOV R2, R29 ;  /* 0x0000001d00025202 */ /* 0x000fe20000000f00 */
[----:B------:R-:W1:Y:S03]  /*1de0*/  @P5 LDS R18, [R10+0xc] ;  /* 0x00000c000a125984 */ /* 0x000e660000000800 */
[----:B------:R-:W-:Y:S01]  /*1df0*/  FSETP.GTU.AND P6, PT, R17, R2, PT ;  /* 0x000000021100720b */ /* 0x000fe20003fcc000 */
[----:B--2---:R-:W-:Y:S04]  /*1e00*/  @P3 STL [R4+0x300], R16 ;  /* 0x0003001004003387 */ /* 0x004fe80000100800 */
[----:B------:R-:W-:Y:S08]  /*1e10*/  @P5 STL [R4+0x200], R29 ;  /* 0x0002001d04005387 */ /* 0x000ff00000100800 */
[----:B------:R-:W-:Y:S01]  /*1e20*/  @P6 IMAD.MOV.U32 R2, RZ, RZ, R17 ;  /* 0x000000ffff026224 */ /* 0x000fe200078e0011 */
[----:B------:R-:W2:Y:S04]  /*1e30*/  @P6 LDS R15, [R26] ;  /* 0x000000001a0f6984 */ /* 0x000ea80000000800 */
[----:B------:R-:W-:Y:S01]  /*1e40*/  FSETP.GTU.AND P1, PT, R19, R2, PT ;  /* 0x000000021300720b */ /* 0x000fe20003f2c000 */
[----:B0-----:R-:W-:Y:S04]  /*1e50*/  @P4 STL [R4+0x300], R13 ;  /* 0x0003000d04004387 */ /* 0x001fe80000100800 */
[----:B------:R-:W-:Y:S08]  /*1e60*/  @P6 STL [R4+0x200], R17 ;  /* 0x0002001104006387 */ /* 0x000ff00000100800 */
[----:B------:R-:W-:Y:S01]  /*1e70*/  @P1 IMAD.MOV.U32 R2, RZ, RZ, R19 ;  /* 0x000000ffff021224 */ /* 0x000fe200078e0013 */
[----:B------:R-:W0:Y:S04]  /*1e80*/  @P1 LDS R22, [R26+0x4] ;  /* 0x000004001a161984 */ /* 0x000e280000000800 */
[----:B------:R-:W-:Y:S01]  /*1e90*/  FSETP.GTU.AND P2, PT, R25, R2, PT ;  /* 0x000000021900720b */ /* 0x000fe20003f4c000 */
[----:B-1----:R-:W-:Y:S04]  /*1ea0*/  @P5 STL [R4+0x300], R18 ;  /* 0x0003001204005387 */ /* 0x002fe80000100800 */
[----:B------:R-:W-:Y:S08]  /*1eb0*/  @P1 STL [R4+0x200], R19 ;  /* 0x0002001304001387 */ /* 0x000ff00000100800 */
[----:B------:R-:W-:Y:S01]  /*1ec0*/  @P2 IMAD.MOV.U32 R2, RZ, RZ, R25 ;  /* 0x000000ffff022224 */ /* 0x000fe200078e0019 */
[----:B------:R-:W1:Y:S04]  /*1ed0*/  @P2 LDS R12, [R26+0x8] ;  /* 0x000008001a0c2984 */ /* 0x000e680000000800 */
[----:B------:R-:W-:Y:S01]  /*1ee0*/  FSETP.GTU.AND P3, PT, R11, R2, PT ;  /* 0x000000020b00720b */ /* 0x000fe20003f6c000 */
[----:B--2---:R-:W-:Y:S04]  /*1ef0*/  @P6 STL [R4+0x300], R15 ;  /* 0x0003000f04006387 */ /* 0x004fe80000100800 */
[----:B------:R-:W-:Y:S08]  /*1f00*/  @P2 STL [R4+0x200], R25 ;  /* 0x0002001904002387 */ /* 0x000ff00000100800 */
[----:B------:R-:W2:Y:S01]  /*1f10*/  @P3 LDS R24, [R26+0xc] ;  /* 0x00000c001a183984 */ /* 0x000ea20000000800 */
[----:B------:R-:W-:-:S03]  /*1f20*/  @P3 IMAD.MOV.U32 R2, RZ, RZ, R11 ;  /* 0x000000ffff023224 */ /* 0x000fc600078e000b */
[----:B------:R3:W-:Y:S04]  /*1f30*/  @P3 STL [R4+0x200], R11 ;  /* 0x0002000b04003387 */ /* 0x0007e80000100800 */
[----:B0-----:R3:W-:Y:S01]  /*1f40*/  @P1 STL [R4+0x300], R22 ;  /* 0x0003001604001387 */ /* 0x0017e20000100800 */
[----:B------:R-:W-:-:S03]  /*1f50*/  ISETP.GE.AND P1, PT, R9, R8, PT ;  /* 0x000000080900720c */ /* 0x000fc60003f26270 */
[----:B-1----:R3:W-:Y:S04]  /*1f60*/  @P2 STL [R4+0x300], R12 ;  /* 0x0003000c04002387 */ /* 0x0027e80000100800 */
[----:B--2---:R3:W-:Y:S06]  /*1f70*/  @P3 STL [R4+0x300], R24 ;  /* 0x0003001804003387 */ /* 0x0047ec0000100800 */
[----:B------:R-:W-:Y:S05]  /*1f80*/  @!P1 BRA `(.L_x_32) ;  /* 0xfffffff800349947 */ /* 0x000fea000383ffff */
[----:B------:R-:W-:-:S07]  /*1f90*/  IMAD.MOV.U32 R5, RZ, RZ, R6 ;  /* 0x000000ffff057224 */ /* 0x000fce00078e0006 */
.L_x_31:
[----:B------:R-:W-:-:S05]  /*1fa0*/  IMAD.IADD R7, R6, 0x1, -R9 ;  /* 0x0000000106077824 */ /* 0x000fca00078e0a09 */
[----:B------:R-:W-:-:S13]  /*1fb0*/  ISETP.GT.AND P1, PT, R7, 0x4, PT ;  /* 0x000000040700780c */ /* 0x000fda0003f24270 */
[----:B------:R-:W-:Y:S05]  /*1fc0*/  @!P1 BRA `(.L_x_33) ;  /* 0x0000000000f49947 */ /* 0x000fea0003800000 */
[----:B------:R-:W0:Y:S01]  /*1fd0*/  S2R R10, SR_CgaCtaId ;  /* 0x00000000000a7919 */ /* 0x000e220000008800 */
[----:B------:R-:W-:Y:S01]  /*1fe0*/  MOV R5, 0x400 ;  /* 0x0000040000057802 */ /* 0x000fe20000000f00 */
[----:B------:R-:W-:Y:S01]  /*1ff0*/  IMAD R8, R14, UR5, R9 ;  /* 0x000000050e087c24 */ /* 0x000fe2000f8e0209 */
[----:B------:R-:W-:-:S03]  /*2000*/  IADD3 R9, PT, PT, R9, 0x4, RZ ;  /* 0x0000000409097810 */ /* 0x000fc60007ffe0ff */
[----:B------:R-:W-:Y:S01]  /*2010*/  IMAD R18, R8, 0x4, R23 ;  /* 0x0000000408127824 */ /* 0x000fe200078e0217 */
[----:B0-----:R-:W-:Y:S01]  /*2020*/  LEA R13, R10, R5, 0x18 ;  /* 0x000000050a0d7211 */ /* 0x001fe200078ec0ff */
[----:B------:R-:W-:Y:S02]  /*2030*/  IMAD R10, R14, UR5, R9 ;  /* 0x000000050e0a7c24 */ /* 0x000fe4000f8e0209 */
[----:B------:R-:W-:Y:S02]  /*2040*/  VIADD R9, R9, 0x4 ;  /* 0x0000000409097836 */ /* 0x000fe40000000000 */
[--C-:B---3--:R-:W-:Y:S02]  /*2050*/  IMAD R12, R8, 0x4, R13.reuse ;  /* 0x00000004080c7824 */ /* 0x108fe400078e020d */
[C---:B------:R-:W-:Y:S02]  /*2060*/  IMAD R22, R10.reuse, 0x4, R13 ;  /* 0x000000040a167824 */ /* 0x040fe400078e020d */
[----:B------:R-:W-:Y:S01]  /*2070*/  IMAD R24, R10, 0x4, R23 ;  /* 0x000000040a187824 */ /* 0x000fe200078e0217 */
[----:B------:R-:W0:Y:S04]  /*2080*/  LDS R16, [R12] ;  /* 0x000000000c107984 */ /* 0x000e280000000800 */
[----:B------:R-:W1:Y:S04]  /*2090*/  LDS R5, [R12+0x4] ;  /* 0x000004000c057984 */ /* 0x000e680000000800 */
[----:B------:R-:W2:Y:S04]  /*20a0*/  LDS R7, [R12+0x8] ;  /* 0x000008000c077984 */ /* 0x000ea80000000800 */
[----:B------:R-:W3:Y:S04]  /*20b0*/  LDS R11, [R12+0xc] ;  /* 0x00000c000c0b7984 */ /* 0x000ee80000000800 */
[----:B------:R-:W-:Y:S04]  /*20c0*/  LDS R17, [R22] ;  /* 0x0000000016117984 */ /* 0x000fe80000000800 */
[----:B------:R-:W-:Y:S04]  /*20d0*/  LDS R15, [R22+0x4] ;  /* 0x00000400160f7984 */ /* 0x000fe80000000800 */
[----:B------:R-:W-:Y:S04]  /*20e0*/  LDS R13, [R22+0x8] ;  /* 0x00000800160d7984 */ /* 0x000fe80000000800 */
[----:B------:R-:W-:Y:S01]  /*20f0*/  LDS R26, [R22+0xc] ;  /* 0x00000c00161a7984 */ /* 0x000fe20000000800 */
[----:B0----5:R-:W-:-:S13]  /*2100*/  FSETP.GTU.AND P1, PT, R16, R2, PT ;  /* 0x000000021000720b */ /* 0x021fda0003f2c000 */
[----:B------:R-:W-:Y:S01]  /*2110*/  @P1 IMAD.MOV.U32 R2, RZ, RZ, R16 ;  /* 0x000000ffff021224 */ /* 0x000fe200078e0010 */
[----:B------:R-:W0:Y:S04]  /*2120*/  @P1 LDS R19, [R18] ;  /* 0x0000000012131984 */ /* 0x000e280000000800 */
[----:B-1----:R-:W-:Y:S01]  /*2130*/  FSETP.GTU.AND P0, PT, R5, R2, PT ;  /* 0x000000020500720b */ /* 0x002fe20003f0c000 */
[----:B------:R-:W-:-:S12]  /*2140*/  @P1 STL [R4+0x200], R16 ;  /* 0x0002001004001387 */ /* 0x000fd80000100800 */
[----:B------:R-:W-:Y:S01]  /*2150*/  @P0 IMAD.MOV.U32 R2, RZ, RZ, R5 ;  /* 0x000000ffff020224 */ /* 0x000fe200078e0005 */
[----:B------:R-:W1:Y:S04]  /*2160*/  @P0 LDS R21, [R18+0x4] ;  /* 0x0000040012150984 */ /* 0x000e680000000800 */
[----:B--2---:R-:W-:Y:S01]  /*2170*/  FSETP.GTU.AND P2, PT, R7, R2, PT ;  /* 0x000000020700720b */ /* 0x004fe20003f4c000 */
[----:B------:R2:W-:Y:S02]  /*2180*/  @P0 STL [R4+0x200], R5 ;  /* 0x0002000504000387 */ /* 0x0005e40000100800 */
[----:B--2---:R-:W-:-:S10]  /*2190*/  MOV R5, R6 ;  /* 0x0000000600057202 */ /* 0x004fd40000000f00 */
[----:B------:R-:W-:Y:S01]  /*21a0*/  @P2 MOV R2, R7 ;  /* 0x0000000700022202 */ /* 0x000fe20000000f00 */
[----:B------:R-:W2:Y:S03]  /*21b0*/  @P2 LDS R25, [R18+0x8] ;  /* 0x0000080012192984 */ /* 0x000ea60000000800 */
[----:B---3--:R-:W-:Y:S01]  /*21c0*/  FSETP.GTU.AND P3, PT, R11, R2, PT ;  /* 0x000000020b00720b */ /* 0x008fe20003f6c000 */
[----:B0-----:R-:W-:Y:S04]  /*21d0*/  @P1 STL [R4+0x300], R19 ;  /* 0x0003001304001387 */ /* 0x001fe80000100800 */
[----:B------:R-:W-:Y:S08]  /*21e0*/  @P2 STL [R4+0x200], R7 ;  /* 0x0002000704002387 */ /* 0x000ff00000100800 */
[----:B------:R-:W-:Y:S01]  /*21f0*/  @P3 IMAD.MOV.U32 R2, RZ, RZ, R11 ;  /* 0x000000ffff023224 */ /* 0x000fe200078e000b */
[----:B------:R-:W0:Y:S04]  /*2200*/  @P3 LDS R27, [R18+0xc] ;  /* 0x00000c00121b3984 */ /* 0x000e280000000800 */
[----:B------:R-:W-:Y:S01]  /*2210*/  FSETP.GTU.AND P4, PT, R17, R2, PT ;  /* 0x000000021100720b */ /* 0x000fe20003f8c000 */
[----:B-1----:R-:W-:Y:S01]  /*2220*/  @P0 STL [R4+0x300], R21 ;  /* 0x0003001504000387 */ /* 0x002fe20000100800 */
[----:B------:R-:W-:-:S03]  /*2230*/  PLOP3.LUT P0, PT, PT, PT, PT, 0x8, 0x80 ;  /* 0x000000000080781c */ /* 0x000fc60003f0e170 */
[----:B------:R-:W-:Y:S08]  /*2240*/  @P3 STL [R4+0x200], R11 ;  /* 0x0002000b04003387 */ /* 0x000ff00000100800 */
[----:B------:R-:W-:Y:S01]  /*2250*/  @P4 IMAD.MOV.U32 R2, RZ, RZ, R17 ;  /* 0x000000ffff024224 */ /* 0x000fe200078e0011 */
[----:B------:R-:W1:Y:S04]  /*2260*/  @P4 LDS R29, [R24] ;  /* 0x00000000181d4984 */ /* 0x000e680000000800 */
[----:B------:R-:W-:Y:S01]  /*2270*/  FSETP.GTU.AND P5, PT, R15, R2, PT ;  /* 0x000000020f00720b */ /* 0x000fe20003fac000 */
[----:B--2---:R-:W-:Y:S04]  /*2280*/  @P2 STL [R4+0x300], R25 ;  /* 0x0003001904002387 */ /* 0x004fe80000100800 */
[----:B------:R-:W-:Y:S08]  /*2290*/  @P4 STL [R4+0x200], R17 ;  /* 0x0002001104004387 */ /* 0x000ff00000100800 */
[----:B------:R-:W-:Y:S01]  /*22a0*/  @P5 MOV R2, R15 ;  /* 0x0000000f00025202 */ /* 0x000fe20000000f00 */
[----:B------:R-:W2:Y:S03]  /*22b0*/  @P5 LDS R8, [R24+0x4] ;  /* 0x0000040018085984 */ /* 0x000ea60000000800 */
        /* <DEDUP_REMOVED lines=8> */
[----:B------:R-:W1:Y:S01]  /*2340*/  @P1 LDS R12, [R24+0xc] ;  /* 0x00000c00180c1984 */ /* 0x000e620000000800 */
[----:B------:R-:W-:-:S03]  /*2350*/  @P1 IMAD.MOV.U32 R2, RZ, RZ, R26 ;  /* 0x000000ffff021224 */ /* 0x000fc600078e001a */
[----:B------:R4:W-:Y:S04]  /*2360*/  @P1 STL [R4+0x200], R26 ;  /* 0x0002001a04001387 */ /* 0x0009e80000100800 */
[----:B--2---:R4:W-:Y:S04]  /*2370*/  @P5 STL [R4+0x300], R8 ;  /* 0x0003000804005387 */ /* 0x0049e80000100800 */
[----:B0-----:R4:W-:Y:S04]  /*2380*/  @P6 STL [R4+0x300], R10 ;  /* 0x0003000a04006387 */ /* 0x0019e80000100800 */
[----:B-1----:R4:W-:Y:S02]  /*2390*/  @P1 STL [R4+0x300], R12 ;  /* 0x0003000c04001387 */ /* 0x0029e40000100800 */
.L_x_33:
[----:B------:R-:W-:-:S13]  /*23a0*/  ISETP.NE.OR P0, PT, R9, R6, P0 ;  /* 0x000000060900720c */ /* 0x000fda0000705670 */
[----:B------:R-:W-:Y:S05]  /*23b0*/  @!P0 BRA `(.L_x_29) ;  /* 0x00000000008c8947 */ /* 0x000fea0003800000 */
.L_x_30:
[----:B----4-:R-:W0:Y:S01]  /*23c0*/  S2R R8, SR_CgaCtaId ;  /* 0x0000000000087919 */ /* 0x010e220000008800 */
[----:B------:R-:W1:Y:S01]  /*23d0*/  LDC R14, c[0x0][0x394] ;  /* 0x0000e500ff0e7b82 */ /* 0x000e620000000800 */
[----:B------:R-:W-:-:S04]  /*23e0*/  MOV R5, 0x400 ;  /* 0x0000040000057802 */ /* 0x000fc80000000f00 */
[----:B0-----:R-:W-:-:S07]  /*23f0*/  LEA R25, R8, R5, 0x18 ;  /* 0x0000000508197211 */ /* 0x001fce00078ec0ff */
.L_x_34:
[----:B-1----:R-:W-:Y:S02]  /*2400*/  IMAD R8, R14, UR5, R9 ;  /* 0x000000050e087c24 */ /* 0x002fe4000f8e0209 */
[----:B------:R-:W-:Y:S02]  /*2410*/  VIADD R9, R9, 0x4 ;  /* 0x0000000409097836 */ /* 0x000fe40000000000 */
[C---:B------:R-:W-:Y:S02]  /*2420*/  IMAD R10, R8.reuse, 0x4, R25 ;  /* 0x00000004080a7824 */ /* 0x040fe400078e0219 */
[----:B------:R-:W-:-:S03]  /*2430*/  IMAD R8, R8, 0x4, R23 ;  /* 0x0000000408087824 */ /* 0x000fc600078e0217 */
[----:B------:R-:W0:Y:S04]  /*2440*/  LDS R15, [R10] ;  /* 0x000000000a0f7984 */ /* 0x000e280000000800 */
[----:B------:R-:W1:Y:S04]  /*2450*/  LDS R17, [R10+0x4] ;  /* 0x000004000a117984 */ /* 0x000e680000000800 */
[----:B------:R-:W2:Y:S04]  /*2460*/  LDS R19, [R10+0x8] ;  /* 0x000008000a137984 */ /* 0x000ea80000000800 */
[----:B----4-:R-:W4:Y:S01]  /*2470*/  LDS R21, [R10+0xc] ;  /* 0x00000c000a157984 */ /* 0x010f220000000800 */
[----:B0----5:R-:W-:-:S13]  /*2480*/  FSETP.GTU.AND P0, PT, R15, R2, PT ;  /* 0x000000020f00720b */ /* 0x021fda0003f0c000 */
[----:B------:R-:W-:Y:S01]  /*2490*/  @P0 IMAD.MOV.U32 R2, RZ, RZ, R15 ;  /* 0x000000ffff020224 */ /* 0x000fe200078e000f */
[----:B------:R-:W0:Y:S04]  /*24a0*/  @P0 LDS R5, [R8] ;  /* 0x0000000008050984 */ /* 0x000e280000000800 */
[----:B-1----:R-:W-:Y:S01]  /*24b0*/  FSETP.GTU.AND P1, PT, R17, R2, PT ;  /* 0x000000021100720b */ /* 0x002fe20003f2c000 */
[----:B------:R-:W-:-:S12]  /*24c0*/  @P0 STL [R4+0x200], R15 ;  /* 0x0002000f04000387 */ /* 0x000fd80000100800 */
[----:B------:R-:W-:Y:S01]  /*24d0*/  @P1 MOV R2, R17 ;  /* 0x0000001100021202 */ /* 0x000fe20000000f00 */
[----:B------:R-:W1:Y:S03]  /*24e0*/  @P1 LDS R7, [R8+0x4] ;  /* 0x0000040008071984 */ /* 0x000e660000000800 */
[----:B--2---:R-:W-:Y:S01]  /*24f0*/  FSETP.GTU.AND P2, PT, R19, R2, PT ;  /* 0x000000021300720b */ /* 0x004fe20003f4c000 */
[----:B------:R-:W-:-:S12]  /*2500*/  @P1 STL [R4+0x200], R17 ;  /* 0x0002001104001387 */ /* 0x000fd80000100800 */
[----:B------:R-:W-:Y:S01]  /*2510*/  @P2 IMAD.MOV.U32 R2, RZ, RZ, R19 ;  /* 0x000000ffff022224 */ /* 0x000fe200078e0013 */
[----:B---3--:R-:W2:Y:S04]  /*2520*/  @P2 LDS R11, [R8+0x8] ;  /* 0x00000800080b2984 */ /* 0x008ea80000000800 */
[----:B----4-:R-:W-:Y:S01]  /*2530*/  FSETP.GTU.AND P3, PT, R21, R2, PT ;  /* 0x000000021500720b */ /* 0x010fe20003f6c000 */
[----:B0-----:R-:W-:Y:S01]  /*2540*/  @P0 STL [R4+0x300], R5 ;  /* 0x0003000504000387 */ /* 0x001fe20000100800 */
[----:B------:R-:W-:-:S03]  /*2550*/  ISETP.NE.AND P0, PT, R9, R6, PT ;  /* 0x000000060900720c */ /* 0x000fc60003f05270 */
[----:B------:R-:W-:Y:S08]  /*2560*/  @P2 STL [R4+0x200], R19 ;  /* 0x0002001304002387 */ /* 0x000ff00000100800 */
[----:B------:R-:W0:Y:S01]  /*2570*/  @P3 LDS R13, [R8+0xc] ;  /* 0x00000c00080d3984 */ /* 0x000e220000000800 */
[----:B------:R-:W-:-:S03]  /*2580*/  @P3 MOV R2, R21 ;  /* 0x0000001500023202 */ /* 0x000fc60000000f00 */
[----:B------:R4:W-:Y:S04]  /*2590*/  @P3 STL [R4+0x200], R21 ;  /* 0x0002001504003387 */ /* 0x0009e80000100800 */
[----:B-1----:R4:W-:Y:S04]  /*25a0*/  @P1 STL [R4+0x300], R7 ;  /* 0x0003000704001387 */ /* 0x0029e80000100800 */
[----:B--2---:R4:W-:Y:S04]  /*25b0*/  @P2 STL [R4+0x300], R11 ;  /* 0x0003000b04002387 */ /* 0x0049e80000100800 */
[----:B0-----:R4:W-:Y:S01]  /*25c0*/  @P3 STL [R4+0x300], R13 ;  /* 0x0003000d04003387 */ /* 0x0019e20000100800 */
[----:B------:R-:W-:Y:S05]  /*25d0*/  @P0 BRA `(.L_x_34) ;  /* 0xfffffffc00880947 */ /* 0x000fea000383ffff */
[----:B------:R-:W-:-:S07]  /*25e0*/  IMAD.MOV.U32 R5, RZ, RZ, R6 ;  /* 0x000000ffff057224 */ /* 0x000fce00078e0006 */
.L_x_29:
[----:B------:R-:W-:-:S13]  /*25f0*/  ISETP.NE.AND P0, PT, R20, RZ, PT ;  /* 0x000000ff1400720c */ /* 0x000fda0003f05270 */
[----:B------:R-:W-:Y:S05]  /*2600*/  @!P0 BRA `(.L_x_35) ;  /* 0x0000000000708947 */ /* 0x000fea0003800000 */
[----:B-----5:R-:W2:Y:S01]  /*2610*/  LDL R2, [R4+0x200] ;  /* 0x0002000004027983 */ /* 0x020ea20000100800 */
[----:B----4-:R-:W-:Y:S01]  /*2620*/  MOV R7, 0x400 ;  /* 0x0000040000077802 */ /* 0x010fe20000000f00 */
[----:B------:R-:W-:Y:S01]  /*2630*/  IMAD R14, R14, UR5, R5 ;  /* 0x000000050e0e7c24 */ /* 0x000fe2000f8e0205 */
[----:B------:R-:W-:Y:S01]  /*2640*/  ISETP.NE.AND P1, PT, R20, 0x1, PT ;  /* 0x000000011400780c */ /* 0x000fe20003f25270 */
[----:B------:R-:W0:Y:S02]  /*2650*/  S2R R8, SR_CgaCtaId ;  /* 0x0000000000087919 */ /* 0x000e240000008800 */
[----:B0-----:R-:W-:-:S05]  /*2660*/  LEA R7, R8, R7, 0x18 ;  /* 0x0000000708077211 */ /* 0x001fca00078ec0ff */
[C---:B------:R-:W-:Y:S02]  /*2670*/  IMAD R7, R14.reuse, 0x4, R7 ;  /* 0x000000040e077824 */ /* 0x040fe400078e0207 */
[----:B------:R-:W-:-:S03]  /*2680*/  IMAD R14, R14, 0x4, R23 ;  /* 0x000000040e0e7824 */ /* 0x000fc600078e0217 */
[----:B------:R-:W2:Y:S02]  /*2690*/  LDS R9, [R7] ;  /* 0x0000000007097984 */ /* 0x000ea40000000800 */
[----:B--2---:R-:W-:-:S13]  /*26a0*/  FSETP.GTU.AND P0, PT, R9, R2, PT ;  /* 0x000000020900720b */ /* 0x004fda0003f0c000 */
[----:B------:R-:W0:Y:S01]  /*26b0*/  @P0 LDS R5, [R14] ;  /* 0x000000000e050984 */ /* 0x000e220000000800 */
[----:B------:R-:W-:-:S03]  /*26c0*/  @P0 MOV R2, R9 ;  /* 0x0000000900020202 */ /* 0x000fc60000000f00 */
[----:B------:R1:W-:Y:S04]  /*26d0*/  @P0 STL [R4+0x200], R9 ;  /* 0x0002000904000387 */ /* 0x0003e80000100800 */
[----:B0-----:R1:W-:Y:S01]  /*26e0*/  @P0 STL [R4+0x300], R5 ;  /* 0x0003000504000387 */ /* 0x0013e20000100800 */
[----:B------:R-:W-:Y:S05]  /*26f0*/  @!P1 BRA `(.L_x_35) ;  /* 0x0000000000349947 */ /* 0x000fea0003800000 */
[----:B-1----:R-:W0:Y:S01]  /*2700*/  LDS R9, [R7+0x4] ;  /* 0x0000040007097984 */ /* 0x002e220000000800 */
[----:B------:R-:W-:Y:S02]  /*2710*/  ISETP.NE.AND P1, PT, R20, 0x2, PT ;  /* 0x000000021400780c */ /* 0x000fe40003f25270 */
[----:B0-----:R-:W-:-:S13]  /*2720*/  FSETP.GTU.AND P0, PT, R9, R2, PT ;  /* 0x000000020900720b */ /* 0x001fda0003f0c000 */
[----:B------:R-:W0:Y:S01]  /*2730*/  @P0 LDS R5, [R14+0x4] ;  /* 0x000004000e050984 */ /* 0x000e220000000800 */
[----:B------:R-:W-:-:S03]  /*2740*/  @P0 IMAD.MOV.U32 R2, RZ, RZ, R9 ;  /* 0x000000ffff020224 */ /* 0x000fc600078e0009 */
[----:B------:R2:W-:Y:S04]  /*2750*/  @P0 STL [R4+0x200], R9 ;  /* 0x0002000904000387 */ /* 0x0005e80000100800 */
[----:B0-----:R2:W-:Y:S01]  /*2760*/  @P0 STL [R4+0x300], R5 ;  /* 0x0003000504000387 */ /* 0x0015e20000100800 */
[----:B------:R-:W-:Y:S05]  /*2770*/  @!P1 BRA `(.L_x_35) ;  /* 0x0000000000149947 */ /* 0x000fea0003800000 */
[----:B------:R-:W0:Y:S02]  /*2780*/  LDS R7, [R7+0x8] ;  /* 0x0000080007077984 */ /* 0x000e240000000800 */
[----:B0-----:R-:W-:-:S13]  /*2790*/  FSETP.GTU.AND P0, PT, R7, R2, PT ;  /* 0x000000020700720b */ /* 0x001fda0003f0c000 */
[----:B--2---:R-:W0:Y:S04]  /*27a0*/  @P0 LDS R5, [R14+0x8] ;  /* 0x000008000e050984 */ /* 0x004e280000000800 */
[----:B------:R1:W-:Y:S04]  /*27b0*/  @P0 STL [R4+0x200], R7 ;  /* 0x0002000704000387 */ /* 0x0003e80000100800 */
[----:B0-----:R1:W-:Y:S02]  /*27c0*/  @P0 STL [R4+0x300], R5 ;  /* 0x0003000504000387 */ /* 0x0013e40000100800 */
.L_x_35:
[----:B------:R-:W-:Y:S05]  /*27d0*/  BRA.U UP0, `(.L_x_36) ;  /* 0xffffffed00bc7547 */ /* 0x000fea000b83ffff */
.L_x_28:
[----:B-----5:R-:W0:Y:S01]  /*27e0*/  LDC R2, c[0x0][0x394] ;  /* 0x0000e500ff027b82 */ /* 0x020e220000000800 */
[----:B------:R-:W-:Y:S01]  /*27f0*/  IMAD.MOV.U32 R20, RZ, RZ, RZ ;  /* 0x000000ffff147224 */ /* 0x000fe200078e00ff */
[C---:B0-----:R-:W-:Y:S02]  /*2800*/  ISETP.GE.U32.AND P0, PT, R2.reuse, 0x10, PT ;  /* 0x000000100200780c */ /* 0x041fe40003f06070 */
[----:B----4-:R-:W-:-:S04]  /*2810*/  LOP3.LUT R26, R2, 0xf, RZ, 0xc0, !PT ;  /* 0x0000000f021a7812 */ /* 0x010fc800078ec0ff */
[----:B------:R-:W-:-:S07]  /*2820*/  ISETP.NE.AND P2, PT, R26, RZ, PT ;  /* 0x000000ff1a00720c */ /* 0x000fce0003f45270 */
[----:B------:R-:W-:Y:S06]  /*2830*/  @!P0 BRA `(.L_x_37) ;  /* 0x00000000008c8947 */ /* 0x000fec0003800000 */
[----:B------:R-:W0:Y:S01]  /*2840*/  LDCU.64 UR4, c[0x0][0x398] ;  /* 0x00007300ff0477ac */ /* 0x000e220008000a00 */
[----:B------:R-:W-:-:S05]  /*2850*/  LOP3.LUT R20, R2, 0xfffffff0, RZ, 0xc0, !PT ;  /* 0xfffffff002147812 */ /* 0x000fca00078ec0ff */
[----:B-1----:R-:W-:Y:S01]  /*2860*/  IMAD.MOV R21, RZ, RZ, -R20 ;  /* 0x000000ffff157224 */ /* 0x002fe200078e0a14 */
[----:B0-----:R-:W-:-:S04]  /*2870*/  UIADD3 UR4, UP0, UPT, UR4, 0x20, URZ ;  /* 0x0000002004047890 */ /* 0x001fc8000ff1e0ff */
[----:B------:R-:W-:Y:S02]  /*2880*/  UIADD3.X UR5, UPT, UPT, URZ, UR5, URZ, UP0, !UPT ;  /* 0x00000005ff057290 */ /* 0x000fe400087fe4ff */
[----:B---3--:R-:W-:-:S04]  /*2890*/  MOV R24, UR4 ;  /* 0x0000000400187c02 */ /* 0x008fc80008000f00 */
[----:B------:R-:W-:-:S07]  /*28a0*/  IMAD.U32 R25, RZ, RZ, UR5 ;  /* 0x00000005ff197e24 */ /* 0x000fce000f8e00ff */
.L_x_38:
[----:B0-2---:R-:W2:Y:S04]  /*28b0*/  LDL.128 R4, [R3+-0x20] ;  /* 0xffffe00003047983 */ /* 0x005ea80000100c00 */
[----:B------:R-:W3:Y:S04]  /*28c0*/  LDL.128 R8, [R3+-0x10] ;  /* 0xfffff00003087983 */ /* 0x000ee80000100c00 */
[----:B------:R-:W4:Y:S04]  /*28d0*/  LDL.128 R12, [R3] ;  /* 0x00000000030c7983 */ /* 0x000f280000100c00 */
[----:B------:R0:W5:Y:S01]  /*28e0*/  LDL.128 R16, [R3+0x10] ;  /* 0x0000100003107983 */ /* 0x0001620000100c00 */
[----:B------:R-:W-:Y:S01]  /*28f0*/  IMAD.MOV.U32 R22, RZ, RZ, R24 ;  /* 0x000000ffff167224 */ /* 0x000fe200078e0018 */
[----:B------:R-:W-:Y:S01]  /*2900*/  IADD3 R21, PT, PT, R21, 0x10, RZ ;  /* 0x0000001015157810 */ /* 0x000fe20007ffe0ff */
[----:B------:R-:W-:-:S03]  /*2910*/  IMAD.MOV.U32 R23, RZ, RZ, R25 ;  /* 0x000000ffff177224 */ /* 0x000fc600078e0019 */
[----:B------:R-:W-:Y:S02]  /*2920*/  ISETP.NE.AND P0, PT, R21, RZ, PT ;  /* 0x000000ff1500720c */ /* 0x000fe40003f05270 */
[----:B------:R-:W-:Y:S01]  /*2930*/  IADD3 R24, P1, PT, R22, 0x40, RZ ;  /* 0x0000004016187810 */ /* 0x000fe20007f3e0ff */
[----:B0-----:R-:W-:-:S04]  /*2940*/  VIADD R3, R3, 0x40 ;  /* 0x0000004003037836 */ /* 0x001fc80000000000 */
[----:B------:R-:W-:Y:S01]  /*2950*/  IMAD.X R25, RZ, RZ, R23, P1 ;  /* 0x000000ffff197224 */ /* 0x000fe200008e0617 */
[----:B--2---:R0:W-:Y:S04]  /*2960*/  STG.E desc[UR6][R22.64+-0x20], R4 ;  /* 0xffffe00416007986 */ /* 0x0041e8000c101906 */
[----:B------:R0:W-:Y:S04]  /*2970*/  STG.E desc[UR6][R22.64+-0x1c], R5 ;  /* 0xffffe40516007986 */ /* 0x0001e8000c101906 */
[----:B------:R0:W-:Y:S04]  /*2980*/  STG.E desc[UR6][R22.64+-0x18], R6 ;  /* 0xffffe80616007986 */ /* 0x0001e8000c101906 */
[----:B------:R0:W-:Y:S04]  /*2990*/  STG.E desc[UR6][R22.64+-0x14], R7 ;  /* 0xffffec0716007986 */ /* 0x0001e8000c101906 */
[----:B---3--:R0:W-:Y:S04]  /*29a0*/  STG.E desc[UR6][R22.64+-0x10], R8 ;  /* 0xfffff00816007986 */ /* 0x0081e8000c101906 */
[----:B------:R0:W-:Y:S04]  /*29b0*/  STG.E desc[UR6][R22.64+-0xc], R9 ;  /* 0xfffff40916007986 */ /* 0x0001e8000c101906 */
[----:B------:R0:W-:Y:S04]  /*29c0*/  STG.E desc[UR6][R22.64+-0x8], R10 ;  /* 0xfffff80a16007986 */ /* 0x0001e8000c101906 */
[----:B------:R0:W-:Y:S04]  /*29d0*/  STG.E desc[UR6][R22.64+-0x4], R11 ;  /* 0xfffffc0b16007986 */ /* 0x0001e8000c101906 */
[----:B----4-:R0:W-:Y:S04]  /*29e0*/  STG.E desc[UR6][R22.64], R12 ;  /* 0x0000000c16007986 */ /* 0x0101e8000c101906 */
[----:B------:R0:W-:Y:S04]  /*29f0*/  STG.E desc[UR6][R22.64+0x4], R13 ;  /* 0x0000040d16007986 */ /* 0x0001e8000c101906 */
[----:B------:R0:W-:Y:S04]  /*2a00*/  STG.E desc[UR6][R22.64+0x8], R14 ;  /* 0x0000080e16007986 */ /* 0x0001e8000c101906 */
[----:B------:R0:W-:Y:S04]  /*2a10*/  STG.E desc[UR6][R22.64+0xc], R15 ;  /* 0x00000c0f16007986 */ /* 0x0001e8000c101906 */
[----:B-----5:R0:W-:Y:S04]  /*2a20*/  STG.E desc[UR6][R22.64+0x10], R16 ;  /* 0x0000101016007986 */ /* 0x0201e8000c101906 */
[----:B------:R0:W-:Y:S04]  /*2a30*/  STG.E desc[UR6][R22.64+0x14], R17 ;  /* 0x0000141116007986 */ /* 0x0001e8000c101906 */
[----:B------:R0:W-:Y:S04]  /*2a40*/  STG.E desc[UR6][R22.64+0x18], R18 ;  /* 0x0000181216007986 */ /* 0x0001e8000c101906 */
[----:B------:R0:W-:Y:S01]  /*2a50*/  STG.E desc[UR6][R22.64+0x1c], R19 ;  /* 0x00001c1316007986 */ /* 0x0001e2000c101906 */
[----:B------:R-:W-:Y:S05]  /*2a60*/  @P0 BRA `(.L_x_38) ;  /* 0xfffffffc00900947 */ /* 0x000fea000383ffff */
.L_x_37:
[----:B------:R-:W-:Y:S05]  /*2a70*/  @!P2 EXIT ;  /* 0x000000000000a94d */ /* 0x000fea0003800000 */
[----:B------:R-:W-:Y:S02]  /*2a80*/  ISETP.GE.U32.AND P0, PT, R26, 0x8, PT ;  /* 0x000000081a00780c */ /* 0x000fe40003f06070 */
[----:B0-2---:R-:W-:-:S04]  /*2a90*/  LOP3.LUT R14, R2, 0x7, RZ, 0xc0, !PT ;  /* 0x00000007020e7812 */ /* 0x005fc800078ec0ff */
[----:B------:R-:W-:-:S07]  /*2aa0*/  ISETP.NE.AND P1, PT, R14, RZ, PT ;  /* 0x000000ff0e00720c */ /* 0x000fce0003f25270 */
[----:B------:R-:W-:Y:S06]  /*2ab0*/  @!P0 BRA `(.L_x_39) ;  /* 0x0000000000388947 */ /* 0x000fec0003800000 */
[C---:B------:R-:W-:Y:S01]  /*2ac0*/  IMAD R3, R20.reuse, 0x4, R1 ;  /* 0x0000000414037824 */ /* 0x040fe200078e0201 */
[----:B---3--:R-:W0:Y:S04]  /*2ad0*/  LDC.64 R12, c[0x0][0x398] ;  /* 0x0000e600ff0c7b82 */ /* 0x008e280000000a00 */
[----:B-1----:R-:W2:Y:S04]  /*2ae0*/  LDL.128 R8, [R3+0x300] ;  /* 0x0003000003087983 */ /* 0x002ea80000100c00 */
[----:B------:R-:W3:Y:S01]  /*2af0*/  LDL.128 R4, [R3+0x310] ;  /* 0x0003100003047983 */ /* 0x000ee20000100c00 */
[C---:B0-----:R-:W-:Y:S01]  /*2b00*/  IMAD.WIDE.U32 R12, R20.reuse, 0x4, R12 ;  /* 0x00000004140c7825 */ /* 0x041fe200078e000c */
[----:B------:R-:W-:-:S04]  /*2b10*/  IADD3 R20, PT, PT, R20, 0x8, RZ ;  /* 0x0000000814147810 */ /* 0x000fc80007ffe0ff */
[----:B--2---:R0:W-:Y:S04]  /*2b20*/  STG.E desc[UR6][R12.64], R8 ;  /* 0x000000080c007986 */ /* 0x0041e8000c101906 */
[----:B------:R0:W-:Y:S04]  /*2b30*/  STG.E desc[UR6][R12.64+0x4], R9 ;  /* 0x000004090c007986 */ /* 0x0001e8000c101906 */
[----:B------:R0:W-:Y:S04]  /*2b40*/  STG.E desc[UR6][R12.64+0x8], R10 ;  /* 0x0000080a0c007986 */ /* 0x0001e8000c101906 */
[----:B------:R0:W-:Y:S04]  /*2b50*/  STG.E desc[UR6][R12.64+0xc], R11 ;  /* 0x00000c0b0c007986 */ /* 0x0001e8000c101906 */
[----:B---3--:R0:W-:Y:S04]  /*2b60*/  STG.E desc[UR6][R12.64+0x10], R4 ;  /* 0x000010040c007986 */ /* 0x0081e8000c101906 */
[----:B------:R0:W-:Y:S04]  /*2b70*/  STG.E desc[UR6][R12.64+0x14], R5 ;  /* 0x000014050c007986 */ /* 0x0001e8000c101906 */
[----:B------:R0:W-:Y:S04]  /*2b80*/  STG.E desc[UR6][R12.64+0x18], R6 ;  /* 0x000018060c007986 */ /* 0x0001e8000c101906 */
[----:B------:R0:W-:Y:S02]  /*2b90*/  STG.E desc[UR6][R12.64+0x1c], R7 ;  /* 0x00001c070c007986 */ /* 0x0001e4000c101906 */
.L_x_39:
[----:B------:R-:W-:Y:S05]  /*2ba0*/  @!P1 EXIT ;  /* 0x000000000000994d */ /* 0x000fea0003800000 */
[----:B------:R-:W-:Y:S02]  /*2bb0*/  ISETP.GE.U32.AND P0, PT, R14, 0x4, PT ;  /* 0x000000040e00780c */ /* 0x000fe40003f06070 */
[----:B01-3--:R-:W-:-:S04]  /*2bc0*/  LOP3.LUT R4, R2, 0x3, RZ, 0xc0, !PT ;  /* 0x0000000302047812 */ /* 0x00bfc800078ec0ff */
[----:B------:R-:W-:-:S07]  /*2bd0*/  ISETP.NE.AND P1, PT, R4, RZ, PT ;  /* 0x000000ff0400720c */ /* 0x000fce0003f25270 */
[----:B------:R-:W-:Y:S06]  /*2be0*/  @!P0 BRA `(.L_x_40) ;  /* 0x0000000000248947 */ /* 0x000fec0003800000 */
[C---:B------:R-:W-:Y:S01]  /*2bf0*/  IMAD R5, R20.reuse, 0x4, R1 ;  /* 0x0000000414057824 */ /* 0x040fe200078e0201 */
[----:B------:R-:W0:Y:S04]  /*2c00*/  LDC.64 R2, c[0x0][0x398] ;  /* 0x0000e600ff027b82 */ /* 0x000e280000000a00 */
[----:B------:R-:W2:Y:S01]  /*2c10*/  LDL.128 R8, [R5+0x300] ;  /* 0x0003000005087983 */ /* 0x000ea20000100c00 */
[----:B0-----:R-:W-:-:S04]  /*2c20*/  IMAD.WIDE.U32 R2, R20, 0x4, R2 ;  /* 0x0000000414027825 */ /* 0x001fc800078e0002 */
[----:B------:R-:W-:Y:S01]  /*2c30*/  VIADD R20, R20, 0x4 ;  /* 0x0000000414147836 */ /* 0x000fe20000000000 */
[----:B--2---:R0:W-:Y:S04]  /*2c40*/  STG.E desc[UR6][R2.64], R8 ;  /* 0x0000000802007986 */ /* 0x0041e8000c101906 */
[----:B------:R0:W-:Y:S04]  /*2c50*/  STG.E desc[UR6][R2.64+0x4], R9 ;  /* 0x0000040902007986 */ /* 0x0001e8000c101906 */
[----:B------:R0:W-:Y:S04]  /*2c60*/  STG.E desc[UR6][R2.64+0x8], R10 ;  /* 0x0000080a02007986 */ /* 0x0001e8000c101906 */
[----:B------:R0:W-:Y:S02]  /*2c70*/  STG.E desc[UR6][R2.64+0xc], R11 ;  /* 0x00000c0b02007986 */ /* 0x0001e4000c101906 */
.L_x_40:
[----:B------:R-:W-:Y:S05]  /*2c80*/  @!P1 EXIT ;  /* 0x000000000000994d */ /* 0x000fea0003800000 */
[----:B0-----:R-:W0:Y:S02]  /*2c90*/  LDC.64 R2, c[0x0][0x398] ;  /* 0x0000e600ff027b82 */ /* 0x001e240000000a00 */
[----:B0-----:R-:W-:-:S04]  /*2ca0*/  IMAD.WIDE.U32 R2, R20, 0x4, R2 ;  /* 0x0000000414027825 */ /* 0x001fc800078e0002 */
[----:B------:R-:W-:Y:S02]  /*2cb0*/  IMAD R20, R20, 0x4, R0 ;  /* 0x0000000414147824 */ /* 0x000fe400078e0200 */
[----:B------:R-:W-:-:S07]  /*2cc0*/  IMAD.MOV R0, RZ, RZ, -R4 ;  /* 0x000000ffff007224 */ /* 0x000fce00078e0a04 */
.L_x_41:
[----:B------:R0:W2:Y:S01]  /*2cd0*/  LDL R5, [R20] ;  /* 0x0000000014057983 */ /* 0x0000a20000100800 */
[----:B------:R-:W-:-:S04]  /*2ce0*/  IADD3 R0, PT, PT, R0, 0x1, RZ ;  /* 0x0000000100007810 */ /* 0x000fc80007ffe0ff */
[----:B------:R-:W-:Y:S01]  /*2cf0*/  ISETP.NE.AND P0, PT, R0, RZ, PT ;  /* 0x000000ff0000720c */ /* 0x000fe20003f05270 */
[----:B0-----:R-:W-:Y:S01]  /*2d00*/  VIADD R20, R20, 0x4 ;  /* 0x0000000414147836 */ /* 0x001fe20000000000 */
[----:B--2---:R0:W-:Y:S02]  /*2d10*/  STG.E desc[UR6][R2.64], R5 ;  /* 0x0000000502007986 */ /* 0x0041e4000c101906 */
[----:B0-----:R-:W-:-:S05]  /*2d20*/  IADD3 R2, P1, PT, R2, 0x4, RZ ;  /* 0x0000000402027810 */ /* 0x001fca0007f3e0ff */
[----:B------:R-:W-:-:S04]  /*2d30*/  IMAD.X R3, RZ, RZ, R3, P1 ;  /* 0x000000ffff037224 */ /* 0x000fc800008e0603 */
[----:B------:R-:W-:Y:S05]  /*2d40*/  @P0 BRA `(.L_x_41) ;  /* 0xfffffffc00e00947 */ /* 0x000fea000383ffff */
[----:B------:R-:W-:Y:S05]  /*2d50*/  EXIT ;  /* 0x000000000000794d */ /* 0x000fea0003800000 */
.L_x_42:
[----:B------:R-:W-:-:S00]  /*2d60*/  BRA `(.L_x_42) ;  /* 0xfffffffc00fc7947 */ /* 0x000fc0000383ffff */
[----:B------:R-:W-:-:S00]  /*2d70*/  NOP ;  /* 0x0000000000007918 */ /* 0x000fc00000000000 */
        /* <DEDUP_REMOVED lines=8> */
.L_x_242:


//--------------------- .text.topk_stage1_f32     --------------------------
	.section	.text.topk_stage1_f32,"ax",@progbits
	.align	128
        .global         topk_stage1_f32
        .type           topk_stage1_f32,@function
        .size           topk_stage1_f32,(.L_x_243 - topk_stage1_f32)
        .other          topk_stage1_f32,@"STO_CUDA_ENTRY STV_DEFAULT"
topk_stage1_f32:
.text.topk_stage1_f32:
[----:B------:R-:W0:Y:S01]  /*0000*/  LDC R1, c[0x0][0x37c] ;  /* 0x0000df00ff017b82 */ /* 0x000e220000000800 */
[----:B------:R-:W1:Y:S07]  /*0010*/  S2R R0, SR_CTAID.X ;  /* 0x0000000000007919 */ /* 0x000e6e0000002500 */
[----:B------:R-:W2:Y:S01]  /*0020*/  LDC R8, c[0x0][0x388] ;  /* 0x0000e200ff087b82 */ /* 0x000ea20000000800 */
[----:B------:R-:W1:Y:S01]  /*0030*/  LDCU UR4, c[0x0][0x390] ;  /* 0x00007200ff0477ac */ /* 0x000e620008000800 */
[----:B0-----:R-:W-:-:S05]  /*0040*/  VIADD R1, R1, 0xfffffe00 ;  /* 0xfffffe0001017836 */ /* 0x001fca0000000000 */
[----:B------:R-:W-:Y:S01]  /*0050*/  IADD3 R2, P1, PT, R1, 0x100, RZ ;  /* 0x0000010001027810 */ /* 0x000fe20007f3e0ff */
[----:B-1----:R-:W-:-:S05]  /*0060*/  IMAD R3, R0, UR4, RZ ;  /* 0x0000000400037c24 */ /* 0x002fca000f8e02ff */
[----:B--2---:R-:W-:-:S04]  /*0070*/  VIADDMNMX.U32 R8, R3, UR4, R8, PT ;  /* 0x0000000403087c46 */ /* 0x004fc8000b800008 */
[----:B------:R-:W-:-:S13]  /*0080*/  ISETP.GE.U32.AND P0, PT, R3, R8, PT ;  /* 0x000000080300720c */ /* 0x000fda0003f06070 */
[----:B------:R-:W-:Y:S05]  /*0090*/  @P0 EXIT ;  /* 0x000000000000094d */ /* 0x000fea0003800000 */
[----:B------:R-:W0:Y:S01]  /*00a0*/  S2R R23, SR_TID.X ;  /* 0x0000000000177919 */ /* 0x000e220000002100 */
[----:B------:R-:W-:Y:S01]  /*00b0*/  IMAD.MOV.U32 R4, RZ, RZ, -0x800000 ;  /* 0xff800000ff047424 */ /* 0x000fe200078e00ff */
[----:B------:R-:W-:Y:S01]  /*00c0*/  MOV R5, 0xff800000 ;  /* 0xff80000000057802 */ /* 0x000fe20000000f00 */
[----:B------:R-:W-:Y:S01]  /*00d0*/  IMAD.MOV.U32 R6, RZ, RZ, -0x800000 ;  /* 0xff800000ff067424 */ /* 0x000fe200078e00ff */
[----:B------:R1:W-:Y:S01]  /*00e0*/  STL.128 [R1+0x100], RZ ;  /* 0x000100ff01007387 */ /* 0x0003e20000100c00 */
[----:B------:R-:W-:Y:S01]  /*00f0*/  IMAD.MOV.U32 R7, RZ, RZ, -0x800000 ;  /* 0xff800000ff077424 */ /* 0x000fe200078e00ff */
[----:B------:R-:W2:Y:S01]  /*0100*/  LDCU.64 UR8, c[0x0][0x358] ;  /* 0x00006b00ff0877ac */ /* 0x000ea20008000a00 */
[----:B------:R-:W-:Y:S01]  /*0110*/  BSSY.RECONVERGENT B0, `(.L_x_43) ;  /* 0x0000055000007945 */ /* 0x000fe20003800200 */
[----:B------:R1:W-:Y:S01]  /*0120*/  STL.128 [R1+0x110], RZ ;  /* 0x000110ff01007387 */ /* 0x0003e20000100c00 */
[----:B------:R-:W-:-:S03]  /*0130*/  IMAD.X R20, RZ, RZ, RZ, P1 ;  /* 0x000000ffff147224 */ /* 0x000fc600008e06ff */
[----:B------:R1:W-:Y:S04]  /*0140*/  STL.128 [R1], R4 ;  /* 0x0000000401007387 */ /* 0x0003e80000100c00 */
[----:B------:R1:W-:Y:S04]  /*0150*/  STL.128 [R1+0x10], R4 ;  /* 0x0000100401007387 */ /* 0x0003e80000100c00 */
[----:B------:R1:W-:Y:S04]  /*0160*/  STL.128 [R1+0x20], R4 ;  /* 0x0000200401007387 */ /* 0x0003e80000100c00 */
[----:B------:R1:W-:Y:S04]  /*0170*/  STL.128 [R1+0x30], R4 ;  /* 0x0000300401007387 */ /* 0x0003e80000100c00 */
[----:B------:R1:W-:Y:S04]  /*0180*/  STL.128 [R1+0x40], R4 ;  /* 0x0000400401007387 */ /* 0x0003e80000100c00 */
[----:B------:R1:W-:Y:S01]  /*0190*/  STL.128 [R1+0x50], R4 ;  /* 0x0000500401007387 */ /* 0x0003e20000100c00 */
[----:B0-----:R-:W-:-:S03]  /*01a0*/  IADD3 R3, PT, PT, R3, R23, RZ ;  /* 0x0000001703037210 */ /* 0x001fc60007ffe0ff */
[----:B------:R1:W-:Y:S01]  /*01b0*/  STL.128 [R1+0x60], R4 ;  /* 0x0000600401007387 */ /* 0x0003e20000100c00 */
[----:B------:R-:W-:-:S03]  /*01c0*/  ISETP.GE.U32.AND P0, PT, R3, R8, PT ;  /* 0x000000080300720c */ /* 0x000fc60003f06070 */
        /* <DEDUP_REMOVED lines=23> */
[----:B--2---:R-:W-:Y:S05]  /*0340*/  @P0 BRA `(.L_x_44) ;  /* 0x0000000000c40947 */ /* 0x004fea0003800000 */
[----:B------:R-:W0:Y:S08]  /*0350*/  LDC R12, c[0x0][0x38c] ;  /* 0x0000e300ff0c7b82 */ /* 0x000e300000000800 */
[----:B-1----:R-:W1:Y:S01]  /*0360*/  LDC R4, c[0x0][0x360] ;  /* 0x0000d800ff047b82 */ /* 0x002e620000000800 */
[C---:B0-----:R-:W-:Y:S01]  /*0370*/  ISETP.GE.AND P0, PT, R12.reuse, 0x2, PT ;  /* 0x000000020c00780c */ /* 0x041fe20003f06270 */
[----:B------:R-:W-:-:S12]  /*0380*/  IMAD R12, R12, 0x4, R1 ;  /* 0x000000040c0c7824 */ /* 0x000fd800078e0201 */
[----:B-1----:R-:W-:Y:S05]  /*0390*/  @!P0 BRA `(.L_x_45) ;  /* 0x0000000000848947 */ /* 0x002fea0003800000 */
.L_x_51:
[----:B0-----:R-:W0:Y:S01]  /*03a0*/  LDC.64 R6, c[0x0][0x380] ;  /* 0x0000e000ff067b82 */ /* 0x001e220000000a00 */
[----:B------:R-:W2:Y:S01]  /*03b0*/  LDL R5, [R12+-0x4] ;  /* 0xfffffc000c057983 */ /* 0x000ea20000100800 */
[----:B0-----:R-:W-:-:S05]  /*03c0*/  IMAD.WIDE.U32 R6, R3, 0x4, R6 ;  /* 0x0000000403067825 */ /* 0x001fca00078e0006 */
[----:B------:R-:W2:Y:S01]  /*03d0*/  LDG.E R9, desc[UR8][R6.64] ;  /* 0x0000000806097981 */ /* 0x000ea2000c1e1900 */
[----:B------:R-:W-:Y:S01]  /*03e0*/  BSSY.RECONVERGENT B1, `(.L_x_46) ;  /* 0x0000018000017945 */ /* 0x000fe20003800200 */
[----:B--2---:R-:W-:-:S13]  /*03f0*/  FSETP.GTU.AND P0, PT, R9, R5, PT ;  /* 0x000000050900720b */ /* 0x004fda0003f0c000 */
[----:B------:R-:W-:Y:S05]  /*0400*/  @!P0 BRA `(.L_x_47) ;  /* 0x0000000000548947 */ /* 0x000fea0003800000 */
[----:B------:R-:W0:Y:S01]  /*0410*/  LDCU UR4, c[0x0][0x38c] ;  /* 0x00007180ff0477ac */ /* 0x000e220008000800 */
[----:B------:R-:W-:Y:S01]  /*0420*/  BSSY.RECONVERGENT B2, `(.L_x_48) ;  /* 0x0000010000027945 */ /* 0x000fe20003800200 */
[----:B0-----:R-:W-:-:S07]  /*0430*/  MOV R5, UR4 ;  /* 0x0000000400057c02 */ /* 0x001fce0008000f00 */
.L_x_50:
[----:B0-----:R-:W-:-:S04]  /*0440*/  VIADD R6, R5, 0xfffffffe ;  /* 0xfffffffe05067836 */ /* 0x001fc80000000000 */
[----:B------:R-:W-:-:S05]  /*0450*/  IMAD R6, R6, 0x4, R1 ;  /* 0x0000000406067824 */ /* 0x000fca00078e0201 */
[----:B------:R-:W2:Y:S01]  /*0460*/  LDL R14, [R6] ;  /* 0x00000000060e7983 */ /* 0x000ea20000100800 */
[----:B------:R-:W-:Y:S02]  /*0470*/  IADD3 R10, PT, PT, R5, -0x1, RZ ;  /* 0xffffffff050a7810 */ /* 0x000fe40007ffe0ff */
        /* <DEDUP_REMOVED lines=10> */
.L_x_49:
[----:B------:R-:W-:Y:S05]  /*0520*/  BSYNC.RECONVERGENT B2 ;  /* 0x0000000000027941 */ /* 0x000fea0003800200 */
.L_x_48:
[----:B------:R-:W-:-:S05]  /*0530*/  IMAD R10, R10, 0x4, R1 ;  /* 0x000000040a0a7824 */ /* 0x000fca00078e0201 */
[----:B------:R1:W-:Y:S04]  /*0540*/  STL [R10], R9 ;  /* 0x000000090a007387 */ /* 0x0003e80000100800 */
[----:B------:R1:W-:Y:S02]  /*0550*/  STL [R10+0x100], R3 ;  /* 0x000100030a007387 */ /* 0x0003e40000100800 */
.L_x_47:
[----:B------:R-:W-:Y:S05]  /*0560*/  BSYNC.RECONVERGENT B1 ;  /* 0x0000000000017941 */ /* 0x000fea0003800200 */
.L_x_46:
[----:B-1----:R-:W-:-:S05]  /*0570*/  IMAD.IADD R3, R4, 0x1, R3 ;  /* 0x0000000104037824 */ /* 0x002fca00078e0203 */
[----:B------:R-:W-:-:S13]  /*0580*/  ISETP.GE.U32.AND P0, PT, R3, R8, PT ;  /* 0x000000080300720c */ /* 0x000fda0003f06070 */
[----:B------:R-:W-:Y:S05]  /*0590*/  @!P0 BRA `(.L_x_51) ;  /* 0xfffffffc00808947 */ /* 0x000fea000383ffff */
[----:B------:R-:W-:Y:S05]  /*05a0*/  BRA `(.L_x_44) ;  /* 0x00000000002c7947 */ /* 0x000fea0003800000 */
.L_x_45:
[----:B------:R0:W5:Y:S01]  /*05b0*/  LDL R5, [R12+-0x4] ;  /* 0xfffffc000c057983 */ /* 0x0001620000100800 */
[----:B------:R-:W1:Y:S02]  /*05c0*/  LDC.64 R10, c[0x0][0x380] ;  /* 0x0000e000ff0a7b82 */ /* 0x000e640000000a00 */
.L_x_52:
[----:B-1----:R-:W-:-:S06]  /*05d0*/  IMAD.WIDE.U32 R6, R3, 0x4, R10 ;  /* 0x0000000403067825 */ /* 0x002fcc00078e000a */
[----:B------:R-:W2:Y:S02]  /*05e0*/  LDG.E R6, desc[UR8][R6.64] ;  /* 0x0000000806067981 */ /* 0x000ea4000c1e1900 */
[----:B--2--5:R-:W-:-:S13]  /*05f0*/  FSETP.GTU.AND P0, PT, R6, R5, PT ;  /* 0x000000050600720b */ /* 0x024fda0003f0c000 */
[----:B------:R-:W-:Y:S01]  /*0600*/  @P0 STL [R12+-0x4], R6 ;  /* 0xfffffc060c000387 */ /* 0x000fe20000100800 */
[----:B------:R-:W-:-:S03]  /*0610*/  @P0 IMAD.MOV.U32 R5, RZ, RZ, R6 ;  /* 0x000000ffff050224 */ /* 0x000fc600078e0006 */
[----:B------:R1:W-:Y:S02]  /*0620*/  @P0 STL [R12+0xfc], R3 ;  /* 0x0000fc030c000387 */ /* 0x0003e40000100800 */
[----:B-1----:R-:W-:-:S04]  /*0630*/  IADD3 R3, PT, PT, R4, R3, RZ ;  /* 0x0000000304037210 */ /* 0x002fc80007ffe0ff */
[----:B------:R-:W-:-:S13]  /*0640*/  ISETP.GE.U32.AND P1, PT, R3, R8, PT ;  /* 0x000000080300720c */ /* 0x000fda0003f26070 */
[----:B------:R-:W-:Y:S05]  /*0650*/  @!P1 BRA `(.L_x_52) ;  /* 0xfffffffc00dc9947 */ /* 0x000fea000383ffff */
.L_x_44:
[----:B------:R-:W-:Y:S05]  /*0660*/  BSYNC.RECONVERGENT B0 ;  /* 0x0000000000007941 */ /* 0x000fea0003800200 */
.L_x_43:
[----:B------:R-:W2:Y:S01]  /*0670*/  LDC R3, c[0x0][0x38c] ;  /* 0x0000e300ff037b82 */ /* 0x000ea20000000800 */
[----:B-1----:R-:W1:Y:S01]  /*0680*/  S2R R5, SR_CgaCtaId ;  /* 0x0000000000057919 */ /* 0x002e620000008800 */
[----:B------:R-:W3:Y:S01]  /*0690*/  LDCU UR6, c[0x0][0x360] ;  /* 0x00006c00ff0677ac */ /* 0x000ee20008000800 */
[----:B------:R-:W-:Y:S02]  /*06a0*/  MOV R22, 0x400 ;  /* 0x0000040000167802 */ /* 0x000fe40000000f00 */
[C---:B--2---:R-:W-:Y:S01]  /*06b0*/  ISETP.NE.AND P0, PT, R3.reuse, RZ, PT ;  /* 0x000000ff0300720c */ /* 0x044fe20003f05270 */
[----:B---3--:R-:W-:Y:S01]  /*06c0*/  IMAD R21, R3, UR6, RZ ;  /* 0x0000000603157c24 */ /* 0x008fe2000f8e02ff */
[----:B-1----:R-:W-:-:S05]  /*06d0*/  LEA R22, R5, R22, 0x18 ;  /* 0x0000001605167211 */ /* 0x002fca00078ec0ff */
[----:B------:R-:W-:-:S06]  /*06e0*/  IMAD R21, R21, 0x4, R22 ;  /* 0x0000000415157824 */ /* 0x000fcc00078e0216 */
[----:B------:R-:W-:Y:S05]  /*06f0*/  @!P0 BRA `(.L_x_53) ;  /* 0x0000000800208947 */ /* 0x000fea0003800000 */
[C---:B------:R-:W-:Y:S02]  /*0700*/  ISETP.GE.U32.AND P1, PT, R3.reuse, 0x10, PT ;  /* 0x000000100300780c */ /* 0x040fe40003f26070 */
[----:B------:R-:W-:Y:S02]  /*0710*/  LOP3.LUT R27, R3, 0xf, RZ, 0xc0, !PT ;  /* 0x0000000f031b7812 */ /* 0x000fe400078ec0ff */
[----:B------:R-:W-:Y:S02]  /*0720*/  MOV R26, RZ ;  /* 0x000000ff001a7202 */ /* 0x000fe40000000f00 */
[----:B------:R-:W-:-:S07]  /*0730*/  ISETP.NE.AND P2, PT, R27, RZ, PT ;  /* 0x000000ff1b00720c */ /* 0x000fce0003f45270 */
[----:B------:R-:W-:Y:S06]  /*0740*/  @!P1 BRA `(.L_x_54) ;  /* 0x0000000000c49947 */ /* 0x000fec0003800000 */
[----:B------:R-:W-:Y:S01]  /*0750*/  LOP3.LUT R26, R3, 0xfffffff0, RZ, 0xc0, !PT ;  /* 0xfffffff0031a7812 */ /* 0x000fe200078ec0ff */
[----:B------:R-:W-:-:S07]  /*0760*/  IMAD.MOV.U32 R25, RZ, RZ, RZ ;  /* 0x000000ffff197224 */ /* 0x000fce00078e00ff */
.L_x_55:
[----:B------:R-:W-:-:S05]  /*0770*/  IMAD R29, R25, 0x4, R1 ;  /* 0x00000004191d7824 */ /* 0x000fca00078e0201 */
[----:B01----:R-:W2:Y:S01]  /*0780*/  LDL.128 R12, [R29] ;  /* 0x000000001d0c7983 */ /* 0x003ea20000100c00 */
[----:B------:R-:W-:-:S03]  /*0790*/  IMAD R28, R23, R3, R25 ;  /* 0x00000003171c7224 */ /* 0x000fc600078e0219 */
[----:B------:R-:W3:Y:S02]  /*07a0*/  LDL.128 R16, [R29+0x100] ;  /* 0x000100001d107983 */ /* 0x000ee40000100c00 */
[C---:B------:R-:W-:Y:S02]  /*07b0*/  LEA R24, R28.reuse, R22, 0x2 ;  /* 0x000000161c187211 */ /* 0x040fe400078e10ff */
[----:B------:R-:W4:Y:S04]  /*07c0*/  LDL.128 R4, [R29+0x10] ;  /* 0x000010001d047983 */ /* 0x000f280000100c00 */
[----:B------:R-:W5:Y:S01]  /*07d0*/  LDL.128 R8, [R29+0x110] ;  /* 0x000110001d087983 */ /* 0x000f620000100c00 */
[----:B------:R-:W-:-:S03]  /*07e0*/  IMAD R28, R28, 0x4, R21 ;  /* 0x000000041c1c7824 */ /* 0x000fc600078e0215 */
[----:B--2---:R-:W-:Y:S04]  /*07f0*/  STS [R24], R12 ;  /* 0x0000000c18007388 */ /* 0x004fe80000000800 */
[----:B---3--:R-:W-:Y:S04]  /*0800*/  STS [R28], R16 ;  /* 0x000000101c007388 */ /* 0x008fe80000000800 */
[----:B------:R-:W-:Y:S04]  /*0810*/  STS [R24+0x4], R13 ;  /* 0x0000040d18007388 */ /* 0x000fe80000000800 */
[----:B------:R-:W-:Y:S04]  /*0820*/  STS [R28+0x4], R17 ;  /* 0x000004111c007388 */ /* 0x000fe80000000800 */
[----:B------:R-:W-:Y:S04]  /*0830*/  STS [R24+0x8], R14 ;  /* 0x0000080e18007388 */ /* 0x000fe80000000800 */
[----:B------:R-:W-:Y:S04]  /*0840*/  STS [R28+0x8], R18 ;  /* 0x000008121c007388 */ /* 0x000fe80000000800 */
[----:B------:R0:W-:Y:S04]  /*0850*/  STS [R24+0xc], R15 ;  /* 0x00000c0f18007388 */ /* 0x0001e80000000800 */
[----:B------:R1:W-:Y:S04]  /*0860*/  STS [R28+0xc], R19 ;  /* 0x00000c131c007388 */ /* 0x0003e80000000800 */
[----:B----4-:R-:W-:Y:S04]  /*0870*/  STS [R24+0x10], R4 ;  /* 0x0000100418007388 */ /* 0x010fe80000000800 */
        /* <DEDUP_REMOVED lines=13> */
[----:B---3--:R1:W-:Y:S04]  /*0950*/  STS [R24+0x20], R16 ;  /* 0x0000201018007388 */ /* 0x0083e80000000800 */
[----:B--2---:R1:W-:Y:S04]  /*0960*/  STS [R28+0x20], R12 ;  /* 0x0000200c1c007388 */ /* 0x0043e80000000800 */
        /* <DEDUP_REMOVED lines=15> */
.L_x_54:
[----:B------:R-:W-:Y:S05]  /*0a60*/  @!P2 BRA `(.L_x_53) ;  /* 0x000000040044a947 */ /* 0x000fea0003800000 */
[----:B------:R-:W-:Y:S02]  /*0a70*/  ISETP.GE.U32.AND P1, PT, R27, 0x8, PT ;  /* 0x000000081b00780c */ /* 0x000fe40003f26070 */
[----:B-1----:R-:W-:-:S04]  /*0a80*/  LOP3.LUT R24, R3, 0x7, RZ, 0xc0, !PT ;  /* 0x0000000703187812 */ /* 0x002fc800078ec0ff */
[----:B------:R-:W-:-:S07]  /*0a90*/  ISETP.NE.AND P2, PT, R24, RZ, PT ;  /* 0x000000ff1800720c */ /* 0x000fce0003f45270 */
[----:B------:R-:W-:Y:S06]  /*0aa0*/  @!P1 BRA `(.L_x_56) ;  /* 0x0000000000949947 */ /* 0x000fec0003800000 */
[----:B------:R-:W-:-:S05]  /*0ab0*/  LEA R5, R26, R1, 0x2 ;  /* 0x000000011a057211 */ /* 0x000fca00078e10ff */
[----:B0-----:R-:W2:Y:S04]  /*0ac0*/  LDL R7, [R5] ;  /* 0x0000000005077983 */ /* 0x001ea80000100800 */
[----:B------:R-:W3:Y:S01]  /*0ad0*/  LDL R8, [R5+0x100] ;  /* 0x0001000005087983 */ /* 0x000ee20000100800 */
[----:B------:R-:W-:-:S03]  /*0ae0*/  IMAD R6, R23, R3, R26 ;  /* 0x0000000317067224 */ /* 0x000fc600078e021a */
[----:B------:R-:W4:Y:S01]  /*0af0*/  LDL R11, [R5+0x4] ;  /* 0x00000400050b7983 */ /* 0x000f220000100800 */
[C---:B------:R-:W-:Y:S02]  /*0b00*/  IMAD R4, R6.reuse, 0x4, R22 ;  /* 0x0000000406047824 */ /* 0x040fe400078e0216 */
[----:B------:R-:W-:Y:S01]  /*0b10*/  IMAD R9, R6, 0x4, R21 ;  /* 0x0000000406097824 */ /* 0x000fe200078e0215 */
        /* <DEDUP_REMOVED lines=11> */
[----:B--2---:R0:W-:Y:S04]  /*0bd0*/  STS [R4], R7 ;  /* 0x0000000704007388 */ /* 0x0041e80000000800 */
[----:B---3--:R1:W-:Y:S04]  /*0be0*/  STS [R9], R8 ;  /* 0x0000000809007388 */ /* 0x0083e80000000800 */
[----:B0-----:R-:W2:Y:S04]  /*0bf0*/  LDL R7, [R5+0x18] ;  /* 0x0000180005077983 */ /* 0x001ea80000100800 */
[----:B-1----:R-:W3:Y:S04]  /*0c00*/  LDL R8, [R5+0x11c] ;  /* 0x00011c0005087983 */ /* 0x002ee80000100800 */
        /* <DEDUP_REMOVED lines=9> */
[----:B------:R1:W-:Y:S01]  /*0ca0*/  STS [R9+0x14], R16 ;  /* 0x0000141009007388 */ /* 0x0003e20000000800 */
[----:B------:R-:W-:-:S03]  /*0cb0*/  IADD3 R26, PT, PT, R26, 0x8, RZ ;  /* 0x000000081a1a7810 */ /* 0x000fc60007ffe0ff */
[----:B--2---:R1:W-:Y:S04]  /*0cc0*/  STS [R4+0x18], R7 ;  /* 0x0000180704007388 */ /* 0x0043e80000000800 */
[----:B------:R1:W-:Y:S04]  /*0cd0*/  STS [R9+0x18], R18 ;  /* 0x0000181209007388 */ /* 0x0003e80000000800 */
[----:B------:R1:W-:Y:S04]  /*0ce0*/  STS [R4+0x1c], R25 ;  /* 0x00001c1904007388 */ /* 0x0003e80000000800 */
[----:B---3--:R1:W-:Y:S02]  /*0cf0*/  STS [R9+0x1c], R8 ;  /* 0x00001c0809007388 */ /* 0x0083e40000000800 */
.L_x_56:
[----:B------:R-:W-:Y:S05]  /*0d00*/  @!P2 BRA `(.L_x_53) ;  /* 0x00000000009ca947 */ /* 0x000fea0003800000 */
[----:B------:R-:W-:Y:S02]  /*0d10*/  ISETP.GE.U32.AND P1, PT, R24, 0x4, PT ;  /* 0x000000041800780c */ /* 0x000fe40003f26070 */
[----:B-1----:R-:W-:-:S04]  /*0d20*/  LOP3.LUT R10, R3, 0x3, RZ, 0xc0, !PT ;  /* 0x00000003030a7812 */ /* 0x002fc800078ec0ff */
[----:B------:R-:W-:-:S07]  /*0d30*/  ISETP.NE.AND P2, PT, R10, RZ, PT ;  /* 0x000000ff0a00720c */ /* 0x000fce0003f45270 */
[----:B------:R-:W-:Y:S06]  /*0d40*/  @!P1 BRA `(.L_x_57) ;  /* 0x0000000000549947 */ /* 0x000fec0003800000 */
[----:B------:R-:W-:-:S05]  /*0d50*/  IMAD R4, R26, 0x4, R1 ;  /* 0x000000041a047824 */ /* 0x000fca00078e0201 */
[----:B------:R-:W2:Y:S04]  /*0d60*/  LDL R5, [R4] ;  /* 0x0000000004057983 */ /* 0x000ea80000100800 */
[----:B0-----:R-:W3:Y:S04]  /*0d70*/  LDL R7, [R4+0x100] ;  /* 0x0001000004077983 */ /* 0x001ee80000100800 */
[----:B------:R-:W4:Y:S04]  /*0d80*/  LDL R9, [R4+0x4] ;  /* 0x0000040004097983 */ /* 0x000f280000100800 */
        /* <DEDUP_REMOVED lines=17> */
.L_x_57:
[----:B------:R-:W-:Y:S05]  /*0ea0*/  @!P2 BRA `(.L_x_53) ;  /* 0x000000000034a947 */ /* 0x000fea0003800000 */
[----:B------:R-:W-:-:S05]  /*0eb0*/  UMOV UR4, URZ ;  /* 0x000000ff00047c82 */ /* 0x000fca0008000000 */
.L_x_58:
[----:B------:R-:W-:-:S05]  /*0ec0*/  LEA R4, R26, R1, 0x2 ;  /* 0x000000011a047211 */ /* 0x000fca00078e10ff */
[----:B-12---:R-:W2:Y:S04]  /*0ed0*/  LDL R5, [R4] ;  /* 0x0000000004057983 */ /* 0x006ea80000100800 */
[----:B0-----:R-:W3:Y:S01]  /*0ee0*/  LDL R7, [R4+0x100] ;  /* 0x0001000004077983 */ /* 0x001ee20000100800 */
[----:B------:R-:W-:Y:S01]  /*0ef0*/  IMAD R6, R23, R3, R26 ;  /* 0x0000000317067224 */ /* 0x000fe200078e021a */
[----:B------:R-:W-:Y:S01]  /*0f00*/  UIADD3 UR4, UPT, UPT, UR4, 0x1, URZ ;  /* 0x0000000104047890 */ /* 0x000fe2000fffe0ff */
[----:B------:R-:W-:Y:S02]  /*0f10*/  VIADD R26, R26, 0x1 ;  /* 0x000000011a1a7836 */ /* 0x000fe40000000000 */
[C---:B------:R-:W-:Y:S01]  /*0f20*/  IMAD R8, R6.reuse, 0x4, R22 ;  /* 0x0000000406087824 */ /* 0x040fe200078e0216 */
[----:B------:R-:W-:-:S02]  /*0f30*/  LEA R6, R6, R21, 0x2 ;  /* 0x0000001506067211 */ /* 0x000fc400078e10ff */
[----:B------:R-:W-:Y:S02]  /*0f40*/  ISETP.NE.AND P1, PT, R10, UR4, PT ;  /* 0x000000040a007c0c */ /* 0x000fe4000bf25270 */
[----:B--2---:R2:W-:Y:S04]  /*0f50*/  STS [R8], R5 ;  /* 0x0000000508007388 */ /* 0x0045e80000000800 */
[----:B---3--:R2:W-:Y:S07]  /*0f60*/  STS [R6], R7 ;  /* 0x0000000706007388 */ /* 0x0085ee0000000800 */
[----:B------:R-:W-:Y:S05]  /*0f70*/  @P1 BRA `(.L_x_58) ;  /* 0xfffffffc00d01947 */ /* 0x000fea000383ffff */
.L_x_53:
[----:B------:R-:W-:Y:S01]  /*0f80*/  BAR.SYNC.DEFER_BLOCKING 0x0 ;  /* 0x0000000000007b1d */ /* 0x000fe20000010000 */
[----:B------:R-:W-:-:S13]  /*0f90*/  ISETP.NE.AND P1, PT, R23, RZ, PT ;  /* 0x000000ff1700720c */ /* 0x000fda0003f25270 */
[----:B------:R-:W-:Y:S05]  /*0fa0*/  @P1 EXIT ;  /* 0x000000000000194d */ /* 0x000fea0003800000 */
[----:B-1----:R-:W-:Y:S01]  /*0fb0*/  MOV R4, 0xff800000 ;  /* 0xff80000000047802 */ /* 0x002fe20000000f00 */
[----:B--2---:R-:W-:Y:S01]  /*0fc0*/  IMAD.MOV.U32 R5, RZ, RZ, -0x800000 ;  /* 0xff800000ff057424 */ /* 0x004fe200078e00ff */
[----:B0-----:R-:W-:Y:S01]  /*0fd0*/  MOV R6, 0xff800000 ;  /* 0xff80000000067802 */ /* 0x001fe20000000f00 */
[----:B------:R-:W-:Y:S01]  /*0fe0*/  IMAD.MOV.U32 R7, RZ, RZ, -0x800000 ;  /* 0xff800000ff077424 */ /* 0x000fe200078e00ff */
[----:B------:R0:W-:Y:S04]  /*0ff0*/  STL.128 [R1+0x100], RZ ;  /* 0x000100ff01007387 */ /* 0x0001e80000100c00 */
[----:B------:R0:W-:Y:S04]  /*1000*/  STL.128 [R1], R4 ;  /* 0x0000000401007387 */ /* 0x0001e80000100c00 */
        /* <DEDUP_REMOVED lines=30> */
[----:B------:R-:W-:Y:S05]  /*11f0*/  @!P0 BRA `(.L_x_59) ;  /* 0x0000001000f48947 */ /* 0x000fea0003800000 */
[C---:B------:R-:W-:Y:S02]  /*1200*/  ISETP.GE.AND P0, PT, R3.reuse, 0x2, PT ;  /* 0x000000020300780c */ /* 0x040fe40003f06270 */
[----:B------:R-:W-:-:S05]  /*1210*/  IADD3 R11, PT, PT, R3, -0x1, RZ ;  /* 0xffffffff030b7810 */ /* 0x000fca0007ffe0ff */
[----:B0-----:R-:W-:-:S06]  /*1220*/  IMAD R5, R11, 0x4, R1 ;  /* 0x000000040b057824 */ /* 0x001fcc00078e0201 */
[----:B------:R-:W-:Y:S05]  /*1230*/  @!P0 BRA `(.L_x_60) ;  /* 0x0000000000d48947 */ /* 0x000fea0003800000 */
[----:B------:R-:W-:Y:S01]  /*1240*/  IADD3 R13, PT, PT, R3, -0x2, RZ ;  /* 0xfffffffe030d7810 */ /* 0x000fe20007ffe0ff */
[----:B------:R-:W-:-:S06]  /*1250*/  UMOV UR4, URZ ;  /* 0x000000ff00047c82 */ /* 0x000fcc0008000000 */
.L_x_68:
[----:B0-2---:R-:W-:-:S07]  /*1260*/  IMAD.MOV.U32 R3, RZ, RZ, RZ ;  /* 0x000000ffff037224 */ /* 0x005fce00078e00ff */
.L_x_67:
[----:B--2---:R-:W2:Y:S01]  /*1270*/  LDL R7, [R5] ;  /* 0x0000000005077983 */ /* 0x004ea20000100800 */
[----:B0-----:R-:W0:Y:S01]  /*1280*/  LDC R6, c[0x0][0x38c] ;  /* 0x0000e300ff067b82 */ /* 0x001e220000000800 */
[----:B------:R-:W-:Y:S01]  /*1290*/  BSSY.RECONVERGENT B0, `(.L_x_61) ;  /* 0x000002a000007945 */ /* 0x000fe20003800200 */
[----:B0-----:R-:W-:Y:S02]  /*12a0*/  IMAD R4, R6, UR4, R3 ;  /* 0x0000000406047c24 */ /* 0x001fe4000f8e0203 */
[----:B------:R-:W-:-:S03]  /*12b0*/  VIADD R3, R3, 0x1 ;  /* 0x0000000103037836 */ /* 0x000fc60000000000 */
[C---:B------:R-:W-:Y:S02]  /*12c0*/  LEA R10, R4.reuse, R22, 0x2 ;  /* 0x00000016040a7211 */ /* 0x040fe400078e10ff */
[----:B------:R-:W-:Y:S02]  /*12d0*/  ISETP.NE.AND P3, PT, R3, R6, PT ;  /* 0x000000060300720c */ /* 0x000fe40003f65270 */
[----:B------:R-:W-:Y:S02]  /*12e0*/  LEA R6, R4, R21, 0x2 ;  /* 0x0000001504067211 */ /* 0x000fe400078e10ff */
[----:B------:R-:W2:Y:S02]  /*12f0*/  LDS R10, [R10] ;  /* 0x000000000a0a7984 */ /* 0x000ea40000000800 */
[----:B--2---:R-:W-:-:S13]  /*1300*/  FSETP.GTU.AND P0, PT, R10, R7, PT ;  /* 0x000000070a00720b */ /* 0x004fda0003f0c000 */
[----:B------:R-:W-:Y:S05]  /*1310*/  @!P0 BRA `(.L_x_62) ;  /* 0x0000000000848947 */ /* 0x000fea0003800000 */
[----:B------:R0:W1:Y:S01]  /*1320*/  LDS R18, [R6] ;  /* 0x0000000006127984 */ /* 0x0000620000000800 */
[----:B------:R-:W2:Y:S01]  /*1330*/  LDCU UR5, c[0x0][0x38c] ;  /* 0x00007180ff0577ac */ /* 0x000ea20008000800 */
[----:B------:R-:W-:Y:S01]  /*1340*/  HFMA2 R7, -RZ, RZ, 0, 0 ;  /* 0x00000000ff077431 */ /* 0x000fe200000001ff */
[----:B------:R-:W-:Y:S01]  /*1350*/  BSSY.RECONVERGENT B1, `(.L_x_63) ;  /* 0x000001a000017945 */ /* 0x000fe20003800200 */
[----:B------:R-:W-:Y:S01]  /*1360*/  IMAD.MOV.U32 R4, RZ, RZ, R1 ;  /* 0x000000ffff047224 */ /* 0x000fe200078e0001 */
[----:B------:R-:W-:Y:S01]  /*1370*/  MOV R9, R20 ;  /* 0x0000001400097202 */ /* 0x000fe20000000f00 */
[----:B------:R-:W-:Y:S02]  /*1380*/  IMAD.MOV.U32 R8, RZ, RZ, R2 ;  /* 0x000000ffff087224 */ /* 0x000fe400078e0002 */
[----:B0-2---:R-:W-:-:S07]  /*1390*/  IMAD.U32 R12, RZ, RZ, UR5 ;  /* 0x00000005ff0c7e24 */ /* 0x005fce000f8e00ff */
.L_x_65:
[----:B------:R-:W-:-:S05]  /*13a0*/  MOV R6, R4 ;  /* 0x0000000400067202 */ /* 0x000fca0000000f00 */
[----:B------:R-:W-:-:S05]  /*13b0*/  IMAD R4, R13, 0x4, R6 ;  /* 0x000000040d047824 */ /* 0x000fca00078e0206 */
[----:B0-----:R-:W2:Y:S02]  /*13c0*/  LDL R17, [R4] ;  /* 0x0000000004117983 */ /* 0x001ea40000100800 */
[----:B--2---:R-:W-:-:S13]  /*13d0*/  FSETP.GT.AND P0, PT, R10, R17, PT ;  /* 0x000000110a00720b */ /* 0x004fda0003f04000 */
[----:B------:R-:W-:Y:S05]  /*13e0*/  @!P0 BRA `(.L_x_64) ;  /* 0x00000000003c8947 */ /* 0x000fea0003800000 */
[----:B------:R-:W-:Y:S01]  /*13f0*/  LEA R14, R11, R6, 0x2 ;  /* 0x000000060b0e7211 */ /* 0x000fe200078e10ff */
[----:B------:R-:W-:-:S04]  /*1400*/  IMAD R15, R13, 0x4, R8 ;  /* 0x000000040d0f7824 */ /* 0x000fc800078e0208 */
[----:B------:R0:W-:Y:S04]  /*1410*/  STL [R14], R17 ;  /* 0x000000110e007387 */ /* 0x0001e80000100800 */
[----:B------:R-:W2:Y:S01]  /*1420*/  LDL R15, [R15] ;  /* 0x000000000f0f7983 */ /* 0x000ea20000100800 */
[----:B------:R-:W-:Y:S01]  /*1430*/  LEA R16, R11, R8, 0x2 ;  /* 0x000000080b107211 */ /* 0x000fe200078e10ff */
[----:B------:R-:W-:Y:S01]  /*1440*/  VIADD R12, R12, 0xffffffff ;  /* 0xffffffff0c0c7836 */ /* 0x000fe20000000000 */
[----:B------:R-:W-:Y:S02]  /*1450*/  IADD3 R8, P1, PT, R8, -0x4, RZ ;  /* 0xfffffffc08087810 */ /* 0x000fe40007f3e0ff */
[----:B------:R-:W-:Y:S02]  /*1460*/  IADD3 R4, P2, PT, R6, -0x4, RZ ;  /* 0xfffffffc06047810 */ /* 0x000fe40007f5e0ff */
[----:B------:R-:W-:-:S02]  /*1470*/  ISETP.GT.AND P0, PT, R12, 0x1, PT ;  /* 0x000000010c00780c */ /* 0x000fc40003f04270 */
[----:B------:R-:W-:Y:S02]  /*1480*/  IADD3.X R9, PT, PT, R9, -0x1, RZ, P1, !PT ;  /* 0xffffffff09097810 */ /* 0x000fe40000ffe4ff */
[----:B------:R-:W-:Y:S01]  /*1490*/  IADD3.X R7, PT, PT, R7, -0x1, RZ, P2, !PT ;  /* 0xffffffff07077810 */ /* 0x000fe200017fe4ff */
[----:B--2---:R0:W-:Y:S08]  /*14a0*/  STL [R16], R15 ;  /* 0x0000000f10007387 */ /* 0x0041f00000100800 */
[----:B------:R-:W-:Y:S05]  /*14b0*/  @P0 BRA `(.L_x_65) ;  /* 0xfffffffc00b80947 */ /* 0x000fea000383ffff */
[----:B------:R-:W-:Y:S01]  /*14c0*/  HFMA2 R12, -RZ, RZ, 0, 0 ;  /* 0x00000000ff0c7431 */ /* 0x000fe200000001ff */
[----:B------:R-:W-:Y:S06]  /*14d0*/  BRA `(.L_x_66) ;  /* 0x0000000000047947 */ /* 0x000fec0003800000 */
.L_x_64:
[----:B------:R-:W-:-:S07]  /*14e0*/  VIADD R12, R12, 0xffffffff ;  /* 0xffffffff0c0c7836 */ /* 0x000fce0000000000 */
.L_x_66:
[----:B------:R-:W-:Y:S05]  /*14f0*/  BSYNC.RECONVERGENT B1 ;  /* 0x0000000000017941 */ /* 0x000fea0003800200 */
.L_x_63:
[----:B------:R-:W-:-:S05]  /*1500*/  LEA R7, R12, R1, 0x2 ;  /* 0x000000010c077211 */ /* 0x000fca00078e10ff */
[----:B------:R2:W-:Y:S04]  /*1510*/  STL [R7], R10 ;  /* 0x0000000a07007387 */ /* 0x0005e80000100800 */
[----:B-1----:R2:W-:Y:S02]  /*1520*/  STL [R7+0x100], R18 ;  /* 0x0001001207007387 */ /* 0x0025e40000100800 */
.L_x_62:
[----:B------:R-:W-:Y:S05]  /*1530*/  BSYNC.RECONVERGENT B0 ;  /* 0x0000000000007941 */ /* 0x000fea0003800200 */
.L_x_61:
[----:B------:R-:W-:Y:S05]  /*1540*/  @P3 BRA `(.L_x_67) ;  /* 0xfffffffc00483947 */ /* 0x000fea000383ffff */
[----:B------:R-:W-:-:S04]  /*1550*/  UIADD3 UR4, UPT, UPT, UR4, 0x1, URZ ;  /* 0x0000000104047890 */ /* 0x000fc8000fffe0ff */
[----:B------:R-:W-:-:S09]  /*1560*/  UISETP.NE.AND UP0, UPT, UR4, UR6, UPT ;  /* 0x000000060400728c */ /* 0x000fd2000bf05270 */
[----:B------:R-:W-:Y:S05]  /*1570*/  BRA.U !UP0, `(.L_x_59) ;  /* 0x0000001108147547 */ /* 0x000fea000b800000 */
[----:B------:R-:W-:Y:S05]  /*1580*/  BRA `(.L_x_68) ;  /* 0xfffffffc00347947 */ /* 0x000fea000383ffff */
.L_x_60:
[C---:B------:R-:W-:Y:S01]  /*1590*/  LOP3.LUT R23, R3.reuse, 0x3, RZ, 0xc0, !PT ;  /* 0x0000000303177812 */ /* 0x040fe200078ec0ff */
[----:B------:R-:W-:Y:S01]  /*15a0*/  UMOV UR4, URZ ;  /* 0x000000ff00047c82 */ /* 0x000fe20008000000 */
[----:B------:R-:W-:-:S07]  /*15b0*/  LOP3.LUT R4, R3, 0xfffffffc, RZ, 0xc0, !PT ;  /* 0xfffffffc03047812 */ /* 0x000fce00078ec0ff */
.L_x_76:
[----:B------:R-:W0:Y:S01]  /*15c0*/  LDCU UR7, c[0x0][0x38c] ;  /* 0x00007180ff0777ac */ /* 0x000e220008000800 */
[----:B------:R-:W-:Y:S01]  /*15d0*/  HFMA2 R7, -RZ, RZ, 0, 0 ;  /* 0x00000000ff077431 */ /* 0x000fe200000001ff */
[----:B------:R-:W-:Y:S01]  /*15e0*/  UMOV UR5, UR4 ;  /* 0x0000000400057c82 */ /* 0x000fe20008000000 */
[----:B------:R-:W-:-:S04]  /*15f0*/  UIADD3 UR4, UPT, UPT, UR4, 0x1, URZ ;  /* 0x0000000104047890 */ /* 0x000fc8000fffe0ff */
[----:B------:R-:W-:Y:S01]  /*1600*/  UISETP.NE.AND UP0, UPT, UR4, UR6, UPT ;  /* 0x000000060400728c */ /* 0x000fe2000bf05270 */
[----:B0-----:R-:W-:-:S05]  /*1610*/  IMAD.U32 R20, RZ, RZ, UR7 ;  /* 0x00000007ff147e24 */ /* 0x001fca000f8e00ff */
[----:B------:R-:W-:-:S13]  /*1620*/  ISETP.GE.U32.AND P0, PT, R20, 0x4, PT ;  /* 0x000000041400780c */ /* 0x000fda0003f06070 */
[----:B-12345:R-:W-:Y:S05]  /*1630*/  @!P0 BRA `(.L_x_69) ;  /* 0x0000000c00748947 */ /* 0x03efea0003800000 */
[----:B------:R0:W5:Y:S01]  /*1640*/  LDL R3, [R5] ;  /* 0x0000000005037983 */ /* 0x0001620000100800 */
[----:B------:R-:W-:Y:S01]  /*1650*/  ISETP.GT.AND P0, PT, R4, RZ, PT ;  /* 0x000000ff0400720c */ /* 0x000fe20003f04270 */
[----:B------:R-:W-:-:S12]  /*1660*/  IMAD.MOV.U32 R9, RZ, RZ, RZ ;  /* 0x000000ffff097224 */ /* 0x000fd800078e00ff */
[----:B0-----:R-:W-:Y:S05]  /*1670*/  @!P0 BRA `(.L_x_70) ;  /* 0x0000000800e48947 */ /* 0x001fea0003800000 */
[----:B------:R-:W-:Y:S02]  /*1680*/  IADD3 R6, PT, PT, R4, -R9, RZ ;  /* 0x8000000904067210 */ /* 0x000fe40007ffe0ff */
[----:B------:R-:W-:Y:S02]  /*1690*/  PLOP3.LUT P0, PT, PT, PT, PT, 0x80, 0x8 ;  /* 0x000000000008781c */ /* 0x000fe40003f0f070 */
[----:B------:R-:W-:-:S13]  /*16a0*/  ISETP.GT.AND P1, PT, R6, 0xc, PT ;  /* 0x0000000c0600780c */ /* 0x000fda0003f24270 */
[----:B------:R-:W-:Y:S05]  /*16b0*/  @!P1 BRA `(.L_x_71) ;  /* 0x0000000400d89947 */ /* 0x000fea0003800000 */
[----:B------:R-:W0:Y:S01]  /*16c0*/  LDC R20, c[0x0][0x38c] ;  /* 0x0000e300ff147b82 */ /* 0x000e220000000800 */
[----:B------:R-:W-:Y:S01]  /*16d0*/  PLOP3.LUT P0, PT, PT, PT, PT, 0x8, 0x80 ;  /* 0x000000000080781c */ /* 0x000fe20003f0e170 */
[----:B------:R-:W-:-:S12]  /*16e0*/  VIADD R7, R4, 0xfffffff4 ;  /* 0xfffffff404077836 */ /* 0x000fd80000000000 */
.L_x_72:
[----:B0-----:R-:W-:Y:S02]  /*16f0*/  IMAD R24, R20, UR5, R9 ;  /* 0x0000000514187c24 */ /* 0x001fe4000f8e0209 */
[C---:B------:R-:W-:Y:S02]  /*1700*/  VIADD R13, R9.reuse, 0x4 ;  /* 0x00000004090d7836 */ /* 0x040fe40000000000 */
[----:B---3--:R-:W-:Y:S01]  /*1710*/  VIADD R15, R9, 0x8 ;  /* 0x00000008090f7836 */ /* 0x008fe20000000000 */
[----:B------:R-:W-:Y:S01]  /*1720*/  LEA R6, R24, R22, 0x2 ;  /* 0x0000001618067211 */ /* 0x000fe200078e10ff */
[----:B------:R-:W-:Y:S01]  /*1730*/  IMAD R8, R20, UR5, R13 ;  /* 0x0000000514087c24 */ /* 0x000fe2000f8e020d */
[----:B------:R-:W-:Y:S01]  /*1740*/  LEA R24, R24, R21, 0x2 ;  /* 0x0000001518187211 */ /* 0x000fe200078e10ff */
[----:B------:R-:W-:Y:S02]  /*1750*/  IMAD R10, R20, UR5, R15 ;  /* 0x00000005140a7c24 */ /* 0x000fe4000f8e020f */
[----:B------:R-:W0:Y:S01]  /*1760*/  LDS R16, [R6] ;  /* 0x0000000006107984 */ /* 0x000e220000000800 */
[----:B------:R-:W-:-:S02]  /*1770*/  IMAD R17, R8, 0x4, R22 ;  /* 0x0000000408117824 */ /* 0x000fc400078e0216 */
[----:B------:R-:W-:Y:S01]  /*1780*/  LEA R15, R10, R22, 0x2 ;  /* 0x000000160a0f7211 */ /* 0x000fe200078e10ff */
[----:B------:R-:W1:Y:S01]  /*1790*/  LDS R18, [R6+0x4] ;  /* 0x0000040006127984 */ /* 0x000e620000000800 */
[----:B------:R-:W-:Y:S01]  /*17a0*/  IMAD R8, R8, 0x4, R21 ;  /* 0x0000000408087824 */ /* 0x000fe200078e0215 */
[----:B------:R-:W-:Y:S02]  /*17b0*/  LEA R10, R10, R21, 0x2 ;  /* 0x000000150a0a7211 */ /* 0x000fe400078e10ff */
[----:B------:R-:W2:Y:S04]  /*17c0*/  LDS R27, [R6+0x8] ;  /* 0x00000800061b7984 */ /* 0x000ea80000000800 */
[----:B------:R-:W3:Y:S04]  /*17d0*/  LDS R11, [R6+0xc] ;  /* 0x00000c00060b7984 */ /* 0x000ee80000000800 */
[----:B------:R-:W-:Y:S04]  /*17e0*/  LDS R13, [R17] ;  /* 0x00000000110d7984 */ /* 0x000fe80000000800 */
[----:B------:R-:W-:Y:S04]  /*17f0*/  LDS R28, [R17+0x4] ;  /* 0x00000400111c7984 */ /* 0x000fe80000000800 */
[----:B------:R-:W-:Y:S04]  /*1800*/  LDS R12, [R17+0x8] ;  /* 0x00000800110c7984 */ /* 0x000fe80000000800 */
[----:B------:R-:W-:Y:S04]  /*1810*/  LDS R14, [R17+0xc] ;  /* 0x00000c00110e7984 */ /* 0x000fe80000000800 */
[----:B------:R-:W-:Y:S01]  /*1820*/  LDS R6, [R15] ;  /* 0x000000000f067984 */ /* 0x000fe20000000800 */
[----:B0----5:R-:W-:-:S13]  /*1830*/  FSETP.GTU.AND P5, PT, R16, R3, PT ;  /* 0x000000031000720b */ /* 0x021fda0003fac000 */
[----:B------:R-:W-:Y:S01]  /*1840*/  @P5 MOV R3, R16 ;  /* 0x0000001000035202 */ /* 0x000fe20000000f00 */
[----:B------:R-:W0:Y:S03]  /*1850*/  @P5 LDS R25, [R24] ;  /* 0x0000000018195984 */ /* 0x000e260000000800 */
[----:B-1----:R-:W-:Y:S01]  /*1860*/  FSETP.GTU.AND P4, PT, R18, R3, PT ;  /* 0x000000031200720b */ /* 0x002fe20003f8c000 */
[----:B------:R-:W-:Y:S04]  /*1870*/  @P5 STL [R5], R16 ;  /* 0x0000001005005387 */ /* 0x000fe80000100800 */
[----:B------:R-:W-:Y:S08]  /*1880*/  LDS R16, [R15+0x4] ;  /* 0x000004000f107984 */ /* 0x000ff00000000800 */
[----:B------:R-:W-:Y:S01]  /*1890*/  @P4 MOV R3, R18 ;  /* 0x0000001200034202 */ /* 0x000fe20000000f00 */
[----:B------:R-:W1:Y:S03]  /*18a0*/  @P4 LDS R26, [R24+0x4] ;  /* 0x00000400181a4984 */ /* 0x000e660000000800 */
[----:B--2---:R-:W-:Y:S01]  /*18b0*/  FSETP.GTU.AND P3, PT, R27, R3, PT ;  /* 0x000000031b00720b */ /* 0x004fe20003f6c000 */
[----:B------:R-:W-:-:S12]  /*18c0*/  @P4 STL [R5], R18 ;  /* 0x0000001205004387 */ /* 0x000fd80000100800 */
[----:B------:R-:W-:Y:S01]  /*18d0*/  @P3 IMAD.MOV.U32 R3, RZ, RZ, R27 ;  /* 0x000000ffff033224 */ /* 0x000fe200078e001b */
[----:B------:R-:W2:Y:S04]  /*18e0*/  @P3 LDS R19, [R24+0x8] ;  /* 0x0000080018133984 */ /* 0x000ea80000000800 */
[----:B---3--:R-:W-:Y:S01]  /*18f0*/  FSETP.GTU.AND P2, PT, R11, R3, PT ;  /* 0x000000030b00720b */ /* 0x008fe20003f4c000 */
[----:B------:R3:W-:Y:S04]  /*1900*/  @P3 STL [R5], R27 ;  /* 0x0000001b05003387 */ /* 0x0007e80000100800 */
[----:B0-----:R-:W-:Y:S04]  /*1910*/  @P5 STL [R5+0x100], R25 ;  /* 0x0001001905005387 */ /* 0x001fe80000100800 */
[----:B------:R-:W-:Y:S01]  /*1920*/  LDS R25, [R15+0xc] ;  /* 0x00000c000f197984 */ /* 0x000fe20000000800 */
[----:B---3--:R-:W-:-:S03]  /*1930*/  IADD3 R27, PT, PT, R9, 0xc, RZ ;  /* 0x0000000c091b7810 */ /* 0x008fc60007ffe0ff */
[----:B------:R-:W-:Y:S01]  /*1940*/  @P2 IMAD.MOV.U32 R3, RZ, RZ, R11 ;  /* 0x000000ffff032224 */ /* 0x000fe200078e000b */
[----:B------:R-:W0:Y:S01]  /*1950*/  @P2 LDS R17, [R24+0xc] ;  /* 0x00000c0018112984 */ /* 0x000e220000000800 */
[----:B------:R-:W-:-:S03]  /*1960*/  IADD3 R9, PT, PT, R9, 0x10, RZ ;  /* 0x0000001009097810 */ /* 0x000fc60007ffe0ff */
[----:B------:R-:W-:Y:S01]  /*1970*/  FSETP.GTU.AND P1, PT, R13, R3, PT ;  /* 0x000000030d00720b */ /* 0x000fe20003f2c000 */
[----:B-1----:R-:W-:Y:S04]  /*1980*/  @P4 STL [R5+0x100], R26 ;  /* 0x0001001a05004387 */ /* 0x002fe80000100800 */
[----:B------:R-:W-:Y:S04]  /*1990*/  LDS R24, [R15+0x8] ;  /* 0x000008000f187984 */ /* 0x000fe80000000800 */
[----:B------:R-:W-:Y:S04]  /*19a0*/  @P2 STL [R5], R11 ;  /* 0x0000000b05002387 */ /* 0x000fe80000100800 */
[----:B------:R-:W-:Y:S01]  /*19b0*/  @P1 MOV R3, R13 ;  /* 0x0000000d00031202 */ /* 0x000fe20000000f00 */
[----:B------:R-:W1:Y:S03]  /*19c0*/  @P1 LDS R18, [R8] ;  /* 0x0000000008121984 */ /* 0x000e660000000800 */
[----:B------:R-:W-:Y:S01]  /*19d0*/  FSETP.GTU.AND P6, PT, R28, R3, PT ;  /* 0x000000031c00720b */ /* 0x000fe20003fcc000 */
[----:B--2---:R2:W-:Y:S04]  /*19e0*/  @P3 STL [R5+0x100], R19 ;  /* 0x0001001305003387 */ /* 0x0045e80000100800 */
[----:B------:R-:W-:Y:S01]  /*19f0*/  @P1 STL [R5], R13 ;  /* 0x0000000d05001387 */ /* 0x000fe20000100800 */
[----:B--2---:R-:W-:-:S07]  /*1a00*/  IMAD R19, R20, UR5, R27 ;  /* 0x0000000514137c24 */ /* 0x004fce000f8e021b */
[----:B------:R-:W-:Y:S01]  /*1a10*/  @P6 IMAD.MOV.U32 R3, RZ, RZ, R28 ;  /* 0x000000ffff036224 */ /* 0x000fe200078e001c */
[----:B------:R-:W2:Y:S04]  /*1a20*/  @P6 LDS R26, [R8+0x4] ;  /* 0x00000400081a6984 */ /* 0x000ea80000000800 */
[----:B------:R-:W-:Y:S01]  /*1a30*/  FSETP.GTU.AND P5, PT, R12, R3, PT ;  /* 0x000000030c00720b */ /* 0x000fe20003fac000 */
[----:B0-----:R0:W-:Y:S04]  /*1a40*/  @P2 STL [R5+0x100], R17 ;  /* 0x0001001105002387 */ /* 0x0011e80000100800 */
[----:B------:R-:W-:Y:S01]  /*1a50*/  @P6 STL [R5], R28 ;  /* 0x0000001c05006387 */ /* 0x000fe20000100800 */
[----:B0-----:R-:W-:-:S07]  /*1a60*/  IMAD R17, R19, 0x4, R22 ;  /* 0x0000000413117824 */ /* 0x001fce00078e0216 */
[----:B------:R-:W-:Y:S01]  /*1a70*/  @P5 MOV R3, R12 ;  /* 0x0000000c00035202 */ /* 0x000fe20000000f00 */
[----:B------:R-:W0:Y:S01]  /*1a80*/  @P5 LDS R27, [R8+0x8] ;  /* 0x00000800081b5984 */ /* 0x000e220000000800 */
[----:B------:R-:W-:Y:S02]  /*1a90*/  IMAD R19, R19, 0x4, R21 ;  /* 0x0000000413137824 */ /* 0x000fe400078e0215 */
[----:B------:R-:W-:Y:S01]  /*1aa0*/  FSETP.GTU.AND P4, PT, R14, R3, PT ;  /* 0x000000030e00720b */ /* 0x000fe20003f8c000 */
[----:B------:R-:W-:Y:S04]  /*1ab0*/  LDS R11, [R17] ;  /* 0x00000000110b7984 */ /* 0x000fe80000000800 */
[----:B-1----:R-:W-:Y:S04]  /*1ac0*/  @P1 STL [R5+0x100], R18 ;  /* 0x0001001205001387 */ /* 0x002fe80000100800 */
[----:B------:R-:W-:Y:S04]  /*1ad0*/  LDS R28, [R17+0x4] ;  /* 0x00000400111c7984 */ /* 0x000fe80000000800 */
[----:B------:R-:W-:Y:S01]  /*1ae0*/  @P4 MOV R3, R14 ;  /* 0x0000000e00034202 */ /* 0x000fe20000000f00 */
[----:B------:R-:W1:Y:S03]  /*1af0*/  @P4 LDS R13, [R8+0xc] ;  /* 0x00000c00080d4984 */ /* 0x000e660000000800 */
[----:B------:R-:W-:Y:S01]  /*1b00*/  FSETP.GTU.AND P3, PT, R6, R3, PT ;  /* 0x000000030600720b */ /* 0x000fe20003f6c000 */
[----:B------:R-:W-:Y:S04]  /*1b10*/  LDS R18, [R17+0x8] ;  /* 0x0000080011127984 */ /* 0x000fe80000000800 */
[----:B--2---:R-:W-:Y:S04]  /*1b20*/  @P6 STL [R5+0x100], R26 ;  /* 0x0001001a05006387 */ /* 0x004fe80000100800 */
[----:B------:R-:W-:Y:S04]  /*1b30*/  @P5 STL [R5], R12 ;  /* 0x0000000c05005387 */ /* 0x000fe80000100800 */
[----:B------:R-:W-:Y:S01]  /*1b40*/  @P3 IMAD.MOV.U32 R3, RZ, RZ, R6 ;  /* 0x000000ffff033224 */ /* 0x000fe200078e0006 */
[----:B------:R-:W2:Y:S04]  /*1b50*/  @P3 LDS R15, [R10] ;  /* 0x000000000a0f3984 */ /* 0x000ea80000000800 */
[----:B------:R-:W-:Y:S01]  /*1b60*/  FSETP.GTU.AND P2, PT, R16, R3, PT ;  /* 0x000000031000720b */ /* 0x000fe20003f4c000 */
[----:B------:R-:W-:Y:S04]  /*1b70*/  LDS R8, [R17+0xc] ;  /* 0x00000c0011087984 */ /* 0x000fe80000000800 */
[----:B0-----:R-:W-:Y:S04]  /*1b80*/  @P5 STL [R5+0x100], R27 ;  /* 0x0001001b05005387 */ /* 0x001fe80000100800 */
[----:B------:R-:W-:Y:S04]  /*1b90*/  @P4 STL [R5], R14 ;  /* 0x0000000e05004387 */ /* 0x000fe80000100800 */
[----:B------:R-:W-:Y:S01]  /*1ba0*/  @P2 MOV R3, R16 ;  /* 0x0000001000032202 */ /* 0x000fe20000000f00 */
[----:B------:R-:W0:Y:S03]  /*1bb0*/  @P2 LDS R26, [R10+0x4] ;  /* 0x000004000a1a2984 */ /* 0x000e260000000800 */
[----:B------:R-:W-:Y:S01]  /*1bc0*/  FSETP.GTU.AND P1, PT, R24, R3, PT ;  /* 0x000000031800720b */ /* 0x000fe20003f2c000 */
[----:B------:R-:W-:Y:S04]  /*1bd0*/  @P3 STL [R5], R6 ;  /* 0x0000000605003387 */ /* 0x000fe80000100800 */
[----:B-1----:R-:W-:Y:S04]  /*1be0*/  @P4 STL [R5+0x100], R13 ;  /* 0x0001000d05004387 */ /* 0x002fe80000100800 */
[----:B------:R-:W-:Y:S04]  /*1bf0*/  @P2 STL [R5], R16 ;  /* 0x0000001005002387 */ /* 0x000fe80000100800 */
[----:B------:R-:W-:Y:S01]  /*1c00*/  @P1 IMAD.MOV.U32 R3, RZ, RZ, R24 ;  /* 0x000000ffff031224 */ /* 0x000fe200078e0018 */
[----:B------:R-:W1:Y:S04]  /*1c10*/  @P1 LDS R12, [R10+0x8] ;  /* 0x000008000a0c1984 */ /* 0x000e680000000800 */
[----:B------:R-:W-:Y:S01]  /*1c20*/  FSETP.GTU.AND P6, PT, R25, R3, PT ;  /* 0x000000031900720b */ /* 0x000fe20003fcc000 */
[----:B--2---:R-:W-:Y:S04]  /*1c30*/  @P3 STL [R5+0x100], R15 ;  /* 0x0001000f05003387 */ /* 0x004fe80000100800 */
[----:B------:R-:W-:Y:S08]  /*1c40*/  @P1 STL [R5], R24 ;  /* 0x0000001805001387 */ /* 0x000ff00000100800 */
[----:B------:R-:W-:Y:S01]  /*1c50*/  @P6 IMAD.MOV.U32 R3, RZ, RZ, R25 ;  /* 0x000000ffff036224 */ /* 0x000fe200078e0019 */
[----:B------:R-:W2:Y:S04]  /*1c60*/  @P6 LDS R14, [R10+0xc] ;  /* 0x00000c000a0e6984 */ /* 0x000ea80000000800 */
[----:B------:R-:W-:Y:S01]  /*1c70*/  FSETP.GTU.AND P5, PT, R11, R3, PT ;  /* 0x000000030b00720b */ /* 0x000fe20003fac000 */
[----:B0-----:R-:W-:Y:S04]  /*1c80*/  @P2 STL [R5+0x100], R26 ;  /* 0x0001001a05002387 */ /* 0x001fe80000100800 */
[----:B------:R-:W-:Y:S08]  /*1c90*/  @P6 STL [R5], R25 ;  /* 0x0000001905006387 */ /* 0x000ff00000100800 */
[----:B------:R-:W-:Y:S01]  /*1ca0*/  @P5 MOV R3, R11 ;  /* 0x0000000b00035202 */ /* 0x000fe20000000f00 */
[----:B------:R-:W0:Y:S03]  /*1cb0*/  @P5 LDS R13, [R19] ;  /* 0x00000000130d5984 */ /* 0x000e260000000800 */
[----:B------:R-:W-:Y:S01]  /*1cc0*/  FSETP.GTU.AND P4, PT, R28, R3, PT ;  /* 0x000000031c00720b */ /* 0x000fe20003f8c000 */
[----:B-1----:R-:W-:Y:S01]  /*1cd0*/  @P1 STL [R5+0x100], R12 ;  /* 0x0001000c05001387 */ /* 0x002fe20000100800 */
[----:B------:R-:W-:-:S03]  /*1ce0*/  ISETP.GE.AND P1, PT, R9, R7, PT ;  /* 0x000000070900720c */ /* 0x000fc60003f26270 */
[----:B------:R-:W-:Y:S08]  /*1cf0*/  @P5 STL [R5], R11 ;  /* 0x0000000b05005387 */ /* 0x000ff00000100800 */
[----:B------:R-:W-:Y:S01]  /*1d00*/  @P4 IMAD.MOV.U32 R3, RZ, RZ, R28 ;  /* 0x000000ffff034224 */ /* 0x000fe200078e001c */
[----:B------:R-:W1:Y:S04]  /*1d10*/  @P4 LDS R6, [R19+0x4] ;  /* 0x0000040013064984 */ /* 0x000e680000000800 */
[----:B------:R-:W-:Y:S01]  /*1d20*/  FSETP.GTU.AND P3, PT, R18, R3, PT ;  /* 0x000000031200720b */ /* 0x000fe20003f6c000 */
[----:B--2---:R-:W-:Y:S04]  /*1d30*/  @P6 STL [R5+0x100], R14 ;  /* 0x0001000e05006387 */ /* 0x004fe80000100800 */
[----:B------:R-:W-:Y:S08]  /*1d40*/  @P4 STL [R5], R28 ;  /* 0x0000001c05004387 */ /* 0x000ff00000100800 */
[----:B------:R-:W-:Y:S01]  /*1d50*/  @P3 MOV R3, R18 ;  /* 0x0000001200033202 */ /* 0x000fe20000000f00 */
[----:B------:R-:W2:Y:S03]  /*1d60*/  @P3 LDS R15, [R19+0x8] ;  /* 0x00000800130f3984 */ /* 0x000ea60000000800 */
[----:B------:R-:W-:Y:S01]  /*1d70*/  FSETP.GTU.AND P2, PT, R8, R3, PT ;  /* 0x000000030800720b */ /* 0x000fe20003f4c000 */
[----:B------:R-:W-:Y:S04]  /*1d80*/  @P3 STL [R5], R18 ;  /* 0x0000001205003387 */ /* 0x000fe80000100800 */
[----:B0-----:R-:W-:Y:S08]  /*1d90*/  @P5 STL [R5+0x100], R13 ;  /* 0x0001000d05005387 */ /* 0x001ff00000100800 */
[----:B------:R-:W0:Y:S01]  /*1da0*/  @P2 LDS R17, [R19+0xc] ;  /* 0x00000c0013112984 */ /* 0x000e220000000800 */
[----:B------:R-:W-:-:S03]  /*1db0*/  @P2 IMAD.MOV.U32 R3, RZ, RZ, R8 ;  /* 0x000000ffff032224 */ /* 0x000fc600078e0008 */
[----:B------:R3:W-:Y:S04]  /*1dc0*/  @P2 STL [R5], R8 ;  /* 0x0000000805002387 */ /* 0x0007e80000100800 */
[----:B-1----:R3:W-:Y:S04]  /*1dd0*/  @P4 STL [R5+0x100], R6 ;  /* 0x0001000605004387 */ /* 0x0027e80000100800 */
[----:B--2---:R3:W-:Y:S04]  /*1de0*/  @P3 STL [R5+0x100], R15 ;  /* 0x0001000f05003387 */ /* 0x0047e80000100800 */
[----:B0-----:R3:W-:Y:S01]  /*1df0*/  @P2 STL [R5+0x100], R17 ;  /* 0x0001001105002387 */ /* 0x0017e20000100800 */
[----:B------:R-:W-:Y:S05]  /*1e00*/  @!P1 BRA `(.L_x_72) ;  /* 0xfffffff800389947 */ /* 0x000fea000383ffff */
[----:B------:R-:W-:-:S07]  /*1e10*/  MOV R7, R4 ;  /* 0x0000000400077202 */ /* 0x000fce0000000f00 */
.L_x_71:
[----:B---3--:R-:W-:-:S05]  /*1e20*/  IMAD.IADD R6, R4, 0x1, -R9 ;  /* 0x0000000104067824 */ /* 0x008fca00078e0a09 */
[----:B------:R-:W-:-:S13]  /*1e30*/  ISETP.GT.AND P1, PT, R6, 0x4, PT ;  /* 0x000000040600780c */ /* 0x000fda0003f24270 */
[----:B------:R-:W-:Y:S05]  /*1e40*/  @!P1 BRA `(.L_x_73) ;  /* 0x0000000000e89947 */ /* 0x000fea0003800000 */
[C---:B------:R-:W-:Y:S02]  /*1e50*/  IMAD R7, R20.reuse, UR5, R9 ;  /* 0x0000000514077c24 */ /* 0x040fe4000f8e0209 */
[----:B------:R-:W-:Y:S02]  /*1e60*/  VIADD R9, R9, 0x4 ;  /* 0x0000000409097836 */ /* 0x000fe40000000000 */
[C---:B------:R-:W-:Y:S01]  /*1e70*/  IMAD R25, R7.reuse, 0x4, R21 ;  /* 0x0000000407197824 */ /* 0x040fe200078e0215 */
[----:B------:R-:W-:Y:S01]  /*1e80*/  LEA R12, R7, R22, 0x2 ;  /* 0x00000016070c7211 */ /* 0x000fe200078e10ff */
[----:B------:R-:W-:Y:S01]  /*1e90*/  IMAD R11, R20, UR5, R9 ;  /* 0x00000005140b7c24 */ /* 0x000fe2000f8e0209 */
[----:B------:R-:W-:-:S03]  /*1ea0*/  IADD3 R9, PT, PT, R9, 0x4, RZ ;  /* 0x0000000409097810 */ /* 0x000fc60007ffe0ff */
[----:B------:R-:W0:Y:S01]  /*1eb0*/  LDS R19, [R12] ;  /* 0x000000000c137984 */ /* 0x000e220000000800 */
[C---:B------:R-:W-:Y:S02]  /*1ec0*/  IMAD R13, R11.reuse, 0x4, R22 ;  /* 0x000000040b0d7824 */ /* 0x040fe400078e0216 */
[----:B------:R-:W-:Y:S01]  /*1ed0*/  IMAD R27, R11, 0x4, R21 ;  /* 0x000000040b1b7824 */ /* 0x000fe200078e0215 */
        /* <DEDUP_REMOVED lines=8> */
[----:B------:R-:W-:Y:S01]  /*1f60*/  @P1 MOV R3, R19 ;  /* 0x0000001300031202 */ /* 0x000fe20000000f00 */
[----:B------:R-:W0:Y:S03]  /*1f70*/  @P1 LDS R24, [R25] ;  /* 0x0000000019181984 */ /* 0x000e260000000800 */
[----:B-1----:R-:W-:Y:S01]  /*1f80*/  FSETP.GTU.AND P0, PT, R6, R3, PT ;  /* 0x000000030600720b */ /* 0x002fe20003f0c000 */
[----:B------:R-:W-:-:S12]  /*1f90*/  @P1 STL [R5], R19 ;  /* 0x0000001305001387 */ /* 0x000fd80000100800 */
[----:B------:R-:W-:Y:S01]  /*1fa0*/  @P0 MOV R3, R6 ;  /* 0x0000000600030202 */ /* 0x000fe20000000f00 */
[----:B------:R-:W1:Y:S03]  /*1fb0*/  @P0 LDS R26, [R25+0x4] ;  /* 0x00000400191a0984 */ /* 0x000e660000000800 */
[----:B--2---:R-:W-:Y:S01]  /*1fc0*/  FSETP.GTU.AND P2, PT, R8, R3, PT ;  /* 0x000000030800720b */ /* 0x004fe20003f4c000 */
[----:B------:R-:W-:-:S12]  /*1fd0*/  @P0 STL [R5], R6 ;  /* 0x0000000605000387 */ /* 0x000fd80000100800 */
[----:B------:R-:W-:Y:S01]  /*1fe0*/  @P2 IMAD.MOV.U32 R3, RZ, RZ, R8 ;  /* 0x000000ffff032224 */ /* 0x000fe200078e0008 */
[----:B------:R-:W2:Y:S04]  /*1ff0*/  @P2 LDS R28, [R25+0x8] ;  /* 0x00000800191c2984 */ /* 0x000ea80000000800 */
[----:B---3--:R-:W-:Y:S01]  /*2000*/  FSETP.GTU.AND P3, PT, R10, R3, PT ;  /* 0x000000030a00720b */ /* 0x008fe20003f6c000 */
[----:B------:R-:W-:Y:S04]  /*2010*/  @P2 STL [R5], R8 ;  /* 0x0000000805002387 */ /* 0x000fe80000100800 */
[----:B0-----:R-:W-:Y:S08]  /*2020*/  @P1 STL [R5+0x100], R24 ;  /* 0x0001001805001387 */ /* 0x001ff00000100800 */
[----:B------:R-:W-:Y:S01]  /*2030*/  @P3 MOV R3, R10 ;  /* 0x0000000a00033202 */ /* 0x000fe20000000f00 */
[----:B------:R-:W0:Y:S03]  /*2040*/  @P3 LDS R7, [R25+0xc] ;  /* 0x00000c0019073984 */ /* 0x000e260000000800 */
[----:B------:R-:W-:Y:S01]  /*2050*/  FSETP.GTU.AND P4, PT, R16, R3, PT ;  /* 0x000000031000720b */ /* 0x000fe20003f8c000 */
[----:B------:R-:W-:Y:S04]  /*2060*/  @P3 STL [R5], R10 ;  /* 0x0000000a05003387 */ /* 0x000fe80000100800 */
[----:B-1----:R-:W-:Y:S01]  /*2070*/  @P0 STL [R5+0x100], R26 ;  /* 0x0001001a05000387 */ /* 0x002fe20000100800 */
[----:B------:R-:W-:-:S07]  /*2080*/  PLOP3.LUT P0, PT, PT, PT, PT, 0x8, 0x80 ;  /* 0x000000000080781c */ /* 0x000fce0003f0e170 */
[----:B------:R-:W-:Y:S01]  /*2090*/  @P4 MOV R3, R16 ;  /* 0x0000001000034202 */ /* 0x000fe20000000f00 */
[----:B------:R-:W1:Y:S03]  /*20a0*/  @P4 LDS R11, [R27] ;  /* 0x000000001b0b4984 */ /* 0x000e660000000800 */
[----:B------:R-:W-:Y:S01]  /*20b0*/  FSETP.GTU.AND P5, PT, R14, R3, PT ;  /* 0x000000030e00720b */ /* 0x000fe20003fac000 */
[----:B------:R-:W-:Y:S04]  /*20c0*/  @P4 STL [R5], R16 ;  /* 0x0000001005004387 */ /* 0x000fe80000100800 */
[----:B--2---:R-:W-:Y:S08]  /*20d0*/  @P2 STL [R5+0x100], R28 ;  /* 0x0001001c05002387 */ /* 0x004ff00000100800 */
[----:B------:R-:W-:Y:S01]  /*20e0*/  @P5 IMAD.MOV.U32 R3, RZ, RZ, R14 ;  /* 0x000000ffff035224 */ /* 0x000fe200078e000e */
[----:B------:R-:W2:Y:S04]  /*20f0*/  @P5 LDS R13, [R27+0x4] ;  /* 0x000004001b0d5984 */ /* 0x000ea80000000800 */
[----:B------:R-:W-:Y:S01]  /*2100*/  FSETP.GTU.AND P6, PT, R12, R3, PT ;  /* 0x000000030c00720b */ /* 0x000fe20003fcc000 */
[----:B------:R-:W-:Y:S04]  /*2110*/  @P5 STL [R5], R14 ;  /* 0x0000000e05005387 */ /* 0x000fe80000100800 */
[----:B0-----:R0:W-:Y:S08]  /*2120*/  @P3 STL [R5+0x100], R7 ;  /* 0x0001000705003387 */ /* 0x0011f00000100800 */
[----:B------:R-:W-:Y:S01]  /*2130*/  @P6 MOV R3, R12 ;  /* 0x0000000c00036202 */ /* 0x000fe20000000f00 */
[----:B------:R-:W3:Y:S01]  /*2140*/  @P6 LDS R15, [R27+0x8] ;  /* 0x000008001b0f6984 */ /* 0x000ee20000000800 */
[----:B0-----:R-:W-:-:S02]  /*2150*/  IMAD.MOV.U32 R7, RZ, RZ, R4 ;  /* 0x000000ffff077224 */ /* 0x001fc400078e0004 */
[----:B------:R-:W-:Y:S01]  /*2160*/  FSETP.GTU.AND P1, PT, R18, R3, PT ;  /* 0x000000031200720b */ /* 0x000fe20003f2c000 */
[----:B------:R-:W-:Y:S04]  /*2170*/  @P6 STL [R5], R12 ;  /* 0x0000000c05006387 */ /* 0x000fe80000100800 */
[----:B-1----:R-:W-:Y:S08]  /*2180*/  @P4 STL [R5+0x100], R11 ;  /* 0x0001000b05004387 */ /* 0x002ff00000100800 */
[----:B------:R-:W0:Y:S01]  /*2190*/  @P1 LDS R17, [R27+0xc] ;  /* 0x00000c001b111984 */ /* 0x000e220000000800 */
[----:B------:R-:W-:-:S03]  /*21a0*/  @P1 MOV R3, R18 ;  /* 0x0000001200031202 */ /* 0x000fc60000000f00 */
[----:B------:R1:W-:Y:S04]  /*21b0*/  @P1 STL [R5], R18 ;  /* 0x0000001205001387 */ /* 0x0003e80000100800 */
[----:B--2---:R1:W-:Y:S04]  /*21c0*/  @P5 STL [R5+0x100], R13 ;  /* 0x0001000d05005387 */ /* 0x0043e80000100800 */
[----:B---3--:R1:W-:Y:S04]  /*21d0*/  @P6 STL [R5+0x100], R15 ;  /* 0x0001000f05006387 */ /* 0x0083e80000100800 */
[----:B0-----:R1:W-:Y:S02]  /*21e0*/  @P1 STL [R5+0x100], R17 ;  /* 0x0001001105001387 */ /* 0x0013e40000100800 */
.L_x_73:
[----:B------:R-:W-:-:S13]  /*21f0*/  ISETP.NE.OR P0, PT, R9, R4, P0 ;  /* 0x000000040900720c */ /* 0x000fda0000705670 */
[----:B------:R-:W-:Y:S05]  /*2200*/  @!P0 BRA `(.L_x_69) ;  /* 0x0000000000808947 */ /* 0x000fea0003800000 */
.L_x_70:
[----:B------:R-:W0:Y:S02]  /*2210*/  LDC R20, c[0x0][0x38c] ;  /* 0x0000e300ff147b82 */ /* 0x000e240000000800 */
.L_x_74:
[----:B0-----:R-:W-:Y:S01]  /*2220*/  IMAD R6, R20, UR5, R9 ;  /* 0x0000000514067c24 */ /* 0x001fe2000f8e0209 */
[----:B------:R-:W-:-:S03]  /*2230*/  IADD3 R9, PT, PT, R9, 0x4, RZ ;  /* 0x0000000409097810 */ /* 0x000fc60007ffe0ff */
[C---:B------:R-:W-:Y:S02]  /*2240*/  IMAD R7, R6.reuse, 0x4, R22 ;  /* 0x0000000406077824 */ /* 0x040fe400078e0216 */
[----:B------:R-:W-:-:S03]  /*2250*/  IMAD R11, R6, 0x4, R21 ;  /* 0x00000004060b7824 */ /* 0x000fc600078e0215 */
[----:B------:R-:W0:Y:S04]  /*2260*/  LDS R14, [R7] ;  /* 0x00000000070e7984 */ /* 0x000e280000000800 */
[----:B------:R-:W2:Y:S04]  /*2270*/  LDS R16, [R7+0x4] ;  /* 0x0000040007107984 */ /* 0x000ea80000000800 */
[----:B-1----:R-:W1:Y:S04]  /*2280*/  LDS R18, [R7+0x8] ;  /* 0x0000080007127984 */ /* 0x002e680000000800 */
[----:B---3--:R-:W3:Y:S01]  /*2290*/  LDS R24, [R7+0xc] ;  /* 0x00000c0007187984 */ /* 0x008ee20000000800 */
[----:B0----5:R-:W-:-:S13]  /*22a0*/  FSETP.GTU.AND P0, PT, R14, R3, PT ;  /* 0x000000030e00720b */ /* 0x021fda0003f0c000 */
[----:B------:R-:W-:Y:S01]  /*22b0*/  @P0 MOV R3, R14 ;  /* 0x0000000e00030202 */ /* 0x000fe20000000f00 */
[----:B------:R-:W0:Y:S03]  /*22c0*/  @P0 LDS R6, [R11] ;  /* 0x000000000b060984 */ /* 0x000e260000000800 */
[----:B--2---:R-:W-:Y:S01]  /*22d0*/  FSETP.GTU.AND P1, PT, R16, R3, PT ;  /* 0x000000031000720b */ /* 0x004fe20003f2c000 */
[----:B------:R-:W-:-:S12]  /*22e0*/  @P0 STL [R5], R14 ;  /* 0x0000000e05000387 */ /* 0x000fd80000100800 */
[----:B------:R-:W-:Y:S01]  /*22f0*/  @P1 IMAD.MOV.U32 R3, RZ, RZ, R16 ;  /* 0x000000ffff031224 */ /* 0x000fe200078e0010 */
[----:B------:R-:W2:Y:S04]  /*2300*/  @P1 LDS R8, [R11+0x4] ;  /* 0x000004000b081984 */ /* 0x000ea80000000800 */
[----:B-1----:R-:W-:Y:S01]  /*2310*/  FSETP.GTU.AND P2, PT, R18, R3, PT ;  /* 0x000000031200720b */ /* 0x002fe20003f4c000 */
[----:B------:R-:W-:-:S12]  /*2320*/  @P1 STL [R5], R16 ;  /* 0x0000001005001387 */ /* 0x000fd80000100800 */
[----:B------:R-:W-:Y:S01]  /*2330*/  @P2 MOV R3, R18 ;  /* 0x0000001200032202 */ /* 0x000fe20000000f00 */
[----:B------:R-:W1:Y:S03]  /*2340*/  @P2 LDS R10, [R11+0x8] ;  /* 0x000008000b0a2984 */ /* 0x000e660000000800 */
[----:B---3--:R-:W-:Y:S01]  /*2350*/  FSETP.GTU.AND P3, PT, R24, R3, PT ;  /* 0x000000031800720b */ /* 0x008fe20003f6c000 */
[----:B------:R-:W-:Y:S04]  /*2360*/  @P2 STL [R5], R18 ;  /* 0x0000001205002387 */ /* 0x000fe80000100800 */
[----:B0-----:R-:W-:Y:S01]  /*2370*/  @P0 STL [R5+0x100], R6 ;  /* 0x0001000605000387 */ /* 0x001fe20000100800 */
[----:B------:R-:W-:-:S07]  /*2380*/  ISETP.NE.AND P0, PT, R9, R4, PT ;  /* 0x000000040900720c */ /* 0x000fce0003f05270 */
[----:B------:R-:W0:Y:S01]  /*2390*/  @P3 LDS R12, [R11+0xc] ;  /* 0x00000c000b0c3984 */ /* 0x000e220000000800 */
[----:B------:R-:W-:-:S03]  /*23a0*/  @P3 IMAD.MOV.U32 R3, RZ, RZ, R24 ;  /* 0x000000ffff033224 */ /* 0x000fc600078e0018 */
[----:B------:R3:W-:Y:S04]  /*23b0*/  @P3 STL [R5], R24 ;  /* 0x0000001805003387 */ /* 0x0007e80000100800 */
[----:B--2---:R3:W-:Y:S04]  /*23c0*/  @P1 STL [R5+0x100], R8 ;  /* 0x0001000805001387 */ /* 0x0047e80000100800 */
[----:B-1----:R3:W-:Y:S04]  /*23d0*/  @P2 STL [R5+0x100], R10 ;  /* 0x0001000a05002387 */ /* 0x0027e80000100800 */
[----:B0-----:R3:W-:Y:S01]  /*23e0*/  @P3 STL [R5+0x100], R12 ;  /* 0x0001000c05003387 */ /* 0x0017e20000100800 */
[----:B------:R-:W-:Y:S05]  /*23f0*/  @P0 BRA `(.L_x_74) ;  /* 0xfffffffc00880947 */ /* 0x000fea000383ffff */
[----:B------:R-:W-:-:S07]  /*2400*/  MOV R7, R4 ;  /* 0x0000000400077202 */ /* 0x000fce0000000f00 */
.L_x_69:
[----:B------:R-:W-:-:S13]  /*2410*/  ISETP.NE.AND P0, PT, R23, RZ, PT ;  /* 0x000000ff1700720c */ /* 0x000fda0003f05270 */
[----:B------:R-:W-:Y:S05]  /*2420*/  @!P0 BRA `(.L_x_75) ;  /* 0x0000000000648947 */ /* 0x000fea0003800000 */
[----:B-----5:R-:W2:Y:S01]  /*2430*/  LDL R3, [R5] ;  /* 0x0000000005037983 */ /* 0x020ea20000100800 */
[----:B------:R-:W-:Y:S01]  /*2440*/  IMAD R20, R20, UR5, R7 ;  /* 0x0000000514147c24 */ /* 0x000fe2000f8e0207 */
[----:B------:R-:W-:-:S03]  /*2450*/  ISETP.NE.AND P1, PT, R23, 0x1, PT ;  /* 0x000000011700780c */ /* 0x000fc60003f25270 */
[C---:B------:R-:W-:Y:S01]  /*2460*/  IMAD R7, R20.reuse, 0x4, R22 ;  /* 0x0000000414077824 */ /* 0x040fe200078e0216 */
[----:B------:R-:W-:-:S04]  /*2470*/  LEA R20, R20, R21, 0x2 ;  /* 0x0000001514147211 */ /* 0x000fc800078e10ff */
[----:B---3--:R-:W2:Y:S02]  /*2480*/  LDS R8, [R7] ;  /* 0x0000000007087984 */ /* 0x008ea40000000800 */
[----:B--2---:R-:W-:-:S13]  /*2490*/  FSETP.GTU.AND P0, PT, R8, R3, PT ;  /* 0x000000030800720b */ /* 0x004fda0003f0c000 */
[----:B------:R-:W0:Y:S01]  /*24a0*/  @P0 LDS R6, [R20] ;  /* 0x0000000014060984 */ /* 0x000e220000000800 */
[----:B------:R-:W-:-:S03]  /*24b0*/  @P0 IMAD.MOV.U32 R3, RZ, RZ, R8 ;  /* 0x000000ffff030224 */ /* 0x000fc600078e0008 */
[----:B------:R2:W-:Y:S04]  /*24c0*/  @P0 STL [R5], R8 ;  /* 0x0000000805000387 */ /* 0x0005e80000100800 */
[----:B0-----:R2:W-:Y:S01]  /*24d0*/  @P0 STL [R5+0x100], R6 ;  /* 0x0001000605000387 */ /* 0x0015e20000100800 */
[----:B------:R-:W-:Y:S05]  /*24e0*/  @!P1 BRA `(.L_x_75) ;  /* 0x0000000000349947 */ /* 0x000fea0003800000 */
[----:B--2---:R-:W0:Y:S01]  /*24f0*/  LDS R8, [R7+0x4] ;  /* 0x0000040007087984 */ /* 0x004e220000000800 */
[----:B------:R-:W-:Y:S02]  /*2500*/  ISETP.NE.AND P1, PT, R23, 0x2, PT ;  /* 0x000000021700780c */ /* 0x000fe40003f25270 */
[----:B0-----:R-:W-:-:S13]  /*2510*/  FSETP.GTU.AND P0, PT, R8, R3, PT ;  /* 0x000000030800720b */ /* 0x001fda0003f0c000 */
[----:B------:R-:W0:Y:S01]  /*2520*/  @P0 LDS R6, [R20+0x4] ;  /* 0x0000040014060984 */ /* 0x000e220000000800 */
[----:B------:R-:W-:-:S03]  /*2530*/  @P0 MOV R3, R8 ;  /* 0x0000000800030202 */ /* 0x000fc60000000f00 */
[----:B------:R4:W-:Y:S04]  /*2540*/  @P0 STL [R5], R8 ;  /* 0x0000000805000387 */ /* 0x0009e80000100800 */
[----:B0-----:R4:W-:Y:S01]  /*2550*/  @P0 STL [R5+0x100], R6 ;  /* 0x0001000605000387 */ /* 0x0019e20000100800 */
[----:B------:R-:W-:Y:S05]  /*2560*/  @!P1 BRA `(.L_x_75) ;  /* 0x0000000000149947 */ /* 0x000fea0003800000 */
[----:B----4-:R-:W0:Y:S02]  /*2570*/  LDS R8, [R7+0x8] ;  /* 0x0000080007087984 */ /* 0x010e240000000800 */
[----:B0-----:R-:W-:-:S13]  /*2580*/  FSETP.GTU.AND P0, PT, R8, R3, PT ;  /* 0x000000030800720b */ /* 0x001fda0003f0c000 */
[----:B------:R-:W0:Y:S04]  /*2590*/  @P0 LDS R6, [R20+0x8] ;  /* 0x0000080014060984 */ /* 0x000e280000000800 */
[----:B------:R2:W-:Y:S04]  /*25a0*/  @P0 STL [R5], R8 ;  /* 0x0000000805000387 */ /* 0x0005e80000100800 */
[----:B0-----:R2:W-:Y:S02]  /*25b0*/  @P0 STL [R5+0x100], R6 ;  /* 0x0001000605000387 */ /* 0x0015e40000100800 */
.L_x_75:
[----:B------:R-:W-:Y:S05]  /*25c0*/  BRA.U UP0, `(.L_x_76) ;  /* 0xffffffed00fc7547 */ /* 0x000fea000b83ffff */
.L_x_59:
[----:B-----5:R-:W1:Y:S02]  /*25d0*/  LDC R3, c[0x0][0x38c] ;  /* 0x0000e300ff037b82 */ /* 0x020e640000000800 */
[----:B-1----:R-:W-:-:S13]  /*25e0*/  ISETP.NE.AND P0, PT, R3, RZ, PT ;  /* 0x000000ff0300720c */ /* 0x002fda0003f05270 */
[----:B------:R-:W-:Y:S05]  /*25f0*/  @!P0 EXIT ;  /* 0x000000000000894d */ /* 0x000fea0003800000 */
[C---:B------:R-:W-:Y:S01]  /*2600*/  ISETP.GE.U32.AND P0, PT, R3.reuse, 0x10, PT ;  /* 0x000000100300780c */ /* 0x040fe20003f06070 */
[----:B------:R-:W-:Y:S01]  /*2610*/  IMAD.MOV.U32 R20, RZ, RZ, RZ ;  /* 0x000000ffff147224 */ /* 0x000fe200078e00ff */
[----:B------:R-:W-:-:S04]  /*2620*/  LOP3.LUT R21, R3, 0xf, RZ, 0xc0, !PT ;  /* 0x0000000f03157812 */ /* 0x000fc800078ec0ff */
[----:B------:R-:W-:-:S07]  /*2630*/  ISETP.NE.AND P1, PT, R21, RZ, PT ;  /* 0x000000ff1500720c */ /* 0x000fce0003f25270 */
[----:B------:R-:W-:Y:S06]  /*2640*/  @!P0 BRA `(.L_x_77) ;  /* 0x0000000400808947 */ /* 0x000fec0003800000 */
[----:B------:R-:W1:Y:S01]  /*2650*/  LDC.64 R28, c[0x0][0x398] ;  /* 0x0000e600ff1c7b82 */ /* 0x000e620000000a00 */
[----:B------:R-:W-:Y:S01]  /*2660*/  HFMA2 R23, -RZ, RZ, 0, 0 ;  /* 0x00000000ff177431 */ /* 0x000fe200000001ff */
[----:B------:R-:W-:-:S06]  /*2670*/  LOP3.LUT R20, R3, 0xfffffff0, RZ, 0xc0, !PT ;  /* 0xfffffff003147812 */ /* 0x000fcc00078ec0ff */
[----:B------:R-:W0:Y:S02]  /*2680*/  LDC.64 R26, c[0x0][0x3a0] ;  /* 0x0000e800ff1a7b82 */ /* 0x000e240000000a00 */
.L_x_78:
[----:B---3--:R-:W-:-:S05]  /*2690*/  IMAD R24, R23, 0x4, R1 ;  /* 0x0000000417187824 */ /* 0x008fca00078e0201 */
[----:B01----:R-:W3:Y:S04]  /*26a0*/  LDL.128 R12, [R24] ;  /* 0x00000000180c7983 */ /* 0x003ee80000100c00 */
[----:B--2---:R-:W2:Y:S01]  /*26b0*/  LDL.128 R16, [R24+0x100] ;  /* 0x0001000018107983 */ /* 0x004ea20000100c00 */
[----:B------:R-:W-:-:S04]  /*26c0*/  IMAD R22, R0, R3, R23 ;  /* 0x0000000300167224 */ /* 0x000fc800078e0217 */
[C---:B-1--4-:R-:W-:Y:S01]  /*26d0*/  IMAD.WIDE.U32 R6, R22.reuse, 0x4, R28 ;  /* 0x0000000416067825 */ /* 0x052fe200078e001c */
[----:B------:R-:W-:-:S03]  /*26e0*/  IADD3 R9, PT, PT, R22, 0x1, RZ ;  /* 0x0000000116097810 */ /* 0x000fc60007ffe0ff */
[----:B------:R-:W-:Y:S01]  /*26f0*/  IMAD.WIDE.U32 R4, R22, 0x4, R26 ;  /* 0x0000000416047825 */ /* 0x000fe200078e001a */
[----:B---3--:R0:W-:Y:S04]  /*2700*/  STG.E desc[UR8][R6.64], R12 ;  /* 0x0000000c06007986 */ /* 0x0081e8000c101908 */
[----:B--2---:R1:W-:Y:S01]  /*2710*/  STG.E desc[UR8][R4.64], R16 ;  /* 0x0000001004007986 */ /* 0x0043e2000c101908 */
[----:B0-----:R-:W-:-:S04]  /*2720*/  IMAD.WIDE.U32 R6, R9, 0x4, R28 ;  /* 0x0000000409067825 */ /* 0x001fc800078e001c */
[----:B-1----:R-:W-:Y:S01]  /*2730*/  IMAD.WIDE.U32 R4, R9, 0x4, R26 ;  /* 0x0000000409047825 */ /* 0x002fe200078e001a */
[----:B------:R-:W-:Y:S03]  /*2740*/  STG.E desc[UR8][R6.64], R13 ;  /* 0x0000000d06007986 */ /* 0x000fe6000c101908 */
[----:B------:R-:W-:Y:S01]  /*2750*/  VIADD R12, R22, 0x2 ;  /* 0x00000002160c7836 */ /* 0x000fe20000000000 */
[----:B------:R0:W-:Y:S03]  /*2760*/  STG.E desc[UR8][R4.64], R17 ;  /* 0x0000001104007986 */ /* 0x0001e6000c101908 */
[C---:B------:R-:W-:Y:S01]  /*2770*/  IMAD.WIDE.U32 R8, R12.reuse, 0x4, R28 ;  /* 0x000000040c087825 */ /* 0x040fe200078e001c */
[----:B0-----:R-:W2:Y:S04]  /*2780*/  LDL.128 R4, [R24+0x10] ;  /* 0x0000100018047983 */ /* 0x001ea80000100c00 */
[----:B------:R0:W-:Y:S04]  /*2790*/  STG.E desc[UR8][R8.64], R14 ;  /* 0x0000000e08007986 */ /* 0x0001e8000c101908 */
[----:B0-----:R-:W3:Y:S01]  /*27a0*/  LDL.128 R8, [R24+0x110] ;  /* 0x0001100018087983 */ /* 0x001ee20000100c00 */
[----:B------:R-:W-:Y:S01]  /*27b0*/  IMAD.WIDE.U32 R12, R12, 0x4, R26 ;  /* 0x000000040c0c7825 */ /* 0x000fe200078e001a */
[----:B------:R-:W-:-:S04]  /*27c0*/  IADD3 R16, PT, PT, R22, 0x3, RZ ;  /* 0x0000000316107810 */ /* 0x000fc80007ffe0ff */
[----:B------:R0:W-:Y:S02]  /*27d0*/  STG.E desc[UR8][R12.64], R18 ;  /* 0x000000120c007986 */ /* 0x0001e4000c101908 */
[----:B0-----:R-:W-:-:S05]  /*27e0*/  IMAD.WIDE.U32 R12, R16, 0x4, R28 ;  /* 0x00000004100c7825 */ /* 0x001fca00078e001c */
[----:B------:R0:W-:Y:S04]  /*27f0*/  STG.E desc[UR8][R12.64], R15 ;  /* 0x0000000f0c007986 */ /* 0x0001e8000c101908 */
[----:B0-----:R-:W4:Y:S01]  /*2800*/  LDL.128 R12, [R24+0x20] ;  /* 0x00002000180c7983 */ /* 0x001f220000100c00 */
[----:B------:R-:W-:-:S04]  /*2810*/  IMAD.WIDE.U32 R16, R16, 0x4, R26 ;  /* 0x0000000410107825 */ /* 0x000fc800078e001a */
[----:B------:R-:W-:Y:S01]  /*2820*/  VIADD R25, R22, 0x4 ;  /* 0x0000000416197836 */ /* 0x000fe20000000000 */
[----:B------:R0:W-:Y:S03]  /*2830*/  STG.E desc[UR8][R16.64], R19 ;  /* 0x0000001310007986 */ /* 0x0001e6000c101908 */
[----:B0-----:R-:W-:-:S05]  /*2840*/  IMAD.WIDE.U32 R16, R25, 0x4, R28 ;  /* 0x0000000419107825 */ /* 0x001fca00078e001c */
[----:B--2---:R0:W-:Y:S02]  /*2850*/  STG.E desc[UR8][R16.64], R4 ;  /* 0x0000000410007986 */ /* 0x0041e4000c101908 */
[----:B0-----:R-:W-:Y:S01]  /*2860*/  IMAD.WIDE.U32 R16, R25, 0x4, R26 ;  /* 0x0000000419107825 */ /* 0x001fe200078e001a */
[----:B------:R-:W-:-:S04]  /*2870*/  IADD3 R25, PT, PT, R22, 0x5, RZ ;  /* 0x0000000516197810 */ /* 0x000fc80007ffe0ff */
[----:B---3--:R0:W-:Y:S02]  /*2880*/  STG.E desc[UR8][R16.64], R8 ;  /* 0x0000000810007986 */ /* 0x0081e4000c101908 */
[----:B0-----:R-:W-:-:S04]  /*2890*/  IMAD.WIDE.U32 R16, R25, 0x4, R28 ;  /* 0x0000000419107825 */ /* 0x001fc800078e001c */
[----:B------:R-:W-:Y:S01]  /*28a0*/  VIADD R8, R22, 0x6 ;  /* 0x0000000616087836 */ /* 0x000fe20000000000 */
[----:B------:R0:W-:Y:S04]  /*28b0*/  STG.E desc[UR8][R16.64], R5 ;  /* 0x0000000510007986 */ /* 0x0001e8000c101908 */
[----:B0-----:R-:W2:Y:S01]  /*28c0*/  LDL.128 R16, [R24+0x120] ;  /* 0x0001200018107983 */ /* 0x001ea20000100c00 */
[----:B------:R-:W-:-:S05]  /*28d0*/  IMAD.WIDE.U32 R4, R25, 0x4, R26 ;  /* 0x0000000419047825 */ /* 0x000fca00078e001a */
[----:B------:R0:W-:Y:S01]  /*28e0*/  STG.E desc[UR8][R4.64], R9 ;  /* 0x0000000904007986 */ /* 0x0001e2000c101908 */
[----:B------:R-:W-:Y:S01]  /*28f0*/  IADD3 R25, PT, PT, R22, 0x7, RZ ;  /* 0x0000000716197810 */ /* 0x000fe20007ffe0ff */
[----:B0-----:R-:W-:-:S05]  /*2900*/  IMAD.WIDE.U32 R4, R8, 0x4, R28 ;  /* 0x0000000408047825 */ /* 0x001fca00078e001c */
[----:B------:R0:W-:Y:S02]  /*2910*/  STG.E desc[UR8][R4.64], R6 ;  /* 0x0000000604007986 */ /* 0x0001e4000c101908 */
[----:B0-----:R-:W-:-:S05]  /*2920*/  IMAD.WIDE.U32 R4, R8, 0x4, R26 ;  /* 0x0000000408047825 */ /* 0x001fca00078e001a */
[----:B------:R0:W-:Y:S02]  /*2930*/  STG.E desc[UR8][R4.64], R10 ;  /* 0x0000000a04007986 */ /* 0x0001e4000c101908 */
[----:B0-----:R-:W-:-:S05]  /*2940*/  IMAD.WIDE.U32 R4, R25, 0x4, R28 ;  /* 0x0000000419047825 */ /* 0x001fca00078e001c */
[----:B------:R0:W-:Y:S02]  /*2950*/  STG.E desc[UR8][R4.64], R7 ;  /* 0x0000000704007986 */ /* 0x0001e4000c101908 */
[----:B0-----:R-:W-:-:S04]  /*2960*/  IMAD.WIDE.U32 R4, R25, 0x4, R26 ;  /* 0x0000000419047825 */ /* 0x001fc800078e001a */
[C---:B------:R-:W-:Y:S01]  /*2970*/  VIADD R25, R22.reuse, 0x8 ;  /* 0x0000000816197836 */ /* 0x040fe20000000000 */
[----:B------:R0:W-:Y:S03]  /*2980*/  STG.E desc[UR8][R4.64], R11 ;  /* 0x0000000b04007986 */ /* 0x0001e6000c101908 */
[C---:B0-----:R-:W-:Y:S01]  /*2990*/  IMAD.WIDE.U32 R4, R25.reuse, 0x4, R28 ;  /* 0x0000000419047825 */ /* 0x041fe200078e001c */
[----:B------:R-:W3:Y:S04]  /*29a0*/  LDL.128 R8, [R24+0x130] ;  /* 0x0001300018087983 */ /* 0x000ee80000100c00 */
[----:B----4-:R0:W-:Y:S04]  /*29b0*/  STG.E desc[UR8][R4.64], R12 ;  /* 0x0000000c04007986 */ /* 0x0101e8000c101908 */
[----:B0-----:R0:W4:Y:S01]  /*29c0*/  LDL.128 R4, [R24+0x30] ;  /* 0x0000300018047983 */ /* 0x0011220000100c00 */
[----:B------:R-:W-:Y:S01]  /*29d0*/  IADD3 R12, PT, PT, R22, 0x9, RZ ;  /* 0x00000009160c7810 */ /* 0x000fe20007ffe0ff */
[----:B0-----:R-:W-:-:S04]  /*29e0*/  IMAD.WIDE.U32 R24, R25, 0x4, R26 ;  /* 0x0000000419187825 */ /* 0x001fc800078e001a */
[----:B------:R-:W-:-:S05]  /*29f0*/  VIADD R23, R23, 0x10 ;  /* 0x0000001017177836 */ /* 0x000fca0000000000 */
[----:B------:R-:W-:Y:S01]  /*2a00*/  ISETP.NE.AND P0, PT, R23, R20, PT ;  /* 0x000000141700720c */ /* 0x000fe20003f05270 */
[----:B--2---:R0:W-:Y:S02]  /*2a10*/  STG.E desc[UR8][R24.64], R16 ;  /* 0x0000001018007986 */ /* 0x0041e4000c101908 */
[----:B0-----:R-:W-:-:S05]  /*2a20*/  IMAD.WIDE.U32 R24, R12, 0x4, R28 ;  /* 0x000000040c187825 */ /* 0x001fca00078e001c */
[----:B------:R0:W-:Y:S02]  /*2a30*/  STG.E desc[UR8][R24.64], R13 ;  /* 0x0000000d18007986 */ /* 0x0001e4000c101908 */
[----:B0-----:R-:W-:-:S05]  /*2a40*/  IMAD.WIDE.U32 R12, R12, 0x4, R26 ;  /* 0x000000040c0c7825 */ /* 0x001fca00078e001a */
[----:B------:R0:W-:Y:S02]  /*2a50*/  STG.E desc[UR8][R12.64], R17 ;  /* 0x000000110c007986 */ /* 0x0001e4000c101908 */
[----:B0-----:R-:W-:-:S04]  /*2a60*/  VIADD R17, R22, 0xa ;  /* 0x0000000a16117836 */ /* 0x001fc80000000000 */
[----:B------:R-:W-:-:S05]  /*2a70*/  IMAD.WIDE.U32 R12, R17, 0x4, R28 ;  /* 0x00000004110c7825 */ /* 0x000fca00078e001c */
[----:B------:R0:W-:Y:S02]  /*2a80*/  STG.E desc[UR8][R12.64], R14 ;  /* 0x0000000e0c007986 */ /* 0x0001e4000c101908 */
[----:B0-----:R-:W-:Y:S01]  /*2a90*/  IMAD.WIDE.U32 R12, R17, 0x4, R26 ;  /* 0x00000004110c7825 */ /* 0x001fe200078e001a */
[----:B------:R-:W-:-:S04]  /*2aa0*/  IADD3 R17, PT, PT, R22, 0xb, RZ ;  /* 0x0000000b16117810 */ /* 0x000fc80007ffe0ff */
[----:B------:R0:W-:Y:S01]  /*2ab0*/  STG.E desc[UR8][R12.64], R18 ;  /* 0x000000120c007986 */ /* 0x0001e2000c101908 */
[----:B------:R-:W-:Y:S02]  /*2ac0*/  VIADD R25, R22, 0xc ;  /* 0x0000000c16197836 */ /* 0x000fe40000000000 */
[----:B0-----:R-:W-:-:S05]  /*2ad0*/  IMAD.WIDE.U32 R12, R17, 0x4, R28 ;  /* 0x00000004110c7825 */ /* 0x001fca00078e001c */
[----:B------:R0:W-:Y:S02]  /*2ae0*/  STG.E desc[UR8][R12.64], R15 ;  /* 0x0000000f0c007986 */ /* 0x0001e4000c101908 */
[----:B0-----:R-:W-:Y:S01]  /*2af0*/  IMAD.WIDE.U32 R12, R17, 0x4, R26 ;  /* 0x00000004110c7825 */ /* 0x001fe200078e001a */
[----:B------:R-:W-:-:S03]  /*2b00*/  IADD3 R17, PT, PT, R22, 0xd, RZ ;  /* 0x0000000d16117810 */ /* 0x000fc60007ffe0ff */
[C---:B------:R-:W-:Y:S01]  /*2b10*/  IMAD.WIDE.U32 R14, R25.reuse, 0x4, R28 ;  /* 0x00000004190e7825 */ /* 0x040fe200078e001c */
[----:B------:R0:W-:Y:S04]  /*2b20*/  STG.E desc[UR8][R12.64], R19 ;  /* 0x000000130c007986 */ /* 0x0001e8000c101908 */
[----:B----4-:R1:W-:Y:S01]  /*2b30*/  STG.E desc[UR8][R14.64], R4 ;  /* 0x000000040e007986 */ /* 0x0103e2000c101908 */
[----:B0-----:R-:W-:-:S04]  /*2b40*/  IMAD.WIDE.U32 R12, R25, 0x4, R26 ;  /* 0x00000004190c7825 */ /* 0x001fc800078e001a */
[C---:B-1----:R-:W-:Y:S01]  /*2b50*/  IMAD.WIDE.U32 R14, R17.reuse, 0x4, R28 ;  /* 0x00000004110e7825 */ /* 0x042fe200078e001c */
[----:B---3--:R0:W-:Y:S03]  /*2b60*/  STG.E desc[UR8][R12.64], R8 ;  /* 0x000000080c007986 */ /* 0x0081e6000c101908 */
[C---:B------:R-:W-:Y:S01]  /*2b70*/  VIADD R25, R22.reuse, 0xe ;  /* 0x0000000e16197836 */ /* 0x040fe20000000000 */
[----:B------:R-:W-:Y:S01]  /*2b80*/  IADD3 R22, PT, PT, R22, 0xf, RZ ;  /* 0x0000000f16167810 */ /* 0x000fe20007ffe0ff */
[----:B------:R1:W-:Y:S01]  /*2b90*/  STG.E desc[UR8][R14.64], R5 ;  /* 0x000000050e007986 */ /* 0x0003e2000c101908 */
[----:B0-----:R-:W-:-:S04]  /*2ba0*/  IMAD.WIDE.U32 R12, R17, 0x4, R26 ;  /* 0x00000004110c7825 */ /* 0x001fc800078e001a */
[C---:B------:R-:W-:Y:S01]  /*2bb0*/  IMAD.WIDE.U32 R16, R25.reuse, 0x4, R26 ;  /* 0x0000000419107825 */ /* 0x040fe200078e001a */
[----:B------:R0:W-:Y:S03]  /*2bc0*/  STG.E desc[UR8][R12.64], R9 ;  /* 0x000000090c007986 */ /* 0x0001e6000c101908 */
[----:B-1----:R-:W-:-:S05]  /*2bd0*/  IMAD.WIDE.U32 R4, R25, 0x4, R28 ;  /* 0x0000000419047825 */ /* 0x002fca00078e001c */
[----:B------:R1:W-:Y:S01]  /*2be0*/  STG.E desc[UR8][R4.64], R6 ;  /* 0x0000000604007986 */ /* 0x0003e2000c101908 */
[----:B0-----:R-:W-:-:S03]  /*2bf0*/  IMAD.WIDE.U32 R8, R22, 0x4, R28 ;  /* 0x0000000416087825 */ /* 0x001fc600078e001c */
[----:B------:R1:W-:Y:S01]  /*2c00*/  STG.E desc[UR8][R16.64], R10 ;  /* 0x0000000a10007986 */ /* 0x0003e2000c101908 */
[----:B------:R-:W-:-:S03]  /*2c10*/  IMAD.WIDE.U32 R12, R22, 0x4, R26 ;  /* 0x00000004160c7825 */ /* 0x000fc600078e001a */
[----:B------:R1:W-:Y:S04]  /*2c20*/  STG.E desc[UR8][R8.64], R7 ;  /* 0x0000000708007986 */ /* 0x0003e8000c101908 */
[----:B------:R1:W-:Y:S01]  /*2c30*/  STG.E desc[UR8][R12.64], R11 ;  /* 0x0000000b0c007986 */ /* 0x0003e2000c101908 */
[----:B------:R-:W-:Y:S05]  /*2c40*/  @P0 BRA `(.L_x_78) ;  /* 0xfffffff800900947 */ /* 0x000fea000383ffff */
.L_x_77:
[----:B------:R-:W-:Y:S05]  /*2c50*/  @!P1 EXIT ;  /* 0x000000000000994d */ /* 0x000fea0003800000 */
[----:B------:R-:W-:Y:S02]  /*2c60*/  ISETP.GE.U32.AND P0, PT, R21, 0x8, PT ;  /* 0x000000081500780c */ /* 0x000fe40003f06070 */
[----:B------:R-:W-:-:S04]  /*2c70*/  LOP3.LUT R28, R3, 0x7, RZ, 0xc0, !PT ;  /* 0x00000007031c7812 */ /* 0x000fc800078ec0ff */
[----:B------:R-:W-:-:S07]  /*2c80*/  ISETP.NE.AND P1, PT, R28, RZ, PT ;  /* 0x000000ff1c00720c */ /* 0x000fce0003f25270 */
[----:B------:R-:W-:Y:S06]  /*2c90*/  @!P0 BRA `(.L_x_79) ;  /* 0x0000000000c08947 */ /* 0x000fec0003800000 */
[----:B------:R-:W-:Y:S01]  /*2ca0*/  LEA R29, R20, R1, 0x2 ;  /* 0x00000001141d7211 */ /* 0x000fe200078e10ff */
[----:B---3--:R-:W3:Y:S04]  /*2cb0*/  LDC.64 R24, c[0x0][0x398] ;  /* 0x0000e600ff187b82 */ /* 0x008ee80000000a00 */
[----:B012-4-:R-:W2:Y:S04]  /*2cc0*/  LDL.128 R4, [R29] ;  /* 0x000000001d047983 */ /* 0x017ea80000100c00 */
[----:B------:R-:W4:Y:S04]  /*2cd0*/  LDL.128 R8, [R29+0x100] ;  /* 0x000100001d087983 */ /* 0x000f280000100c00 */
[----:B------:R-:W5:Y:S04]  /*2ce0*/  LDL.128 R12, [R29+0x10] ;  /* 0x000010001d0c7983 */ /* 0x000f680000100c00 */
[----:B------:R0:W5:Y:S01]  /*2cf0*/  LDL.128 R16, [R29+0x110] ;  /* 0x000110001d107983 */ /* 0x0001620000100c00 */
[----:B------:R-:W-:Y:S01]  /*2d00*/  IMAD R21, R0, R3, R20 ;  /* 0x0000000300157224 */ /* 0x000fe200078e0214 */
[----:B------:R-:W-:-:S03]  /*2d10*/  IADD3 R20, PT, PT, R20, 0x8, RZ ;  /* 0x0000000814147810 */ /* 0x000fc60007ffe0ff */
[C---:B---3--:R-:W-:Y:S01]  /*2d20*/  IMAD.WIDE.U32 R22, R21.reuse, 0x4, R24 ;  /* 0x0000000415167825 */ /* 0x048fe200078e0018 */
[----:B0-----:R-:W-:-:S04]  /*2d30*/  IADD3 R29, PT, PT, R21, 0x2, RZ ;  /* 0x00000002151d7810 */ /* 0x001fc80007ffe0ff */
[----:B--2---:R0:W-:Y:S02]  /*2d40*/  STG.E desc[UR8][R22.64], R4 ;  /* 0x0000000416007986 */ /* 0x0041e4000c101908 */
[----:B0-----:R-:W0:Y:S01]  /*2d50*/  LDC.64 R22, c[0x0][0x3a0] ;  /* 0x0000e800ff167b82 */ /* 0x001e220000000a00 */
[C---:B------:R-:W-:Y:S02]  /*2d60*/  VIADD R4, R21.reuse, 0x1 ;  /* 0x0000000115047836 */ /* 0x040fe40000000000 */
[----:B0-----:R-:W-:-:S05]  /*2d70*/  IMAD.WIDE.U32 R26, R21, 0x4, R22 ;  /* 0x00000004151a7825 */ /* 0x001fca00078e0016 */
[----:B----4-:R0:W-:Y:S02]  /*2d80*/  STG.E desc[UR8][R26.64], R8 ;  /* 0x000000081a007986 */ /* 0x0101e4000c101908 */
[----:B0-----:R-:W-:-:S05]  /*2d90*/  IMAD.WIDE.U32 R26, R4, 0x4, R24 ;  /* 0x00000004041a7825 */ /* 0x001fca00078e0018 */
[----:B------:R0:W-:Y:S02]  /*2da0*/  STG.E desc[UR8][R26.64], R5 ;  /* 0x000000051a007986 */ /* 0x0001e4000c101908 */
[----:B0-----:R-:W-:Y:S01]  /*2db0*/  IMAD.WIDE.U32 R4, R4, 0x4, R22 ;  /* 0x0000000404047825 */ /* 0x001fe200078e0016 */
[----:B------:R-:W-:-:S04]  /*2dc0*/  IADD3 R27, PT, PT, R21, 0x4, RZ ;  /* 0x00000004151b7810 */ /* 0x000fc80007ffe0ff */
[----:B------:R0:W-:Y:S02]  /*2dd0*/  STG.E desc[UR8][R4.64], R9 ;  /* 0x0000000904007986 */ /* 0x0001e4000c101908 */
[----:B0-----:R-:W-:-:S04]  /*2de0*/  IMAD.WIDE.U32 R4, R29, 0x4, R24 ;  /* 0x000000041d047825 */ /* 0x001fc800078e0018 */
[----:B------:R-:W-:Y:S01]  /*2df0*/  IMAD.WIDE.U32 R8, R27, 0x4, R24 ;  /* 0x000000041b087825 */ /* 0x000fe200078e0018 */
[----:B------:R0:W-:Y:S03]  /*2e00*/  STG.E desc[UR8][R4.64], R6 ;  /* 0x0000000604007986 */ /* 0x0001e6000c101908 */
[----:B0-----:R-:W-:-:S04]  /*2e10*/  IMAD.WIDE.U32 R4, R29, 0x4, R22 ;  /* 0x000000041d047825 */ /* 0x001fc800078e0016 */
[C---:B------:R-:W-:Y:S01]  /*2e20*/  VIADD R29, R21.reuse, 0x3 ;  /* 0x00000003151d7836 */ /* 0x040fe20000000000 */
[----:B------:R0:W-:Y:S01]  /*2e30*/  STG.E desc[UR8][R4.64], R10 ;  /* 0x0000000a04007986 */ /* 0x0001e2000c101908 */
[----:B------:R-:W-:Y:S02]  /*2e40*/  VIADD R6, R21, 0x5 ;  /* 0x0000000515067836 */ /* 0x000fe40000000000 */
[----:B0-----:R-:W-:Y:S01]  /*2e50*/  IMAD.WIDE.U32 R4, R29, 0x4, R24 ;  /* 0x000000041d047825 */ /* 0x001fe200078e0018 */
[----:B------:R-:W-:-:S03]  /*2e60*/  IADD3 R10, PT, PT, R21, 0x6, RZ ;  /* 0x00000006150a7810 */ /* 0x000fc60007ffe0ff */
[----:B------:R-:W-:Y:S01]  /*2e70*/  VIADD R21, R21, 0x7 ;  /* 0x0000000715157836 */ /* 0x000fe20000000000 */
[----:B------:R0:W-:Y:S02]  /*2e80*/  STG.E desc[UR8][R4.64], R7 ;  /* 0x0000000704007986 */ /* 0x0001e4000c101908 */
[----:B0-----:R-:W-:-:S05]  /*2e90*/  IMAD.WIDE.U32 R4, R29, 0x4, R22 ;  /* 0x000000041d047825 */ /* 0x001fca00078e0016 */
[----:B------:R0:W-:Y:S04]  /*2ea0*/  STG.E desc[UR8][R4.64], R11 ;  /* 0x0000000b04007986 */ /* 0x0001e8000c101908 */
[----:B-----5:R1:W-:Y:S01]  /*2eb0*/  STG.E desc[UR8][R8.64], R12 ;  /* 0x0000000c08007986 */ /* 0x0203e2000c101908 */
[----:B0-----:R-:W-:-:S04]  /*2ec0*/  IMAD.WIDE.U32 R4, R27, 0x4, R22 ;  /* 0x000000041b047825 */ /* 0x001fc800078e0016 */
[C---:B-1----:R-:W-:Y:S01]  /*2ed0*/  IMAD.WIDE.U32 R8, R6.reuse, 0x4, R24 ;  /* 0x0000000406087825 */ /* 0x042fe200078e0018 */
[----:B------:R0:W-:Y:S03]  /*2ee0*/  STG.E desc[UR8][R4.64], R16 ;  /* 0x0000001004007986 */ /* 0x0001e6000c101908 */
[----:B------:R-:W-:Y:S01]  /*2ef0*/  IMAD.WIDE.U32 R6, R6, 0x4, R22 ;  /* 0x0000000406067825 */ /* 0x000fe200078e0016 */
[----:B------:R1:W-:Y:S04]  /*2f00*/  STG.E desc[UR8][R8.64], R13 ;  /* 0x0000000d08007986 */ /* 0x0003e8000c101908 */
[----:B------:R1:W-:Y:S01]  /*2f10*/  STG.E desc[UR8][R6.64], R17 ;  /* 0x0000001106007986 */ /* 0x0003e2000c101908 */
[----:B0-----:R-:W-:-:S04]  /*2f20*/  IMAD.WIDE.U32 R4, R10, 0x4, R24 ;  /* 0x000000040a047825 */ /* 0x001fc800078e0018 */
[----:B------:R-:W-:Y:S01]  /*2f30*/  IMAD.WIDE.U32 R10, R10, 0x4, R22 ;  /* 0x000000040a0a7825 */ /* 0x000fe200078e0016 */
[----:B------:R1:W-:Y:S03]  /*2f40*/  STG.E desc[UR8][R4.64], R14 ;  /* 0x0000000e04007986 */ /* 0x0003e6000c101908 */
[C---:B------:R-:W-:Y:S01]  /*2f50*/  IMAD.WIDE.U32 R24, R21.reuse, 0x4, R24 ;  /* 0x0000000415187825 */ /* 0x040fe200078e0018 */
[----:B------:R1:W-:Y:S03]  /*2f60*/  STG.E desc[UR8][R10.64], R18 ;  /* 0x000000120a007986 */ /* 0x0003e6000c101908 */
[----:B------:R-:W-:Y:S01]  /*2f70*/  IMAD.WIDE.U32 R22, R21, 0x4, R22 ;  /* 0x0000000415167825 */ /* 0x000fe200078e0016 */
[----:B------:R1:W-:Y:S04]  /*2f80*/  STG.E desc[UR8][R24.64], R15 ;  /* 0x0000000f18007986 */ /* 0x0003e8000c101908 */
[----:B------:R1:W-:Y:S02]  /*2f90*/  STG.E desc[UR8][R22.64], R19 ;  /* 0x0000001316007986 */ /* 0x0003e4000c101908 */
.L_x_79:
[----:B------:R-:W-:Y:S05]  /*2fa0*/  @!P1 EXIT ;  /* 0x000000000000994d */ /* 0x000fea0003800000 */
[----:B------:R-:W-:Y:S02]  /*2fb0*/  ISETP.GE.U32.AND P0, PT, R28, 0x4, PT ;  /* 0x000000041c00780c */ /* 0x000fe40003f06070 */
[----:B------:R-:W-:-:S04]  /*2fc0*/  LOP3.LUT R21, R3, 0x3, RZ, 0xc0, !PT ;  /* 0x0000000303157812 */ /* 0x000fc800078ec0ff */
[----:B------:R-:W-:-:S07]  /*2fd0*/  ISETP.NE.AND P1, PT, R21, RZ, PT ;  /* 0x000000ff1500720c */ /* 0x000fce0003f25270 */
[----:B------:R-:W-:Y:S06]  /*2fe0*/  @!P0 BRA `(.L_x_80) ;  /* 0x0000000000688947 */ /* 0x000fec0003800000 */
[----:B-1-3--:R-:W-:Y:S01]  /*2ff0*/  IMAD R24, R20, 0x4, R1 ;  /* 0x0000000414187824 */ /* 0x00afe200078e0201 */
[----:B0-----:R-:W0:Y:S04]  /*3000*/  LDC.64 R16, c[0x0][0x398] ;  /* 0x0000e600ff107b82 */ /* 0x001e280000000a00 */
[----:B--2-4-:R-:W2:Y:S04]  /*3010*/  LDL.128 R4, [R24] ;  /* 0x0000000018047983 */ /* 0x014ea80000100c00 */
[----:B------:R-:W3:Y:S01]  /*3020*/  LDL.128 R8, [R24+0x100] ;  /* 0x0001000018087983 */ /* 0x000ee20000100c00 */
[----:B------:R-:W1:Y:S01]  /*3030*/  LDC.64 R22, c[0x0][0x3a0] ;  /* 0x0000e800ff167b82 */ /* 0x000e620000000a00 */
[----:B------:R-:W-:-:S02]  /*3040*/  IMAD R25, R0, R3, R20 ;  /* 0x0000000300197224 */ /* 0x000fc400078e0214 */
[----:B------:R-:W-:Y:S02]  /*3050*/  VIADD R20, R20, 0x4 ;  /* 0x0000000414147836 */ /* 0x000fe40000000000 */
[C---:B------:R-:W-:Y:S01]  /*3060*/  VIADD R18, R25.reuse, 0x2 ;  /* 0x0000000219127836 */ /* 0x040fe20000000000 */
[C---:B------:R-:W-:Y:S01]  /*3070*/  IADD3 R19, PT, PT, R25.reuse, 0x1, RZ ;  /* 0x0000000119137810 */ /* 0x040fe20007ffe0ff */
[----:B0-----:R-:W-:-:S04]  /*3080*/  IMAD.WIDE.U32 R14, R25, 0x4, R16 ;  /* 0x00000004190e7825 */ /* 0x001fc800078e0010 */
[C---:B-1----:R-:W-:Y:S01]  /*3090*/  IMAD.WIDE.U32 R12, R25.reuse, 0x4, R22 ;  /* 0x00000004190c7825 */ /* 0x042fe200078e0016 */
[----:B--2---:R0:W-:Y:S04]  /*30a0*/  STG.E desc[UR8][R14.64], R4 ;  /* 0x000000040e007986 */ /* 0x0041e8000c101908 */
[----:B---3--:R1:W-:Y:S01]  /*30b0*/  STG.E desc[UR8][R12.64], R8 ;  /* 0x000000080c007986 */ /* 0x0083e2000c101908 */
[----:B0-----:R-:W-:Y:S01]  /*30c0*/  IADD3 R4, PT, PT, R25, 0x3, RZ ;  /* 0x0000000319047810 */ /* 0x001fe20007ffe0ff */
[----:B------:R-:W-:-:S04]  /*30d0*/  IMAD.WIDE.U32 R24, R19, 0x4, R16 ;  /* 0x0000000413187825 */ /* 0x000fc800078e0010 */
[----:B------:R-:W-:Y:S01]  /*30e0*/  IMAD.WIDE.U32 R14, R19, 0x4, R22 ;  /* 0x00000004130e7825 */ /* 0x000fe200078e0016 */
[----:B------:R0:W-:Y:S03]  /*30f0*/  STG.E desc[UR8][R24.64], R5 ;  /* 0x0000000518007986 */ /* 0x0001e6000c101908 */
[C---:B-1----:R-:W-:Y:S01]  /*3100*/  IMAD.WIDE.U32 R12, R18.reuse, 0x4, R16 ;  /* 0x00000004120c7825 */ /* 0x042fe200078e0010 */
[----:B------:R0:W-:Y:S03]  /*3110*/  STG.E desc[UR8][R14.64], R9 ;  /* 0x000000090e007986 */ /* 0x0001e6000c101908 */
[----:B------:R-:W-:Y:S01]  /*3120*/  IMAD.WIDE.U32 R18, R18, 0x4, R22 ;  /* 0x0000000412127825 */ /* 0x000fe200078e0016 */
[----:B------:R0:W-:Y:S03]  /*3130*/  STG.E desc[UR8][R12.64], R6 ;  /* 0x000000060c007986 */ /* 0x0001e6000c101908 */
[C---:B------:R-:W-:Y:S01]  /*3140*/  IMAD.WIDE.U32 R16, R4.reuse, 0x4, R16 ;  /* 0x0000000404107825 */ /* 0x040fe200078e0010 */
[----:B------:R0:W-:Y:S03]  /*3150*/  STG.E desc[UR8][R18.64], R10 ;  /* 0x0000000a12007986 */ /* 0x0001e6000c101908 */
[----:B------:R-:W-:Y:S01]  /*3160*/  IMAD.WIDE.U32 R22, R4, 0x4, R22 ;  /* 0x0000000404167825 */ /* 0x000fe200078e0016 */
[----:B------:R0:W-:Y:S04]  /*3170*/  STG.E desc[UR8][R16.64], R7 ;  /* 0x0000000710007986 */ /* 0x0001e8000c101908 */
[----:B------:R0:W-:Y:S02]  /*3180*/  STG.E desc[UR8][R22.64], R11 ;  /* 0x0000000b16007986 */ /* 0x0001e4000c101908 */
.L_x_80:
[----:B------:R-:W-:Y:S05]  /*3190*/  @!P1 EXIT ;  /* 0x000000000000994d */ /* 0x000fea0003800000 */
[----:B012-4-:R-:W0:Y:S01]  /*31a0*/  LDC.64 R6, c[0x0][0x398] ;  /* 0x0000e600ff067b82 */ /* 0x017e220000000a00 */
[----:B------:R-:W-:Y:S01]  /*31b0*/  IMAD R11, R0, R3, R20 ;  /* 0x00000003000b7224 */ /* 0x000fe200078e0214 */
[----:B------:R-:W-:Y:S01]  /*31c0*/  IADD3 R21, PT, PT, -R21, RZ, RZ ;  /* 0x000000ff15157210 */ /* 0x000fe20007ffe1ff */
[C---:B------:R-:W-:Y:S02]  /*31d0*/  IMAD R0, R20.reuse, 0x4, R2 ;  /* 0x0000000414007824 */ /* 0x040fe400078e0202 */
[----:B------:R-:W-:-:S03]  /*31e0*/  IMAD R20, R20, 0x4, R1 ;  /* 0x0000000414147824 */ /* 0x000fc600078e0201 */
[----:B---3--:R-:W1:Y:S04]  /*31f0*/  LDC.64 R4, c[0x0][0x3a0] ;  /* 0x0000e800ff047b82 */ /* 0x008e680000000a00 */
.L_x_81:
[----:B--2---:R-:W2:Y:S04]  /*3200*/  LDL R13, [R20] ;  /* 0x00000000140d7983 */ /* 0x004ea80000100800 */
[----:B------:R3:W4:Y:S01]  /*3210*/  LDL R15, [R0] ;  /* 0x00000000000f7983 */ /* 0x0007220000100800 */
[----:B0-----:R-:W-:-:S04]  /*3220*/  IMAD.WIDE.U32 R2, R11, 0x4, R6 ;  /* 0x000000040b027825 */ /* 0x001fc800078e0006 */
[C---:B-1----:R-:W-:Y:S01]  /*3230*/  IMAD.WIDE.U32 R8, R11.reuse, 0x4, R4 ;  /* 0x000000040b087825 */ /* 0x042fe200078e0004 */
[----:B------:R-:W-:Y:S02]  /*3240*/  IADD3 R11, PT, PT, R11, 0x1, RZ ;  /* 0x000000010b0b7810 */ /* 0x000fe40007ffe0ff */
[----:B---3--:R-:W-:Y:S01]  /*3250*/  IADD3 R0, PT, PT, R0, 0x4, RZ ;  /* 0x0000000400007810 */ /* 0x008fe20007ffe0ff */
[----:B------:R-:W-:Y:S02]  /*3260*/  VIADD R21, R21, 0x1 ;  /* 0x0000000115157836 */ /* 0x000fe40000000000 */
[----:B------:R-:W-:-:S03]  /*3270*/  VIADD R20, R20, 0x4 ;  /* 0x0000000414147836 */ /* 0x000fc60000000000 */
[----:B------:R-:W-:Y:S01]  /*3280*/  ISETP.NE.AND P0, PT, R21, RZ, PT ;  /* 0x000000ff1500720c */ /* 0x000fe20003f05270 */
[----:B--2---:R2:W-:Y:S04]  /*3290*/  STG.E desc[UR8][R2.64], R13 ;  /* 0x0000000d02007986 */ /* 0x0045e8000c101908 */
[----:B----4-:R2:W-:Y:S08]  /*32a0*/  STG.E desc[UR8][R8.64], R15 ;  /* 0x0000000f08007986 */ /* 0x0105f0000c101908 */
[----:B------:R-:W-:Y:S05]  /*32b0*/  @P0 BRA `(.L_x_81) ;  /* 0xfffffffc00d00947 */ /* 0x000fea000383ffff */
[----:B------:R-:W-:Y:S05]  /*32c0*/  EXIT ;  /* 0x000000000000794d */ /* 0x000fea0003800000 */
.L_x_82:
        /* <DEDUP_REMOVED lines=11> */
.L_x_243:


//--------------------- .text.fused_residual_add_bf16 --------------------------
	.section	.text.fused_residual_add_bf16,"ax",@progbits
	.align	128
        .global         fused_residual_add_bf16
        .type           fused_residual_add_bf16,@function
        .size           fused_residual_add_bf16,(.L_x_244 - fused_residual_add_bf16)
        .other          fused_residual_add_bf16,@"STO_CUDA_ENTRY STV_DEFAULT"
fused_residual_add_bf16:
.text.fused_residual_add_bf16:
[----:B------:R-:W-:Y:S01]  /*0000*/  LDC R1, c[0x0][0x37c] ;  /* 0x0000df00ff017b82 */ /* 0x000fe20000000800 */
[----:B------:R-:W0:Y:S07]  /*0010*/  S2R R0, SR_TID.X ;  /* 0x0000000000007919 */ /* 0x000e2e0000002100 */
[----:B------:R-:W0:Y:S01]  /*0020*/  S2UR UR4, SR_CTAID.X ;  /* 0x00000000000479c3 */ /* 0x000e220000002500 */
[----:B------:R-:W1:Y:S07]  /*0030*/  LDCU UR5, c[0x0][0x390] ;  /* 0x00007200ff0577ac */ /* 0x000e6e0008000800 */
[----:B------:R-:W0:Y:S02]  /*0040*/  LDC R7, c[0x0][0x360] ;  /* 0x0000d800ff077b82 */ /* 0x000e240000000800 */
[----:B0-----:R-:W-:-:S05]  /*0050*/  IMAD R7, R7, UR4, R0 ;  /* 0x0000000407077c24 */ /* 0x001fca000f8e0200 */
[----:B-1----:R-:W-:-:S13]  /*0060*/  ISETP.GE.AND P0, PT, R7, UR5, PT ;  /* 0x0000000507007c0c */ /* 0x002fda000bf06270 */
[----:B------:R-:W-:Y:S05]  /*0070*/  @P0 EXIT ;  /* 0x000000000000094d */ /* 0x000fea0003800000 */
[----:B------:R-:W0:Y:S01]  /*0080*/  LDC.64 R4, c[0x0][0x388] ;  /* 0x0000e200ff047b82 */ /* 0x000e220000000a00 */
[----:B------:R-:W1:Y:S07]  /*0090*/  LDCU.64 UR4, c[0x0][0x358] ;  /* 0x00006b00ff0477ac */ /* 0x000e6e0008000a00 */
[----:B------:R-:W2:Y:S01]  /*00a0*/  LDC.64 R2, c[0x0][0x380] ;  /* 0x0000e000ff027b82 */ /* 0x000ea20000000a00 */
[----:B0-----:R-:W-:-:S06]  /*00b0*/  IMAD.WIDE R4, R7, 0x2, R4 ;  /* 0x0000000207047825 */ /* 0x001fcc00078e0204 */
[----:B-1----:R-:W3:Y:S01]  /*00c0*/  LDG.E.U16.CONSTANT R4, desc[UR4][R4.64] ;  /* 0x0000000404047981 */ /* 0x002ee2000c1e9500 */
[----:B--2---:R-:W-:-:S05]  /*00d0*/  IMAD.WIDE R2, R7, 0x2, R2 ;  /* 0x0000000207027825 */ /* 0x004fca00078e0202 */
[----:B------:R-:W2:Y:S01]  /*00e0*/  LDG.E.U16 R0, desc[UR4][R2.64] ;  /* 0x0000000402007981 */ /* 0x000ea2000c1e1500 */
[----:B---3--:R-:W-:Y:S02]  /*00f0*/  SHF.L.U32 R7, R4, 0x10, RZ ;  /* 0x0000001004077819 */ /* 0x008fe400000006ff */
[----:B--2---:R-:W-:-:S05]  /*0100*/  SHF.L.U32 R0, R0, 0x10, RZ ;  /* 0x0000001000007819 */ /* 0x004fca00000006ff */
[----:B------:R-:W-:-:S05]  /*0110*/  FADD R0, R0, R7 ;  /* 0x0000000700007221 */ /* 0x000fca0000000000 */
[----:B------:R-:W-:-:S05]  /*0120*/  F2FP.BF16.F32.PACK_AB R0, RZ, R0 ;  /* 0x00000000ff00723e */ /* 0x000fca00000010ff */
[----:B------:R-:W-:Y:S01]  /*0130*/  STG.E.U16 desc[UR4][R2.64], R0 ;  /* 0x0000000002007986 */ /* 0x000fe2000c101504 */
[----:B------:R-:W-:Y:S05]  /*0140*/  EXIT ;  /* 0x000000000000794d */ /* 0x000fea0003800000 */
.L_x_83:
        /* <DEDUP_REMOVED lines=11> */
.L_x_244:


//--------------------- .text.gpu_argmax_phase2   --------------------------
	.section	.text.gpu_argmax_phase2,"ax",@progbits
	.align	128
        .global         gpu_argmax_phase2
        .type           gpu_argmax_phase2,@function
        .size           gpu_argmax_phase2,(.L_x_245 - gpu_argmax_phase2)
        .other          gpu_argmax_phase2,@"STO_CUDA_ENTRY STV_DEFAULT"
gpu_argmax_phase2:
.text.gpu_argmax_phase2:
[----:B------:R-:W-:Y:S01]  /*0000*/  LDC R1, c[0x0][0x37c] ;  /* 0x0000df00ff017b82 */ /* 0x000fe20000000800 */
[----:B------:R-:W0:Y:S01]  /*0010*/  S2R R0, SR_TID.X ;  /* 0x0000000000007919 */ /* 0x000e220000002100 */
[----:B------:R-:W0:Y:S01]  /*0020*/  LDCU UR4, c[0x0][0x398] ;  /* 0x00007300ff0477ac */ /* 0x000e220008000800 */
[----:B------:R-:W-:Y:S01]  /*0030*/  BSSY.RECONVERGENT B0, `(.L_x_84) ;  /* 0x000001a000007945 */ /* 0x000fe20003800200 */
[----:B------:R-:W-:Y:S01]  /*0040*/  IMAD.MOV.U32 R8, RZ, RZ, -0x1 ;  /* 0xffffffffff087424 */ /* 0x000fe200078e00ff */
[----:B------:R-:W1:Y:S01]  /*0050*/  LDCU.64 UR8, c[0x0][0x358] ;  /* 0x00006b00ff0877ac */ /* 0x000e620008000a00 */
[----:B------:R-:W-:Y:S01]  /*0060*/  IMAD.MOV.U32 R9, RZ, RZ, -0x800000 ;  /* 0xff800000ff097424 */ /* 0x000fe200078e00ff */
[----:B------:R-:W2:Y:S01]  /*0070*/  LDCU UR5, c[0x0][0x398] ;  /* 0x00007300ff0577ac */ /* 0x000ea20008000800 */
[----:B0-----:R-:W-:-:S13]  /*0080*/  ISETP.GE.AND P0, PT, R0, UR4, PT ;  /* 0x0000000400007c0c */ /* 0x001fda000bf06270 */
[----:B-12---:R-:W-:Y:S05]  /*0090*/  @P0 BRA `(.L_x_85) ;  /* 0x00000000004c0947 */ /* 0x006fea0003800000 */
[----:B------:R-:W0:Y:S01]  /*00a0*/  LDC R10, c[0x0][0x360] ;  /* 0x0000d800ff0a7b82 */ /* 0x000e220000000800 */
[----:B------:R-:W-:Y:S02]  /*00b0*/  IMAD.MOV.U32 R9, RZ, RZ, -0x800000 ;  /* 0xff800000ff097424 */ /* 0x000fe400078e00ff */
[----:B------:R-:W-:Y:S02]  /*00c0*/  IMAD.MOV.U32 R8, RZ, RZ, -0x1 ;  /* 0xffffffffff087424 */ /* 0x000fe400078e00ff */
[----:B------:R-:W-:-:S03]  /*00d0*/  IMAD.MOV.U32 R11, RZ, RZ, R0 ;  /* 0x000000ffff0b7224 */ /* 0x000fc600078e0000 */
[----:B------:R-:W1:Y:S08]  /*00e0*/  LDC.64 R4, c[0x0][0x380] ;  /* 0x0000e000ff047b82 */ /* 0x000e700000000a00 */
[----:B------:R-:W2:Y:S02]  /*00f0*/  LDC.64 R6, c[0x0][0x388] ;  /* 0x0000e200ff067b82 */ /* 0x000ea40000000a00 */
.L_x_88:
[----:B01----:R-:W-:-:S05]  /*0100*/  IMAD.WIDE R2, R11, 0x4, R4 ;  /* 0x000000040b027825 */ /* 0x003fca00078e0204 */
[----:B------:R-:W3:Y:S01]  /*0110*/  LDG.E.CONSTANT R12, desc[UR8][R2.64] ;  /* 0x00000008020c7981 */ /* 0x000ee2000c1e9900 */
[--C-:B------:R-:W-:Y:S01]  /*0120*/  IMAD.MOV.U32 R13, RZ, RZ, R11.reuse ;  /* 0x000000ffff0d7224 */ /* 0x100fe200078e000b */
[----:B------:R-:W-:Y:S01]  /*0130*/  BSSY.RECONVERGENT B1, `(.L_x_86) ;  /* 0x0000008000017945 */ /* 0x000fe20003800200 */
[----:B0-----:R-:W-:-:S05]  /*0140*/  IMAD.IADD R11, R10, 0x1, R11 ;  /* 0x000000010a0b7824 */ /* 0x001fca00078e020b */
[----:B------:R-:W-:Y:S02]  /*0150*/  ISETP.GE.AND P1, PT, R11, UR5, PT ;  /* 0x000000050b007c0c */ /* 0x000fe4000bf26270 */
[----:B---3--:R-:W-:-:S13]  /*0160*/  FSETP.GT.AND P0, PT, R12, R9, PT ;  /* 0x000000090c00720b */ /* 0x008fda0003f04000 */
[----:B-----5:R-:W-:Y:S05]  /*0170*/  @!P0 BRA `(.L_x_87) ;  /* 0x00000000000c8947 */ /* 0x020fea0003800000 */
[----:B--2---:R-:W-:-:S05]  /*0180*/  IMAD.WIDE R2, R13, 0x4, R6 ;  /* 0x000000040d027825 */ /* 0x004fca00078e0206 */
[----:B------:R0:W5:Y:S01]  /*0190*/  LDG.E.CONSTANT R8, desc[UR8][R2.64] ;  /* 0x0000000802087981 */ /* 0x000162000c1e9900 */
[----:B------:R-:W-:-:S07]  /*01a0*/  IMAD.MOV.U32 R9, RZ, RZ, R12 ;  /* 0x000000ffff097224 */ /* 0x000fce00078e000c */
.L_x_87:
[----:B------:R-:W-:Y:S05]  /*01b0*/  BSYNC.RECONVERGENT B1 ;  /* 0x0000000000017941 */ /* 0x000fea0003800200 */
.L_x_86:
[----:B------:R-:W-:Y:S05]  /*01c0*/  @!P1 BRA `(.L_x_88) ;  /* 0xfffffffc00cc9947 */ /* 0x000fea000383ffff */
.L_x_85:
[----:B------:R-:W-:Y:S05]  /*01d0*/  BSYNC.RECONVERGENT B0 ;  /* 0x0000000000007941 */ /* 0x000fea0003800200 */
.L_x_84:
[----:B0-----:R-:W0:Y:S01]  /*01e0*/  SHFL.DOWN PT, R2, R9, 0x10, 0x1f ;  /* 0x0a001f0009027f89 */ /* 0x001e2200000e0000 */
[----:B------:R-:W-:Y:S01]  /*01f0*/  BSSY.RECONVERGENT B0, `(.L_x_89) ;  /* 0x0000025000007945 */ /* 0x000fe20003800200 */
[----:B------:R-:W-:Y:S02]  /*0200*/  ISETP.GT.U32.AND P2, PT, R0, 0x1f, PT ;  /* 0x0000001f0000780c */ /* 0x000fe40003f44070 */
[----:B-----5:R-:W1:Y:S01]  /*0210*/  SHFL.DOWN PT, R3, R8, 0x10, 0x1f ;  /* 0x0a001f0008037f89 */ /* 0x020e6200000e0000 */
[----:B0-----:R-:W-:-:S04]  /*0220*/  FSETP.GEU.AND P0, PT, R9, R2, PT ;  /* 0x000000020900720b */ /* 0x001fc80003f0e000 */
[----:B------:R-:W-:Y:S02]  /*0230*/  FSEL R2, R2, R9, !P0 ;  /* 0x0000000902027208 */ /* 0x000fe40004000000 */
[----:B-1----:R-:W-:-:S03]  /*0240*/  SEL R3, R3, R8, !P0 ;  /* 0x0000000803037207 */ /* 0x002fc60004000000 */
[----:B------:R-:W0:Y:S04]  /*0250*/  SHFL.DOWN PT, R5, R2, 0x8, 0x1f ;  /* 0x09001f0002057f89 */ /* 0x000e2800000e0000 */
[----:B------:R-:W1:Y:S01]  /*0260*/  SHFL.DOWN PT, R4, R3, 0x8, 0x1f ;  /* 0x09001f0003047f89 */ /* 0x000e6200000e0000 */
[----:B0-----:R-:W-:-:S04]  /*0270*/  FSETP.GEU.AND P0, PT, R2, R5, PT ;  /* 0x000000050200720b */ /* 0x001fc80003f0e000 */
[----:B------:R-:W-:Y:S02]  /*0280*/  FSEL R5, R5, R2, !P0 ;  /* 0x0000000205057208 */ /* 0x000fe40004000000 */
[----:B-1----:R-:W-:-:S03]  /*0290*/  SEL R4, R4, R3, !P0 ;  /* 0x0000000304047207 */ /* 0x002fc60004000000 */
[----:B--2---:R-:W0:Y:S04]  /*02a0*/  SHFL.DOWN PT, R6, R5, 0x4, 0x1f ;  /* 0x08801f0005067f89 */ /* 0x004e2800000e0000 */
[----:B------:R-:W1:Y:S01]  /*02b0*/  SHFL.DOWN PT, R7, R4, 0x4, 0x1f ;  /* 0x08801f0004077f89 */ /* 0x000e6200000e0000 */
[----:B0-----:R-:W-:-:S04]  /*02c0*/  FSETP.GEU.AND P0, PT, R5, R6, PT ;  /* 0x000000060500720b */ /* 0x001fc80003f0e000 */
[----:B------:R-:W-:Y:S02]  /*02d0*/  FSEL R6, R6, R5, !P0 ;  /* 0x0000000506067208 */ /* 0x000fe40004000000 */
[----:B-1----:R-:W-:-:S03]  /*02e0*/  SEL R7, R7, R4, !P0 ;  /* 0x0000000407077207 */ /* 0x002fc60004000000 */
[----:B------:R-:W0:Y:S04]  /*02f0*/  SHFL.DOWN PT, R9, R6, 0x2, 0x1f ;  /* 0x08401f0006097f89 */ /* 0x000e2800000e0000 */
[----:B------:R-:W1:Y:S01]  /*0300*/  SHFL.DOWN PT, R2, R7, 0x2, 0x1f ;  /* 0x08401f0007027f89 */ /* 0x000e6200000e0000 */
[----:B0-----:R-:W-:-:S04]  /*0310*/  FSETP.GEU.AND P0, PT, R6, R9, PT ;  /* 0x000000090600720b */ /* 0x001fc80003f0e000 */
[----:B------:R-:W-:Y:S02]  /*0320*/  FSEL R9, R9, R6, !P0 ;  /* 0x0000000609097208 */ /* 0x000fe40004000000 */
[----:B-1----:R-:W-:Y:S02]  /*0330*/  SEL R2, R2, R7, !P0 ;  /* 0x0000000702027207 */ /* 0x002fe40004000000 */
[----:B------:R-:W-:Y:S01]  /*0340*/  LOP3.LUT P0, R4, R0, 0x1f, RZ, 0xc0, !PT ;  /* 0x0000001f00047812 */ /* 0x000fe2000780c0ff */
[----:B------:R-:W0:Y:S04]  /*0350*/  SHFL.DOWN PT, R8, R9, 0x1, 0x1f ;  /* 0x08201f0009087f89 */ /* 0x000e2800000e0000 */
[----:B------:R-:W1:Y:S01]  /*0360*/  SHFL.DOWN PT, R3, R2, 0x1, 0x1f ;  /* 0x08201f0002037f89 */ /* 0x000e6200000e0000 */
[----:B0-----:R-:W-:-:S04]  /*0370*/  FSETP.GEU.AND P1, PT, R9, R8, PT ;  /* 0x000000080900720b */ /* 0x001fc80003f2e000 */
[----:B------:R-:W-:Y:S02]  /*0380*/  FSEL R5, R8, R9, !P1 ;  /* 0x0000000908057208 */ /* 0x000fe40004800000 */
[----:B-1----:R-:W-:Y:S01]  /*0390*/  SEL R3, R3, R2, !P1 ;  /* 0x0000000203037207 */ /* 0x002fe20004800000 */
[----:B------:R-:W-:Y:S06]  /*03a0*/  @P0 BRA `(.L_x_90) ;  /* 0x0000000000240947 */ /* 0x000fec0003800000 */
[----:B------:R-:W0:Y:S01]  /*03b0*/  S2UR UR6, SR_CgaCtaId ;  /* 0x00000000000679c3 */ /* 0x000e220000008800 */
[----:B------:R-:W-:Y:S02]  /*03c0*/  UMOV UR4, 0x400 ;  /* 0x0000040000047882 */ /* 0x000fe40000000000 */
[----:B------:R-:W-:Y:S02]  /*03d0*/  UIADD3 UR5, UPT, UPT, UR4, 0x80, URZ ;  /* 0x0000008004057890 */ /* 0x000fe4000fffe0ff */
[----:B0-----:R-:W-:Y:S02]  /*03e0*/  ULEA UR4, UR6, UR4, 0x18 ;  /* 0x0000000406047291 */ /* 0x001fe4000f8ec0ff */
[----:B------:R-:W-:-:S04]  /*03f0*/  ULEA UR5, UR6, UR5, 0x18 ;  /* 0x0000000506057291 */ /* 0x000fc8000f8ec0ff */
[C---:B------:R-:W-:Y:S02]  /*0400*/  LEA.HI R2, R0.reuse, UR4, RZ, 0x1d ;  /* 0x0000000400027c11 */ /* 0x040fe4000f8fe8ff */
[----:B------:R-:W-:-:S03]  /*0410*/  LEA.HI R0, R0, UR5, RZ, 0x1d ;  /* 0x0000000500007c11 */ /* 0x000fc6000f8fe8ff */
[----:B------:R0:W-:Y:S04]  /*0420*/  STS [R2], R5 ;  /* 0x0000000502007388 */ /* 0x0001e80000000800 */
[----:B------:R0:W-:Y:S02]  /*0430*/  STS [R0], R3 ;  /* 0x0000000300007388 */ /* 0x0001e40000000800 */
.L_x_90:
[----:B------:R-:W-:Y:S05]  /*0440*/  BSYNC.RECONVERGENT B0 ;  /* 0x0000000000007941 */ /* 0x000fea0003800200 */
.L_x_89:
[----:B------:R-:W-:Y:S06]  /*0450*/  BAR.SYNC.DEFER_BLOCKING 0x0 ;  /* 0x0000000000007b1d */ /* 0x000fec0000010000 */
[----:B------:R-:W-:Y:S05]  /*0460*/  @P2 EXIT ;  /* 0x000000000000294d */ /* 0x000fea0003800000 */
[----:B------:R-:W1:Y:S01]  /*0470*/  LDCU UR4, c[0x0][0x360] ;  /* 0x00006c00ff0477ac */ /* 0x000e620008000800 */
[----:B------:R-:W-:Y:S01]  /*0480*/  BSSY.RECONVERGENT B0, `(.L_x_91) ;  /* 0x000000f000007945 */ /* 0x000fe20003800200 */
[----:B0-----:R-:W-:Y:S02]  /*0490*/  IMAD.MOV.U32 R0, RZ, RZ, -0x1 ;  /* 0xffffffffff007424 */ /* 0x001fe400078e00ff */
[----:B------:R-:W-:Y:S01]  /*04a0*/  IMAD.MOV.U32 R2, RZ, RZ, -0x800000 ;  /* 0xff800000ff027424 */ /* 0x000fe200078e00ff */
[----:B-1----:R-:W-:-:S06]  /*04b0*/  USHF.R.U32.HI UR4, URZ, 0x5, UR4 ;  /* 0x00000005ff047899 */ /* 0x002fcc0008011604 */
[----:B------:R-:W-:-:S13]  /*04c0*/  ISETP.GE.U32.AND P0, PT, R4, UR4, PT ;  /* 0x0000000404007c0c */ /* 0x000fda000bf06070 */
[----:B------:R-:W-:Y:S05]  /*04d0*/  @P0 BRA `(.L_x_92) ;  /* 0x0000000000240947 */ /* 0x000fea0003800000 */
[----:B------:R-:W0:Y:S01]  /*04e0*/  S2UR UR5, SR_CgaCtaId ;  /* 0x00000000000579c3 */ /* 0x000e220000008800 */
[----:B------:R-:W-:Y:S02]  /*04f0*/  UMOV UR4, 0x400 ;  /* 0x0000040000047882 */ /* 0x000fe40000000000 */
[----:B------:R-:W-:Y:S02]  /*0500*/  UIADD3 UR6, UPT, UPT, UR4, 0x80, URZ ;  /* 0x0000008004067890 */ /* 0x000fe4000fffe0ff */
[----:B0-----:R-:W-:Y:S02]  /*0510*/  ULEA UR4, UR5, UR4, 0x18 ;  /* 0x0000000405047291 */ /* 0x001fe4000f8ec0ff */
[----:B------:R-:W-:-:S04]  /*0520*/  ULEA UR6, UR5, UR6, 0x18 ;  /* 0x0000000605067291 */ /* 0x000fc8000f8ec0ff */
[C---:B------:R-:W-:Y:S02]  /*0530*/  LEA R2, R4.reuse, UR4, 0x2 ;  /* 0x0000000404027c11 */ /* 0x040fe4000f8e10ff */
[----:B------:R-:W-:-:S04]  /*0540*/  LEA R0, R4, UR6, 0x2 ;  /* 0x0000000604007c11 */ /* 0x000fc8000f8e10ff */
[----:B------:R-:W0:Y:S04]  /*0550*/  LDS R2, [R2] ;  /* 0x0000000002027984 */ /* 0x000e280000000800 */
[----:B------:R-:W1:Y:S02]  /*0560*/  LDS R0, [R0] ;  /* 0x0000000000007984 */ /* 0x000e640000000800 */
.L_x_92:
[----:B------:R-:W-:Y:S05]  /*0570*/  BSYNC.RECONVERGENT B0 ;  /* 0x0000000000007941 */ /* 0x000fea0003800200 */
.L_x_91:
[----:B0-----:R-:W0:Y:S01]  /*0580*/  SHFL.DOWN PT, R3, R2, 0x10, 0x1f ;  /* 0x0a001f0002037f89 */ /* 0x001e2200000e0000 */
[----:B------:R-:W-:-:S03]  /*0590*/  ISETP.NE.AND P1, PT, R4, RZ, PT ;  /* 0x000000ff0400720c */ /* 0x000fc60003f25270 */
[----:B-1----:R-:W1:Y:S01]  /*05a0*/  SHFL.DOWN PT, R5, R0, 0x10, 0x1f ;  /* 0x0a001f0000057f89 */ /* 0x002e6200000e0000 */
        /* <DEDUP_REMOVED lines=18> */
[----:B------:R0:W1:Y:S04]  /*06d0*/  SHFL.DOWN PT, R5, R0, 0x1, 0x1f ;  /* 0x08201f0000057f89 */ /* 0x00006800000e0000 */
[----:B------:R0:W2:Y:S01]  /*06e0*/  SHFL.DOWN PT, R11, R4, 0x1, 0x1f ;  /* 0x08201f00040b7f89 */ /* 0x0000a200000e0000 */
[----:B------:R-:W-:Y:S05]  /*06f0*/  @P1 EXIT ;  /* 0x000000000000194d */ /* 0x000fea0003800000 */
[----:B------:R-:W3:Y:S01]  /*0700*/  LDC.64 R2, c[0x0][0x390] ;  /* 0x0000e400ff027b82 */ /* 0x000ee20000000a00 */
[----:B-1----:R-:W-:-:S04]  /*0710*/  FSETP.GEU.AND P0, PT, R0, R5, PT ;  /* 0x000000050000720b */ /* 0x002fc80003f0e000 */
[----:B--2---:R-:W-:-:S05]  /*0720*/  SEL R11, R11, R4, !P0 ;  /* 0x000000040b0b7207 */ /* 0x004fca0004000000 */
[----:B---3--:R-:W-:Y:S01]  /*0730*/  STG.E desc[UR8][R2.64], R11 ;  /* 0x0000000b02007986 */ /* 0x008fe2000c101908 */
[----:B------:R-:W-:Y:S05]  /*0740*/  EXIT ;  /* 0x000000000000794d */ /* 0x000fea0003800000 */
.L_x_93:
        /* <DEDUP_REMOVED lines=11> */
.L_x_245:


//--------------------- .text.gpu_argmax_bf16_phase1 --------------------------
	.section	.text.gpu_argmax_bf16_phase1,"ax",@progbits
	.align	128
        .global         gpu_argmax_bf16_phase1
        .type           gpu_argmax_bf16_phase1,@function
        .size           gpu_argmax_bf16_phase1,(.L_x_246 - gpu_argmax_bf16_phase1)
        .other          gpu_argmax_bf16_phase1,@"STO_CUDA_ENTRY STV_DEFAULT"
gpu_argmax_bf16_phase1:
.text.gpu_argmax_bf16_phase1:
[----:B------:R-:W-:Y:S08]  /*0000*/  LDC R1, c[0x0][0x37c] ;  /* 0x0000df00ff017b82 */ /* 0x000ff00000000800 */
[----:B------:R-:W0:Y:S01]  /*0010*/  LDC R2, c[0x0][0x360] ;  /* 0x0000d800ff027b82 */ /* 0x000e220000000800 */
[----:B------:R-:W1:Y:S01]  /*0020*/  LDCU.64 UR8, c[0x0][0x358] ;  /* 0x00006b00ff0877ac */ /* 0x000e620008000a00 */
[----:B------:R-:W-:Y:S01]  /*0030*/  BSSY.RECONVERGENT B0, `(.L_x_94) ;  /* 0x000007c000007945 */ /* 0x000fe20003800200 */
[----:B------:R-:W-:-:S05]  /*0040*/  IMAD.MOV.U32 R13, RZ, RZ, -0x800000 ;  /* 0xff800000ff0d7424 */ /* 0x000fca00078e00ff */
[----:B------:R-:W2:Y:S08]  /*0050*/  LDC R7, c[0x0][0x370] ;  /* 0x0000dc00ff077b82 */ /* 0x000eb00000000800 */
[----:B------:R-:W3:Y:S01]  /*0060*/  LDC R8, c[0x0][0x398] ;  /* 0x0000e600ff087b82 */ /* 0x000ee20000000800 */
[-C--:B--2---:R-:W-:Y:S02]  /*0070*/  IABS R10, R7.reuse ;  /* 0x00000007000a7213 */ /* 0x084fe40000000000 */
[----:B------:R-:W-:-:S02]  /*0080*/  IABS R9, R7 ;  /* 0x0000000700097213 */ /* 0x000fc40000000000 */
[----:B------:R-:W2:Y:S03]  /*0090*/  I2F.RP R0, R10 ;  /* 0x0000000a00007306 */ /* 0x000ea60000209400 */
[----:B------:R-:W-:Y:S01]  /*00a0*/  IMAD.MOV R9, RZ, RZ, -R9 ;  /* 0x000000ffff097224 */ /* 0x000fe200078e0a09 */
[----:B---3--:R-:W-:-:S04]  /*00b0*/  IADD3 R6, PT, PT, R7, -0x1, R8 ;  /* 0xffffffff07067810 */ /* 0x008fc80007ffe008 */
[----:B--2---:R-:W2:Y:S02]  /*00c0*/  MUFU.RCP R0, R0 ;  /* 0x0000000000007308 */ /* 0x004ea40000001000 */
[----:B--2---:R-:W-:Y:S01]  /*00d0*/  VIADD R4, R0, 0xffffffe ;  /* 0x0ffffffe00047836 */ /* 0x004fe20000000000 */
[----:B------:R-:W-:Y:S02]  /*00e0*/  IABS R0, R6 ;  /* 0x0000000600007213 */ /* 0x000fe40000000000 */
[----:B------:R-:W-:-:S03]  /*00f0*/  LOP3.LUT R6, R6, R7, RZ, 0x3c, !PT ;  /* 0x0000000706067212 */ /* 0x000fc600078e3cff */
[----:B------:R2:W3:Y:S01]  /*0100*/  F2I.FTZ.U32.TRUNC.NTZ R5, R4 ;  /* 0x0000000400057305 */ /* 0x0004e2000021f000 */
[----:B------:R-:W-:Y:S01]  /*0110*/  ISETP.GE.AND P2, PT, R6, RZ, PT ;  /* 0x000000ff0600720c */ /* 0x000fe20003f46270 */
[----:B--2---:R-:W-:Y:S02]  /*0120*/  IMAD.MOV.U32 R4, RZ, RZ, RZ ;  /* 0x000000ffff047224 */ /* 0x004fe400078e00ff */
[----:B---3--:R-:W-:-:S04]  /*0130*/  IMAD.MOV R3, RZ, RZ, -R5 ;  /* 0x000000ffff037224 */ /* 0x008fc800078e0a05 */
[----:B------:R-:W-:-:S04]  /*0140*/  IMAD R3, R3, R10, RZ ;  /* 0x0000000a03037224 */ /* 0x000fc800078e02ff */
[----:B------:R-:W-:-:S04]  /*0150*/  IMAD.HI.U32 R5, R5, R3, R4 ;  /* 0x0000000305057227 */ /* 0x000fc800078e0004 */
[----:B------:R-:W-:Y:S02]  /*0160*/  IMAD.MOV.U32 R3, RZ, RZ, R9 ;  /* 0x000000ffff037224 */ /* 0x000fe400078e0009 */
[----:B------:R-:W-:-:S04]  /*0170*/  IMAD.HI.U32 R5, R5, R0, RZ ;  /* 0x0000000005057227 */ /* 0x000fc800078e00ff */
[----:B------:R-:W-:Y:S02]  /*0180*/  IMAD R3, R5, R3, R0 ;  /* 0x0000000305037224 */ /* 0x000fe400078e0200 */
[----:B------:R-:W2:Y:S03]  /*0190*/  S2R R0, SR_CTAID.X ;  /* 0x0000000000007919 */ /* 0x000ea60000002500 */
[----:B------:R-:W-:-:S13]  /*01a0*/  ISETP.GT.U32.AND P1, PT, R10, R3, PT ;  /* 0x000000030a00720c */ /* 0x000fda0003f24070 */
[----:B------:R-:W-:Y:S02]  /*01b0*/  @!P1 IMAD.IADD R3, R3, 0x1, -R10 ;  /* 0x0000000103039824 */ /* 0x000fe400078e0a0a */
[----:B------:R-:W-:Y:S01]  /*01c0*/  @!P1 VIADD R5, R5, 0x1 ;  /* 0x0000000105059836 */ /* 0x000fe20000000000 */
[----:B------:R-:W-:Y:S02]  /*01d0*/  ISETP.NE.AND P1, PT, R7, RZ, PT ;  /* 0x000000ff0700720c */ /* 0x000fe40003f25270 */
[----:B------:R-:W-:Y:S01]  /*01e0*/  ISETP.GE.U32.AND P0, PT, R3, R10, PT ;  /* 0x0000000a0300720c */ /* 0x000fe20003f06070 */
[----:B------:R-:W-:Y:S01]  /*01f0*/  IMAD.MOV.U32 R10, RZ, RZ, -0x1 ;  /* 0xffffffffff0a7424 */ /* 0x000fe200078e00ff */
[----:B------:R-:W3:Y:S11]  /*0200*/  S2R R3, SR_TID.X ;  /* 0x0000000000037919 */ /* 0x000ef60000002100 */
[----:B------:R-:W-:-:S04]  /*0210*/  @P0 VIADD R5, R5, 0x1 ;  /* 0x0000000105050836 */ /* 0x000fc80000000000 */
[----:B------:R-:W-:Y:S01]  /*0220*/  @!P2 IMAD.MOV R5, RZ, RZ, -R5 ;  /* 0x000000ffff05a224 */ /* 0x000fe200078e0a05 */
[----:B------:R-:W-:-:S05]  /*0230*/  @!P1 LOP3.LUT R5, RZ, R7, RZ, 0x33, !PT ;  /* 0x00000007ff059212 */ /* 0x000fca00078e33ff */
[----:B--2---:R-:W-:-:S05]  /*0240*/  IMAD R4, R5, R0, R5 ;  /* 0x0000000005047224 */ /* 0x004fca00078e0205 */
[----:B------:R-:W-:Y:S01]  /*0250*/  VIMNMX R9, PT, PT, R4, R8, PT ;  /* 0x0000000804097248 */ /* 0x000fe20003fe0100 */
[----:B---3--:R-:W-:-:S05]  /*0260*/  IMAD R5, R5, R0, R3 ;  /* 0x0000000005057224 */ /* 0x008fca00078e0203 */
[----:B------:R-:W-:-:S13]  /*0270*/  ISETP.GE.AND P0, PT, R5, R9, PT ;  /* 0x000000090500720c */ /* 0x000fda0003f06270 */
[----:B01----:R-:W-:Y:S05]  /*0280*/  @P0 BRA `(.L_x_95) ;  /* 0x0000000400580947 */ /* 0x003fea0003800000 */
[----:B------:R-:W0:Y:S01]  /*0290*/  I2F.U32.RP R10, R2 ;  /* 0x00000002000a7306 */ /* 0x000e220000209000 */
[----:B------:R-:W-:Y:S01]  /*02a0*/  IMAD.IADD R4, R5, 0x1, R2 ;  /* 0x0000000105047824 */ /* 0x000fe200078e0202 */
[----:B------:R-:W-:Y:S01]  /*02b0*/  ISETP.NE.U32.AND P2, PT, R2, RZ, PT ;  /* 0x000000ff0200720c */ /* 0x000fe20003f45070 */
[----:B------:R-:W-:Y:S01]  /*02c0*/  BSSY.RECONVERGENT B1, `(.L_x_96) ;  /* 0x0000045000017945 */ /* 0x000fe20003800200 */
[----:B------:R-:W-:Y:S02]  /*02d0*/  IMAD.MOV.U32 R13, RZ, RZ, -0x800000 ;  /* 0xff800000ff0d7424 */ /* 0x000fe400078e00ff */
[----:B------:R-:W-:Y:S02]  /*02e0*/  ISETP.GE.AND P0, PT, R4, R9, PT ;  /* 0x000000090400720c */ /* 0x000fe40003f06270 */
[----:B------:R-:W-:Y:S02]  /*02f0*/  VIMNMX R9, PT, PT, R9, R4, !PT ;  /* 0x0000000409097248 */ /* 0x000fe40007fe0100 */
[----:B------:R-:W-:-:S04]  /*0300*/  SEL R8, RZ, 0x1, P0 ;  /* 0x00000001ff087807 */ /* 0x000fc80000000000 */
[----:B------:R-:W-:Y:S01]  /*0310*/  IADD3 R9, PT, PT, R9, -R4, -R8 ;  /* 0x8000000409097210 */ /* 0x000fe20007ffe808 */
[----:B0-----:R-:W0:Y:S02]  /*0320*/  MUFU.RCP R10, R10 ;  /* 0x0000000a000a7308 */ /* 0x001e240000001000 */
[----:B0-----:R-:W-:-:S06]  /*0330*/  VIADD R6, R10, 0xffffffe ;  /* 0x0ffffffe0a067836 */ /* 0x001fcc0000000000 */
[----:B------:R0:W1:Y:S02]  /*0340*/  F2I.FTZ.U32.TRUNC.NTZ R7, R6 ;  /* 0x0000000600077305 */ /* 0x000064000021f000 */
[----:B0-----:R-:W-:Y:S02]  /*0350*/  IMAD.MOV.U32 R6, RZ, RZ, RZ ;  /* 0x000000ffff067224 */ /* 0x001fe400078e00ff */
[----:B-1----:R-:W-:-:S04]  /*0360*/  IMAD.MOV R11, RZ, RZ, -R7 ;  /* 0x000000ffff0b7224 */ /* 0x002fc800078e0a07 */
[----:B------:R-:W-:-:S04]  /*0370*/  IMAD R11, R11, R2, RZ ;  /* 0x000000020b0b7224 */ /* 0x000fc800078e02ff */
[----:B------:R-:W-:-:S06]  /*0380*/  IMAD.HI.U32 R10, R7, R11, R6 ;  /* 0x0000000b070a7227 */ /* 0x000fcc00078e0006 */
[----:B------:R-:W-:-:S04]  /*0390*/  IMAD.HI.U32 R7, R10, R9, RZ ;  /* 0x000000090a077227 */ /* 0x000fc800078e00ff */
[----:B------:R-:W-:Y:S02]  /*03a0*/  IMAD.MOV R4, RZ, RZ, -R7 ;  /* 0x000000ffff047224 */ /* 0x000fe400078e0a07 */
[----:B------:R-:W-:Y:S02]  /*03b0*/  IMAD.MOV.U32 R10, RZ, RZ, -0x1 ;  /* 0xffffffffff0a7424 */ /* 0x000fe400078e00ff */
[----:B------:R-:W-:-:S05]  /*03c0*/  IMAD R9, R2, R4, R9 ;  /* 0x0000000402097224 */ /* 0x000fca00078e0209 */
[----:B------:R-:W-:-:S13]  /*03d0*/  ISETP.GE.U32.AND P0, PT, R9, R2, PT ;  /* 0x000000020900720c */ /* 0x000fda0003f06070 */
[----:B------:R-:W-:Y:S02]  /*03e0*/  @P0 IMAD.IADD R9, R9, 0x1, -R2 ;  /* 0x0000000109090824 */ /* 0x000fe400078e0a02 */
[----:B------:R-:W-:-:S03]  /*03f0*/  @P0 VIADD R7, R7, 0x1 ;  /* 0x0000000107070836 */ /* 0x000fc60000000000 */
[----:B------:R-:W-:-:S13]  /*0400*/  ISETP.GE.U32.AND P1, PT, R9, R2, PT ;  /* 0x000000020900720c */ /* 0x000fda0003f26070 */
[----:B------:R-:W-:Y:S01]  /*0410*/  @P1 VIADD R7, R7, 0x1 ;  /* 0x0000000107071836 */ /* 0x000fe20000000000 */
[----:B------:R-:W-:-:S05]  /*0420*/  @!P2 LOP3.LUT R7, RZ, R2, RZ, 0x33, !PT ;  /* 0x00000002ff07a212 */ /* 0x000fca00078e33ff */
[----:B------:R-:W-:-:S04]  /*0430*/  IMAD.IADD R7, R8, 0x1, R7 ;  /* 0x0000000108077824 */ /* 0x000fc800078e0207 */
[C---:B------:R-:W-:Y:S01]  /*0440*/  VIADD R12, R7.reuse, 0x1 ;  /* 0x00000001070c7836 */ /* 0x040fe20000000000 */
[----:B------:R-:W-:-:S04]  /*0450*/  ISETP.GE.U32.AND P1, PT, R7, 0x3, PT ;  /* 0x000000030700780c */ /* 0x000fc80003f26070 */
[----:B------:R-:W-:-:S04]  /*0460*/  LOP3.LUT R4, R12, 0x3, RZ, 0xc0, !PT ;  /* 0x000000030c047812 */ /* 0x000fc800078ec0ff */
[----:B------:R-:W-:-:S05]  /*0470*/  ISETP.NE.AND P0, PT, R4, RZ, PT ;  /* 0x000000ff0400720c */ /* 0x000fca0003f05270 */
[----:B------:R-:W-:Y:S08]  /*0480*/  @!P1 BRA `(.L_x_97) ;  /* 0x0000000000a09947 */ /* 0x000ff00003800000 */
[----:B------:R-:W0:Y:S01]  /*0490*/  LDC.64 R6, c[0x0][0x380] ;  /* 0x0000e000ff067b82 */ /* 0x000e220000000a00 */
[----:B------:R-:W-:Y:S01]  /*04a0*/  LOP3.LUT R12, R12, 0xfffffffc, RZ, 0xc0, !PT ;  /* 0xfffffffc0c0c7812 */ /* 0x000fe200078ec0ff */
[----:B------:R-:W-:Y:S02]  /*04b0*/  IMAD.MOV.U32 R13, RZ, RZ, -0x800000 ;  /* 0xff800000ff0d7424 */ /* 0x000fe400078e00ff */
[----:B------:R-:W-:Y:S02]  /*04c0*/  IMAD.MOV.U32 R10, RZ, RZ, -0x1 ;  /* 0xffffffffff0a7424 */ /* 0x000fe400078e00ff */
[----:B------:R-:W-:Y:S02]  /*04d0*/  IMAD.SHL.U32 R11, R2, 0x2, RZ ;  /* 0x00000002020b7824 */ /* 0x000fe400078e00ff */
[----:B------:R-:W-:-:S07]  /*04e0*/  IMAD.MOV R12, RZ, RZ, -R12 ;  /* 0x000000ffff0c7224 */ /* 0x000fce00078e0a0c */
.L_x_98:
[----:B0-----:R-:W-:-:S03]  /*04f0*/  IMAD.WIDE R16, R5, 0x2, R6 ;  /* 0x0000000205107825 */ /* 0x001fc600078e0206 */
[----:B------:R-:W-:-:S03]  /*0500*/  IADD3 R8, P1, PT, R16, R11, RZ ;  /* 0x0000000b10087210 */ /* 0x000fc60007f3e0ff */
[----:B------:R-:W2:Y:S02]  /*0510*/  LDG.E.U16.CONSTANT R16, desc[UR8][R16.64] ;  /* 0x0000000810107981 */ /* 0x000ea4000c1e9500 */
[----:B------:R-:W-:Y:S01]  /*0520*/  IMAD.X R9, RZ, RZ, R17, P1 ;  /* 0x000000ffff097224 */ /* 0x000fe200008e0611 */
[----:B------:R-:W-:-:S04]  /*0530*/  IADD3 R14, P1, PT, R11, R8, RZ ;  /* 0x000000080b0e7210 */ /* 0x000fc80007f3e0ff */
[----:B------:R-:W3:Y:S01]  /*0540*/  LDG.E.U16.CONSTANT R8, desc[UR8][R8.64] ;  /* 0x0000000808087981 */ /* 0x000ee2000c1e9500 */
[----:B------:R-:W-:Y:S01]  /*0550*/  IMAD.X R15, RZ, RZ, R9, P1 ;  /* 0x000000ffff0f7224 */ /* 0x000fe200008e0609 */
[----:B------:R-:W-:-:S04]  /*0560*/  IADD3 R18, P1, PT, R11, R14, RZ ;  /* 0x0000000e0b127210 */ /* 0x000fc80007f3e0ff */
[----:B------:R-:W4:Y:S01]  /*0570*/  LDG.E.U16.CONSTANT R21, desc[UR8][R14.64] ;  /* 0x000000080e157981 */ /* 0x000f22000c1e9500 */
[----:B------:R-:W-:-:S05]  /*0580*/  IMAD.X R19, RZ, RZ, R15, P1 ;  /* 0x000000ffff137224 */ /* 0x000fca00008e060f */
[----:B------:R-:W5:Y:S01]  /*0590*/  LDG.E.U16.CONSTANT R18, desc[UR8][R18.64] ;  /* 0x0000000812127981 */ /* 0x000f62000c1e9500 */
[----:B------:R-:W-:Y:S02]  /*05a0*/  VIADD R12, R12, 0x4 ;  /* 0x000000040c0c7836 */ /* 0x000fe40000000000 */
[----:B--2---:R-:W-:-:S05]  /*05b0*/  IMAD.U32 R20, R16, 0x10000, RZ ;  /* 0x0001000010147824 */ /* 0x004fca00078e00ff */
[----:B------:R-:W-:Y:S01]  /*05c0*/  FSETP.GT.AND P2, PT, R20, R13, PT ;  /* 0x0000000d1400720b */ /* 0x000fe20003f44000 */
[----:B---3--:R-:W-:-:S03]  /*05d0*/  IMAD.U32 R16, R8, 0x10000, RZ ;  /* 0x0001000008107824 */ /* 0x008fc600078e00ff */
[----:B------:R-:W-:Y:S02]  /*05e0*/  FSEL R13, R20, R13, P2 ;  /* 0x0000000d140d7208 */ /* 0x000fe40001000000 */
[----:B------:R-:W-:Y:S01]  /*05f0*/  SEL R10, R5, R10, P2 ;  /* 0x0000000a050a7207 */ /* 0x000fe20001000000 */
[----:B------:R-:W-:Y:S01]  /*0600*/  IMAD.IADD R5, R2, 0x1, R5 ;  /* 0x0000000102057824 */ /* 0x000fe200078e0205 */
[-C--:B------:R-:W-:Y:S01]  /*0610*/  FSETP.GT.AND P3, PT, R16, R13.reuse, PT ;  /* 0x0000000d1000720b */ /* 0x080fe20003f64000 */
[----:B----4-:R-:W-:Y:S01]  /*0620*/  IMAD.U32 R8, R21, 0x10000, RZ ;  /* 0x0001000015087824 */ /* 0x010fe200078e00ff */
[----:B------:R-:W-:Y:S02]  /*0630*/  ISETP.NE.AND P2, PT, R12, RZ, PT ;  /* 0x000000ff0c00720c */ /* 0x000fe40003f45270 */
[----:B------:R-:W-:Y:S02]  /*0640*/  FSEL R13, R16, R13, P3 ;  /* 0x0000000d100d7208 */ /* 0x000fe40001800000 */
[C---:B------:R-:W-:Y:S01]  /*0650*/  SEL R10, R5.reuse, R10, P3 ;  /* 0x0000000a050a7207 */ /* 0x040fe20001800000 */
[----:B------:R-:W-:Y:S01]  /*0660*/  IMAD.IADD R5, R5, 0x1, R2 ;  /* 0x0000000105057824 */ /* 0x000fe200078e0202 */
[----:B------:R-:W-:Y:S01]  /*0670*/  FSETP.GT.AND P1, PT, R8, R13, PT ;  /* 0x0000000d0800720b */ /* 0x000fe20003f24000 */
[----:B-----5:R-:W-:-:S03]  /*0680*/  IMAD.U32 R18, R18, 0x10000, RZ ;  /* 0x0001000012127824 */ /* 0x020fc600078e00ff */
[----:B------:R-:W-:Y:S02]  /*0690*/  FSEL R13, R8, R13, P1 ;  /* 0x0000000d080d7208 */ /* 0x000fe40000800000 */
[C---:B------:R-:W-:Y:S01]  /*06a0*/  SEL R10, R5.reuse, R10, P1 ;  /* 0x0000000a050a7207 */ /* 0x040fe20000800000 */
[----:B------:R-:W-:Y:S01]  /*06b0*/  IMAD.IADD R5, R5, 0x1, R2 ;  /* 0x0000000105057824 */ /* 0x000fe200078e0202 */
[----:B------:R-:W-:-:S04]  /*06c0*/  FSETP.GT.AND P1, PT, R18, R13, PT ;  /* 0x0000000d1200720b */ /* 0x000fc80003f24000 */
[C---:B------:R-:W-:Y:S01]  /*06d0*/  SEL R10, R5.reuse, R10, P1 ;  /* 0x0000000a050a7207 */ /* 0x040fe20000800000 */
[----:B------:R-:W-:Y:S01]  /*06e0*/  IMAD.IADD R5, R5, 0x1, R2 ;  /* 0x0000000105057824 */ /* 0x000fe200078e0202 */
[----:B------:R-:W-:Y:S01]  /*06f0*/  FSEL R13, R18, R13, P1 ;  /* 0x0000000d120d7208 */ /* 0x000fe20000800000 */
[----:B------:R-:W-:Y:S06]  /*0700*/  @P2 BRA `(.L_x_98) ;  /* 0xfffffffc00782947 */ /* 0x000fec000383ffff */
.L_x_97:
[----:B------:R-:W-:Y:S05]  /*0710*/  BSYNC.RECONVERGENT B1 ;  /* 0x0000000000017941 */ /* 0x000fea0003800200 */
.L_x_96:
[----:B------:R-:W-:Y:S05]  /*0720*/  @!P0 BRA `(.L_x_95) ;  /* 0x0000000000308947 */ /* 0x000fea0003800000 */
[----:B------:R-:W0:Y:S01]  /*0730*/  LDC.64 R6, c[0x0][0x380] ;  /* 0x0000e000ff067b82 */ /* 0x000e220000000a00 */
[----:B------:R-:W-:-:S07]  /*0740*/  IMAD.MOV R4, RZ, RZ, -R4 ;  /* 0x000000ffff047224 */ /* 0x000fce00078e0a04 */
.L_x_99:
[----:B0-----:R-:W-:-:S06]  /*0750*/  IMAD.WIDE R8, R5, 0x2, R6 ;  /* 0x0000000205087825 */ /* 0x001fcc00078e0206 */
[----:B------:R-:W2:Y:S01]  /*0760*/  LDG.E.U16.CONSTANT R8, desc[UR8][R8.64] ;  /* 0x0000000808087981 */ /* 0x000ea2000c1e9500 */
[----:B------:R-:W-:-:S05]  /*0770*/  VIADD R4, R4, 0x1 ;  /* 0x0000000104047836 */ /* 0x000fca0000000000 */
[----:B------:R-:W-:Y:S01]  /*0780*/  ISETP.NE.AND P0, PT, R4, RZ, PT ;  /* 0x000000ff0400720c */ /* 0x000fe20003f05270 */
[----:B--2---:R-:W-:-:S05]  /*0790*/  IMAD.U32 R12, R8, 0x10000, RZ ;  /* 0x00010000080c7824 */ /* 0x004fca00078e00ff */
[----:B------:R-:W-:-:S04]  /*07a0*/  FSETP.GT.AND P1, PT, R12, R13, PT ;  /* 0x0000000d0c00720b */ /* 0x000fc80003f24000 */
[----:B------:R-:W-:Y:S01]  /*07b0*/  SEL R10, R5, R10, P1 ;  /* 0x0000000a050a7207 */ /* 0x000fe20000800000 */
[----:B------:R-:W-:Y:S01]  /*07c0*/  IMAD.IADD R5, R2, 0x1, R5 ;  /* 0x0000000102057824 */ /* 0x000fe200078e0205 */
[----:B------:R-:W-:Y:S01]  /*07d0*/  FSEL R13, R12, R13, P1 ;  /* 0x0000000d0c0d7208 */ /* 0x000fe20000800000 */
[----:B------:R-:W-:Y:S06]  /*07e0*/  @P0 BRA `(.L_x_99) ;  /* 0xfffffffc00d80947 */ /* 0x000fec000383ffff */
.L_x_95:
[----:B------:R-:W-:Y:S05]  /*07f0*/  BSYNC.RECONVERGENT B0 ;  /* 0x0000000000007941 */ /* 0x000fea0003800200 */
.L_x_94:
[----:B------:R-:W0:Y:S01]  /*0800*/  SHFL.DOWN PT, R4, R13, 0x10, 0x1f ;  /* 0x0a001f000d047f89 */ /* 0x000e2200000e0000 */
[----:B------:R-:W-:Y:S03]  /*0810*/  BSSY.RECONVERGENT B0, `(.L_x_100) ;  /* 0x0000027000007945 */ /* 0x000fe60003800200 */
        /* <DEDUP_REMOVED lines=14> */
[----:B------:R-:W-:Y:S01]  /*0900*/  SHF.R.U32.HI R7, RZ, 0x5, R2 ;  /* 0x00000005ff077819 */ /* 0x000fe20000011602 */
[----:B------:R-:W0:Y:S01]  /*0910*/  SHFL.DOWN PT, R11, R8, 0x2, 0x1f ;  /* 0x08401f00080b7f89 */ /* 0x000e2200000e0000 */
[----:B------:R-:W-:-:S03]  /*0920*/  LOP3.LUT P1, R2, R3, 0x1f, RZ, 0xc0, !PT ;  /* 0x0000001f03027812 */ /* 0x000fc6000782c0ff */
[----:B------:R-:W1:Y:S01]  /*0930*/  SHFL.DOWN PT, R4, R9, 0x2, 0x1f ;  /* 0x08401f0009047f89 */ /* 0x000e6200000e0000 */
[----:B0-----:R-:W-:-:S04]  /*0940*/  FSETP.GEU.AND P0, PT, R8, R11, PT ;  /* 0x0000000b0800720b */ /* 0x001fc80003f0e000 */
[----:B------:R-:W-:Y:S02]  /*0950*/  FSEL R11, R11, R8, !P0 ;  /* 0x000000080b0b7208 */ /* 0x000fe40004000000 */
[----:B-1----:R-:W-:Y:S02]  /*0960*/  SEL R4, R4, R9, !P0 ;  /* 0x0000000904047207 */ /* 0x002fe40004000000 */
[----:B------:R-:W-:Y:S01]  /*0970*/  ISETP.GE.U32.AND P0, PT, R2, R7, PT ;  /* 0x000000070200720c */ /* 0x000fe20003f06070 */
[----:B------:R-:W0:Y:S03]  /*0980*/  SHFL.DOWN PT, R10, R11, 0x1, 0x1f ;  /* 0x08201f000b0a7f89 */ /* 0x000e2600000e0000 */
[----:B------:R-:W-:Y:S01]  /*0990*/  ISETP.GT.U32.OR P0, PT, R3, 0x1f, P0 ;  /* 0x0000001f0300780c */ /* 0x000fe20000704470 */
        /* <DEDUP_REMOVED lines=14> */
.L_x_101:
[----:B------:R-:W-:Y:S05]  /*0a80*/  BSYNC.RECONVERGENT B0 ;  /* 0x0000000000007941 */ /* 0x000fea0003800200 */
.L_x_100:
[----:B------:R-:W-:Y:S06]  /*0a90*/  BAR.SYNC.DEFER_BLOCKING 0x0 ;  /* 0x0000000000007b1d */ /* 0x000fec0000010000 */
[----:B------:R-:W-:Y:S05]  /*0aa0*/  @P0 EXIT ;  /* 0x000000000000094d */ /* 0x000fea0003800000 */
[----:B------:R-:W1:Y:S01]  /*0ab0*/  S2UR UR5, SR_CgaCtaId ;  /* 0x00000000000579c3 */ /* 0x000e620000008800 */
[----:B------:R-:W-:Y:S01]  /*0ac0*/  UMOV UR4, 0x400 ;  /* 0x0000040000047882 */ /* 0x000fe20000000000 */
[----:B------:R-:W-:Y:S01]  /*0ad0*/  ISETP.NE.AND P1, PT, R2, RZ, PT ;  /* 0x000000ff0200720c */ /* 0x000fe20003f25270 */
[----:B-1----:R-:W-:Y:S02]  /*0ae0*/  ULEA UR6, UR5, UR4, 0x18 ;  /* 0x0000000405067291 */ /* 0x002fe4000f8ec0ff */
[----:B------:R-:W-:-:S04]  /*0af0*/  UIADD3 UR4, UPT, UPT, UR4, 0x80, URZ ;  /* 0x0000008004047890 */ /* 0x000fc8000fffe0ff */
[----:B0-----:R-:W-:Y:S01]  /*0b00*/  LEA R4, R2, UR6, 0x2 ;  /* 0x0000000602047c11 */ /* 0x001fe2000f8e10ff */
[----:B------:R-:W-:-:S05]  /*0b10*/  ULEA UR4, UR5, UR4, 0x18 ;  /* 0x0000000405047291 */ /* 0x000fca000f8ec0ff */
[----:B------:R-:W0:Y:S01]  /*0b20*/  LDS R4, [R4] ;  /* 0x0000000004047984 */ /* 0x000e220000000800 */
[----:B------:R-:W-:-:S06]  /*0b30*/  LEA R3, R2, UR4, 0x2 ;  /* 0x0000000402037c11 */ /* 0x000fcc000f8e10ff */
[----:B------:R-:W1:Y:S04]  /*0b40*/  LDS R3, [R3] ;  /* 0x0000000003037984 */ /* 0x000e680000000800 */
[----:B0-----:R-:W0:Y:S04]  /*0b50*/  SHFL.DOWN PT, R5, R4, 0x10, 0x1f ;  /* 0x0a001f0004057f89 */ /* 0x001e2800000e0000 */
        /* <DEDUP_REMOVED lines=24> */
[----:B------:R-:W-:Y:S02]  /*0ce0*/  FSEL R11, R11, R10, !P0 ;  /* 0x0000000a0b0b7208 */ /* 0x000fe40004000000 */
[----:B--2---:R-:W-:Y:S01]  /*0cf0*/  SEL R7, R7, R6, !P0 ;  /* 0x0000000607077207 */ /* 0x004fe20004000000 */
[----:B------:R-:W1:Y:S01]  /*0d00*/  LDC.64 R4, c[0x0][0x390] ;  /* 0x0000e400ff047b82 */ /* 0x000e620000000a00 */
[----:B---3--:R-:W-:-:S05]  /*0d10*/  IMAD.WIDE.U32 R2, R0, 0x4, R2 ;  /* 0x0000000400027825 */ /* 0x008fca00078e0002 */
[----:B------:R-:W-:Y:S01]  /*0d20*/  STG.E desc[UR8][R2.64], R11 ;  /* 0x0000000b02007986 */ /* 0x000fe2000c101908 */
[----:B-1----:R-:W-:-:S05]  /*0d30*/  IMAD.WIDE.U32 R4, R0, 0x4, R4 ;  /* 0x0000000400047825 */ /* 0x002fca00078e0004 */
[----:B------:R-:W-:Y:S01]  /*0d40*/  STG.E desc[UR8][R4.64], R7 ;  /* 0x0000000704007986 */ /* 0x000fe2000c101908 */
[----:B------:R-:W-:Y:S05]  /*0d50*/  EXIT ;  /* 0x000000000000794d */ /* 0x000fea0003800000 */
.L_x_102:
        /* <DEDUP_REMOVED lines=10> */
.L_x_246:


//--------------------- .text.fused_add_rmsnorm_bf16 --------------------------
	.section	.text.fused_add_rmsnorm_bf16,"ax",@progbits
	.align	128
        .global         fused_add_rmsnorm_bf16
        .type           fused_add_rmsnorm_bf16,@function
        .size           fused_add_rmsnorm_bf16,(.L_x_237 - fused_add_rmsnorm_bf16)
        .other          fused_add_rmsnorm_bf16,@"STO_CUDA_ENTRY STV_DEFAULT"
fused_add_rmsnorm_bf16:
.text.fused_add_rmsnorm_bf16:
[----:B------:R-:W-:Y:S01]  /*0000*/  LDC R1, c[0x0][0x37c] ;  /* 0x0000df00ff017b82 */ /* 0x000fe20000000800 */
[----:B------:R-:W0:Y:S07]  /*0010*/  S2R R5, SR_TID.X ;  /* 0x0000000000057919 */ /* 0x000e2e0000002100 */
[----:B------:R-:W0:Y:S01]  /*0020*/  LDC R4, c[0x0][0x3a0] ;  /* 0x0000e800ff047b82 */ /* 0x000e220000000800 */
[----:B------:R-:W1:Y:S01]  /*0030*/  LDCU.64 UR6, c[0x0][0x358] ;  /* 0x00006b00ff0677ac */ /* 0x000e620008000a00 */
[----:B------:R-:W-:Y:S01]  /*0040*/  BSSY.RECONVERGENT B0, `(.L_x_103) ;  /* 0x0000076000007945 */ /* 0x000fe20003800200 */
[----:B------:R-:W-:-:S05]  /*0050*/  IMAD.MOV.U32 R0, RZ, RZ, RZ ;  /* 0x000000ffff007224 */ /* 0x000fca00078e00ff */
[----:B------:R-:W2:Y:S08]  /*0060*/  LDC R2, c[0x0][0x360] ;  /* 0x0000d800ff027b82 */ /* 0x000eb00000000800 */
[----:B------:R-:W3:Y:S01]  /*0070*/  S2UR UR8, SR_CTAID.X ;  /* 0x00000000000879c3 */ /* 0x000ee20000002500 */
[----:B0-----:R-:W-:-:S13]  /*0080*/  ISETP.GE.AND P0, PT, R5, R4, PT ;  /* 0x000000040500720c */ /* 0x001fda0003f06270 */
[----:B-123--:R-:W-:Y:S05]  /*0090*/  @P0 BRA `(.L_x_104) ;  /* 0x0000000400c00947 */ /* 0x00efea0003800000 */
[----:B------:R-:W0:Y:S01]  /*00a0*/  I2F.U32.RP R9, R2 ;  /* 0x0000000200097306 */ /* 0x000e220000209000 */
[----:B------:R-:W-:Y:S01]  /*00b0*/  IMAD.IADD R3, R5, 0x1, R2 ;  /* 0x0000000105037824 */ /* 0x000fe200078e0202 */
[----:B------:R-:W-:Y:S01]  /*00c0*/  ISETP.NE.U32.AND P2, PT, R2, RZ, PT ;  /* 0x000000ff0200720c */ /* 0x000fe20003f45070 */
[----:B------:R-:W-:Y:S03]  /*00d0*/  BSSY.RECONVERGENT B1, `(.L_x_105) ;  /* 0x0000033000017945 */ /* 0x000fe60003800200 */
[CC--:B------:R-:W-:Y:S02]  /*00e0*/  ISETP.GE.U32.AND P0, PT, R3.reuse, R4.reuse, PT ;  /* 0x000000040300720c */ /* 0x0c0fe40003f06070 */
[----:B------:R-:W-:Y:S02]  /*00f0*/  VIMNMX.U32 R0, PT, PT, R3, R4, !PT ;  /* 0x0000000403007248 */ /* 0x000fe40007fe0000 */
[----:B------:R-:W-:-:S04]  /*0100*/  SEL R8, RZ, 0x1, P0 ;  /* 0x00000001ff087807 */ /* 0x000fc80000000000 */
[----:B------:R-:W-:Y:S01]  /*0110*/  IADD3 R3, PT, PT, R0, -R3, -R8 ;  /* 0x8000000300037210 */ /* 0x000fe20007ffe808 */
[----:B0-----:R-:W0:Y:S02]  /*0120*/  MUFU.RCP R9, R9 ;  /* 0x0000000900097308 */ /* 0x001e240000001000 */
[----:B0-----:R-:W-:-:S06]  /*0130*/  VIADD R6, R9, 0xffffffe ;  /* 0x0ffffffe09067836 */ /* 0x001fcc0000000000 */
[----:B------:R0:W1:Y:S02]  /*0140*/  F2I.FTZ.U32.TRUNC.NTZ R7, R6 ;  /* 0x0000000600077305 */ /* 0x000064000021f000 */
[----:B0-----:R-:W-:Y:S01]  /*0150*/  IMAD.MOV.U32 R6, RZ, RZ, RZ ;  /* 0x000000ffff067224 */ /* 0x001fe200078e00ff */
[----:B-1----:R-:W-:-:S05]  /*0160*/  IADD3 R11, PT, PT, RZ, -R7, RZ ;  /* 0x80000007ff0b7210 */ /* 0x002fca0007ffe0ff */
[----:B------:R-:W-:-:S04]  /*0170*/  IMAD R11, R11, R2, RZ ;  /* 0x000000020b0b7224 */ /* 0x000fc800078e02ff */
[----:B------:R-:W-:-:S06]  /*0180*/  IMAD.HI.U32 R10, R7, R11, R6 ;  /* 0x0000000b070a7227 */ /* 0x000fcc00078e0006 */
[----:B------:R-:W-:-:S05]  /*0190*/  IMAD.HI.U32 R7, R10, R3, RZ ;  /* 0x000000030a077227 */ /* 0x000fca00078e00ff */
[----:B------:R-:W-:-:S05]  /*01a0*/  IADD3 R0, PT, PT, -R7, RZ, RZ ;  /* 0x000000ff07007210 */ /* 0x000fca0007ffe1ff */
[----:B------:R-:W-:-:S05]  /*01b0*/  IMAD R3, R2, R0, R3 ;  /* 0x0000000002037224 */ /* 0x000fca00078e0203 */
[----:B------:R-:W-:-:S13]  /*01c0*/  ISETP.GE.U32.AND P0, PT, R3, R2, PT ;  /* 0x000000020300720c */ /* 0x000fda0003f06070 */
[----:B------:R-:W-:Y:S02]  /*01d0*/  @P0 IMAD.IADD R3, R3, 0x1, -R2 ;  /* 0x0000000103030824 */ /* 0x000fe400078e0a02 */
[----:B------:R-:W-:-:S03]  /*01e0*/  @P0 VIADD R7, R7, 0x1 ;  /* 0x0000000107070836 */ /* 0x000fc60000000000 */
[----:B------:R-:W-:Y:S02]  /*01f0*/  ISETP.GE.U32.AND P1, PT, R3, R2, PT ;  /* 0x000000020300720c */ /* 0x000fe40003f26070 */
[----:B------:R-:W-:-:S11]  /*0200*/  MOV R3, R5 ;  /* 0x0000000500037202 */ /* 0x000fd60000000f00 */
[----:B------:R-:W-:Y:S02]  /*0210*/  @P1 IADD3 R7, PT, PT, R7, 0x1, RZ ;  /* 0x0000000107071810 */ /* 0x000fe40007ffe0ff */
[----:B------:R-:W-:-:S05]  /*0220*/  @!P2 LOP3.LUT R7, RZ, R2, RZ, 0x33, !PT ;  /* 0x00000002ff07a212 */ /* 0x000fca00078e33ff */
[----:B------:R-:W-:-:S05]  /*0230*/  IMAD.IADD R10, R8, 0x1, R7 ;  /* 0x00000001080a7824 */ /* 0x000fca00078e0207 */
[C---:B------:R-:W-:Y:S02]  /*0240*/  LOP3.LUT R0, R10.reuse, 0x3, RZ, 0xc0, !PT ;  /* 0x000000030a007812 */ /* 0x040fe400078ec0ff */
[----:B------:R-:W-:Y:S02]  /*0250*/  ISETP.GE.U32.AND P1, PT, R10, 0x3, PT ;  /* 0x000000030a00780c */ /* 0x000fe40003f26070 */
[----:B------:R-:W-:Y:S01]  /*0260*/  ISETP.NE.AND P0, PT, R0, 0x3, PT ;  /* 0x000000030000780c */ /* 0x000fe20003f05270 */
[----:B------:R-:W-:-:S12]  /*0270*/  IMAD.MOV.U32 R0, RZ, RZ, RZ ;  /* 0x000000ffff007224 */ /* 0x000fd800078e00ff */
[----:B------:R-:W-:Y:S05]  /*0280*/  @!P0 BRA `(.L_x_106) ;  /* 0x00000000005c8947 */ /* 0x000fea0003800000 */
[----:B------:R-:W0:Y:S01]  /*0290*/  LDC.64 R6, c[0x0][0x380] ;  /* 0x0000e000ff067b82 */ /* 0x000e220000000a00 */
[----:B------:R-:W-:Y:S01]  /*02a0*/  VIADD R0, R10, 0x1 ;  /* 0x000000010a007836 */ /* 0x000fe20000000000 */
[----:B------:R-:W-:Y:S01]  /*02b0*/  MOV R3, R5 ;  /* 0x0000000500037202 */ /* 0x000fe20000000f00 */
[----:B------:R-:W-:-:S03]  /*02c0*/  IMAD R15, R4, UR8, R5 ;  /* 0x00000008040f7c24 */ /* 0x000fc6000f8e0205 */
[----:B------:R-:W-:Y:S01]  /*02d0*/  LOP3.LUT R10, R0, 0x3, RZ, 0xc0, !PT ;  /* 0x00000003000a7812 */ /* 0x000fe200078ec0ff */
[----:B------:R-:W-:Y:S01]  /*02e0*/  IMAD.MOV.U32 R0, RZ, RZ, RZ ;  /* 0x000000ffff007224 */ /* 0x000fe200078e00ff */
[----:B------:R-:W1:Y:S03]  /*02f0*/  LDC.64 R8, c[0x0][0x388] ;  /* 0x0000e200ff087b82 */ /* 0x000e660000000a00 */
[----:B------:R-:W-:-:S07]  /*0300*/  IMAD.MOV R14, RZ, RZ, -R10 ;  /* 0x000000ffff0e7224 */ /* 0x000fce00078e0a0a */
.L_x_107:
[----:B-12---:R-:W-:-:S04]  /*0310*/  IMAD.WIDE R12, R15, 0x2, R8 ;  /* 0x000000020f0c7825 */ /* 0x006fc800078e0208 */
[----:B0-----:R-:W-:Y:S02]  /*0320*/  IMAD.WIDE R10, R15, 0x2, R6 ;  /* 0x000000020f0a7825 */ /* 0x001fe400078e0206 */
[----:B------:R-:W2:Y:S04]  /*0330*/  LDG.E.U16.CONSTANT R12, desc[UR6][R12.64] ;  /* 0x000000060c0c7981 */ /* 0x000ea8000c1e9500 */
[----:B------:R-:W3:Y:S01]  /*0340*/  LDG.E.U16 R16, desc[UR6][R10.64] ;  /* 0x000000060a107981 */ /* 0x000ee2000c1e1500 */
[----:B------:R-:W-:Y:S01]  /*0350*/  VIADD R14, R14, 0x1 ;  /* 0x000000010e0e7836 */ /* 0x000fe20000000000 */
[C---:B------:R-:W-:Y:S01]  /*0360*/  IADD3 R15, PT, PT, R2.reuse, R15, RZ ;  /* 0x0000000f020f7210 */ /* 0x040fe20007ffe0ff */
[----:B------:R-:W-:-:S03]  /*0370*/  IMAD.IADD R3, R2, 0x1, R3 ;  /* 0x0000000102037824 */ /* 0x000fc600078e0203 */
[----:B------:R-:W-:Y:S01]  /*0380*/  ISETP.NE.AND P0, PT, R14, RZ, PT ;  /* 0x000000ff0e00720c */ /* 0x000fe20003f05270 */
[----:B--2---:R-:W-:Y:S01]  /*0390*/  IMAD.U32 R17, R12, 0x10000, RZ ;  /* 0x000100000c117824 */ /* 0x004fe200078e00ff */
[----:B---3--:R-:W-:-:S05]  /*03a0*/  SHF.L.U32 R16, R16, 0x10, RZ ;  /* 0x0000001010107819 */ /* 0x008fca00000006ff */
[----:B------:R-:W-:-:S04]  /*03b0*/  FADD R17, R16, R17 ;  /* 0x0000001110117221 */ /* 0x000fc80000000000 */
[-C--:B------:R-:W-:Y:S01]  /*03c0*/  FFMA R0, R17, R17.reuse, R0 ;  /* 0x0000001111007223 */ /* 0x080fe20000000000 */
[----:B------:R-:W-:-:S05]  /*03d0*/  F2FP.BF16.F32.PACK_AB R13, RZ, R17 ;  /* 0x00000011ff0d723e */ /* 0x000fca00000010ff */
[----:B------:R2:W-:Y:S01]  /*03e0*/  STG.E.U16 desc[UR6][R10.64], R13 ;  /* 0x0000000d0a007986 */ /* 0x0005e2000c101506 */
[----:B------:R-:W-:Y:S05]  /*03f0*/  @P0 BRA `(.L_x_107) ;  /* 0xfffffffc00c40947 */ /* 0x000fea000383ffff */
.L_x_106:
[----:B------:R-:W-:Y:S05]  /*0400*/  BSYNC.RECONVERGENT B1 ;  /* 0x0000000000017941 */ /* 0x000fea0003800200 */
.L_x_105:
[----:B------:R-:W-:Y:S05]  /*0410*/  @!P1 BRA `(.L_x_104) ;  /* 0x0000000000e09947 */ /* 0x000fea0003800000 */
[----:B------:R-:W0:Y:S01]  /*0420*/  LDC.64 R6, c[0x0][0x380] ;  /* 0x0000e000ff067b82 */ /* 0x000e220000000a00 */
[----:B------:R-:W-:-:S07]  /*0430*/  IMAD.SHL.U32 R15, R2, 0x2, RZ ;  /* 0x00000002020f7824 */ /* 0x000fce00078e00ff */
[----:B------:R-:W1:Y:S02]  /*0440*/  LDC.64 R8, c[0x0][0x388] ;  /* 0x0000e200ff087b82 */ /* 0x000e640000000a00 */
.L_x_108:
[----:B--23--:R-:W-:-:S04]  /*0450*/  IMAD R13, R4, UR8, R3 ;  /* 0x00000008040d7c24 */ /* 0x00cfc8000f8e0203 */
[----:B0-----:R-:W-:-:S04]  /*0460*/  IMAD.WIDE R16, R13, 0x2, R6 ;  /* 0x000000020d107825 */ /* 0x001fc800078e0206 */
[----:B-1----:R-:W-:Y:S01]  /*0470*/  IMAD.WIDE R12, R13, 0x2, R8 ;  /* 0x000000020d0c7825 */ /* 0x002fe200078e0208 */
[----:B------:R-:W2:Y:S04]  /*0480*/  LDG.E.U16 R10, desc[UR6][R16.64] ;  /* 0x00000006100a7981 */ /* 0x000ea8000c1e1500 */
[----:B------:R-:W3:Y:S01]  /*0490*/  LDG.E.U16.CONSTANT R11, desc[UR6][R12.64] ;  /* 0x000000060c0b7981 */ /* 0x000ee2000c1e9500 */
[----:B------:R-:W-:-:S05]  /*04a0*/  IADD3 R20, P1, PT, R15, R12, RZ ;  /* 0x0000000c0f147210 */ /* 0x000fca0007f3e0ff */
[----:B------:R-:W-:Y:S02]  /*04b0*/  IMAD.X R21, RZ, RZ, R13, P1 ;  /* 0x000000ffff157224 */ /* 0x000fe400008e060d */
[----:B--2---:R-:W-:Y:S01]  /*04c0*/  IMAD.U32 R10, R10, 0x10000, RZ ;  /* 0x000100000a0a7824 */ /* 0x004fe200078e00ff */
[----:B---3--:R-:W-:-:S05]  /*04d0*/  SHF.L.U32 R11, R11, 0x10, RZ ;  /* 0x000000100b0b7819 */ /* 0x008fca00000006ff */
[----:B------:R-:W-:Y:S01]  /*04e0*/  FADD R19, R10, R11 ;  /* 0x0000000b0a137221 */ /* 0x000fe20000000000 */
[----:B------:R-:W-:-:S04]  /*04f0*/  IADD3 R10, P0, PT, R15, R16, RZ ;  /* 0x000000100f0a7210 */ /* 0x000fc80007f1e0ff */
[----:B------:R-:W-:Y:S01]  /*0500*/  F2FP.BF16.F32.PACK_AB R14, RZ, R19 ;  /* 0x00000013ff0e723e */ /* 0x000fe200000010ff */
[----:B------:R-:W-:-:S03]  /*0510*/  IMAD.X R11, RZ, RZ, R17, P0 ;  /* 0x000000ffff0b7224 */ /* 0x000fc600000e0611 */
[----:B------:R-:W-:Y:S02]  /*0520*/  PRMT R18, R14, 0x7610, R18 ;  /* 0x000076100e127816 */ /* 0x000fe40000000012 */
[----:B------:R-:W2:Y:S04]  /*0530*/  LDG.E.U16.CONSTANT R14, desc[UR6][R20.64] ;  /* 0x00000006140e7981 */ /* 0x000ea8000c1e9500 */
[----:B------:R0:W-:Y:S04]  /*0540*/  STG.E.U16 desc[UR6][R16.64], R18 ;  /* 0x0000001210007986 */ /* 0x0001e8000c101506 */
[----:B------:R-:W3:Y:S01]  /*0550*/  LDG.E.U16 R12, desc[UR6][R10.64] ;  /* 0x000000060a0c7981 */ /* 0x000ee2000c1e1500 */
[----:B------:R-:W-:-:S05]  /*0560*/  IADD3 R22, P1, PT, R15, R20, RZ ;  /* 0x000000140f167210 */ /* 0x000fca0007f3e0ff */
[----:B------:R-:W-:Y:S01]  /*0570*/  IMAD.X R23, RZ, RZ, R21, P1 ;  /* 0x000000ffff177224 */ /* 0x000fe200008e0615 */
[----:B--2---:R-:W-:Y:S01]  /*0580*/  SHF.L.U32 R13, R14, 0x10, RZ ;  /* 0x000000100e0d7819 */ /* 0x004fe200000006ff */
[----:B---3--:R-:W-:-:S04]  /*0590*/  IMAD.U32 R12, R12, 0x10000, RZ ;  /* 0x000100000c0c7824 */ /* 0x008fc800078e00ff */
[----:B------:R-:W-:Y:S01]  /*05a0*/  FADD R14, R12, R13 ;  /* 0x0000000d0c0e7221 */ /* 0x000fe20000000000 */
[----:B------:R-:W-:-:S04]  /*05b0*/  IADD3 R12, P0, PT, R15, R10, RZ ;  /* 0x0000000a0f0c7210 */ /* 0x000fc80007f1e0ff */
[----:B0-----:R-:W-:Y:S02]  /*05c0*/  F2FP.BF16.F32.PACK_AB R17, RZ, R14 ;  /* 0x0000000eff11723e */ /* 0x001fe400000010ff */
[----:B------:R-:W-:Y:S02]  /*05d0*/  IADD3.X R13, PT, PT, RZ, R11, RZ, P0, !PT ;  /* 0x0000000bff0d7210 */ /* 0x000fe400007fe4ff */
[----:B------:R-:W-:Y:S02]  /*05e0*/  PRMT R21, R17, 0x7610, R21 ;  /* 0x0000761011157816 */ /* 0x000fe40000000015 */
[----:B------:R-:W2:Y:S04]  /*05f0*/  LDG.E.U16.CONSTANT R17, desc[UR6][R22.64] ;  /* 0x0000000616117981 */ /* 0x000ea8000c1e9500 */
[----:B------:R0:W-:Y:S04]  /*0600*/  STG.E.U16 desc[UR6][R10.64], R21 ;  /* 0x000000150a007986 */ /* 0x0001e8000c101506 */
[----:B------:R-:W3:Y:S01]  /*0610*/  LDG.E.U16 R16, desc[UR6][R12.64] ;  /* 0x000000060c107981 */ /* 0x000ee2000c1e1500 */
[----:B------:R-:W-:-:S04]  /*0620*/  IADD3 R20, P1, PT, R15, R22, RZ ;  /* 0x000000160f147210 */ /* 0x000fc80007f3e0ff */
[----:B0-----:R-:W-:-:S05]  /*0630*/  IADD3.X R21, PT, PT, RZ, R23, RZ, P1, !PT ;  /* 0x00000017ff157210 */ /* 0x001fca0000ffe4ff */
[----:B------:R-:W4:Y:S01]  /*0640*/  LDG.E.U16.CONSTANT R20, desc[UR6][R20.64] ;  /* 0x0000000614147981 */ /* 0x000f22000c1e9500 */
[----:B--2---:R-:W-:Y:S02]  /*0650*/  IMAD.U32 R17, R17, 0x10000, RZ ;  /* 0x0001000011117824 */ /* 0x004fe400078e00ff */
[----:B---3--:R-:W-:-:S04]  /*0660*/  IMAD.U32 R16, R16, 0x10000, RZ ;  /* 0x0001000010107824 */ /* 0x008fc800078e00ff */
[----:B------:R-:W-:Y:S01]  /*0670*/  FADD R18, R16, R17 ;  /* 0x0000001110127221 */ /* 0x000fe20000000000 */
[----:B------:R-:W-:-:S04]  /*0680*/  IADD3 R16, P0, PT, R15, R12, RZ ;  /* 0x0000000c0f107210 */ /* 0x000fc80007f1e0ff */
[----:B------:R-:W-:Y:S01]  /*0690*/  F2FP.BF16.F32.PACK_AB R11, RZ, R18 ;  /* 0x00000012ff0b723e */ /* 0x000fe200000010ff */
[----:B------:R-:W-:-:S03]  /*06a0*/  IMAD.X R17, RZ, RZ, R13, P0 ;  /* 0x000000ffff117224 */ /* 0x000fc600000e060d */
[----:B------:R-:W-:-:S05]  /*06b0*/  PRMT R22, R11, 0x7610, R22 ;  /* 0x000076100b167816 */ /* 0x000fca0000000016 */
[----:B------:R3:W-:Y:S04]  /*06c0*/  STG.E.U16 desc[UR6][R12.64], R22 ;  /* 0x000000160c007986 */ /* 0x0007e8000c101506 */
[----:B------:R-:W2:Y:S01]  /*06d0*/  LDG.E.U16 R10, desc[UR6][R16.64] ;  /* 0x00000006100a7981 */ /* 0x000ea2000c1e1500 */
[----:B----4-:R-:W-:Y:S02]  /*06e0*/  IMAD.U32 R11, R20, 0x10000, RZ ;  /* 0x00010000140b7824 */ /* 0x010fe400078e00ff */
[----:B------:R-:W-:Y:S02]  /*06f0*/  IMAD R3, R2, 0x4, R3 ;  /* 0x0000000402037824 */ /* 0x000fe400078e0203 */
[----:B------:R-:W-:-:S03]  /*0700*/  FFMA R19, R19, R19, R0 ;  /* 0x0000001313137223 */ /* 0x000fc60000000000 */
[----:B------:R-:W-:Y:S01]  /*0710*/  ISETP.GE.AND P0, PT, R3, R4, PT ;  /* 0x000000040300720c */ /* 0x000fe20003f06270 */
[----:B------:R-:W-:-:S04]  /*0720*/  FFMA R19, R14, R14, R19 ;  /* 0x0000000e0e137223 */ /* 0x000fc80000000013 */
[----:B------:R-:W-:Y:S01]  /*0730*/  FFMA R19, R18, R18, R19 ;  /* 0x0000001212137223 */ /* 0x000fe20000000013 */
[----:B--2---:R-:W-:-:S05]  /*0740*/  SHF.L.U32 R10, R10, 0x10, RZ ;  /* 0x000000100a0a7819 */ /* 0x004fca00000006ff */
[----:B------:R-:W-:-:S05]  /*0750*/  FADD R10, R10, R11 ;  /* 0x0000000b0a0a7221 */ /* 0x000fca0000000000 */
[----:B------:R-:W-:-:S05]  /*0760*/  F2FP.BF16.F32.PACK_AB R11, RZ, R10 ;  /* 0x0000000aff0b723e */ /* 0x000fca00000010ff */
[----:B------:R3:W-:Y:S01]  /*0770*/  STG.E.U16 desc[UR6][R16.64], R11 ;  /* 0x0000000b10007986 */ /* 0x0007e2000c101506 */
[----:B------:R-:W-:Y:S01]  /*0780*/  FFMA R0, R10, R10, R19 ;  /* 0x0000000a0a007223 */ /* 0x000fe20000000013 */
[----:B------:R-:W-:Y:S06]  /*0790*/  @!P0 BRA `(.L_x_108) ;  /* 0xfffffffc002c8947 */ /* 0x000fec000383ffff */
.L_x_104:
[----:B------:R-:W-:Y:S05]  /*07a0*/  BSYNC.RECONVERGENT B0 ;  /* 0x0000000000007941 */ /* 0x000fea0003800200 */
.L_x_103:
[----:B------:R-:W0:Y:S01]  /*07b0*/  SHFL.DOWN PT, R3, R0, 0x10, 0x1f ;  /* 0x0a001f0000037f89 */ /* 0x000e2200000e0000 */
[----:B--23--:R-:W-:-:S13]  /*07c0*/  LOP3.LUT P0, R13, R5, 0x1f, RZ, 0xc0, !PT ;  /* 0x0000001f050d7812 */ /* 0x00cfda000780c0ff */
[----:B------:R-:W1:Y:S01]  /*07d0*/  @!P0 S2R R11, SR_CgaCtaId ;  /* 0x00000000000b8919 */ /* 0x000e620000008800 */
[----:B0-----:R-:W-:Y:S01]  /*07e0*/  FADD R3, R3, R0 ;  /* 0x0000000003037221 */ /* 0x001fe20000000000 */
[----:B------:R-:W-:-:S04]  /*07f0*/  @!P0 MOV R0, 0x400 ;  /* 0x0000040000008802 */ /* 0x000fc80000000f00 */
[----:B------:R-:W0:Y:S01]  /*0800*/  SHFL.DOWN PT, R6, R3, 0x8, 0x1f ;  /* 0x09001f0003067f89 */ /* 0x000e2200000e0000 */
[----:B-1----:R-:W-:-:S04]  /*0810*/  @!P0 LEA R0, R11, R0, 0x18 ;  /* 0x000000000b008211 */ /* 0x002fc800078ec0ff */
[----:B------:R-:W-:Y:S01]  /*0820*/  @!P0 LEA.HI R0, R5, R0, RZ, 0x1d ;  /* 0x0000000005008211 */ /* 0x000fe200078fe8ff */
[----:B0-----:R-:W-:-:S05]  /*0830*/  FADD R6, R3, R6 ;  /* 0x0000000603067221 */ /* 0x001fca0000000000 */
[----:B------:R-:W0:Y:S02]  /*0840*/  SHFL.DOWN PT, R7, R6, 0x4, 0x1f ;  /* 0x08801f0006077f89 */ /* 0x000e2400000e0000 */
[----:B0-----:R-:W-:-:S05]  /*0850*/  FADD R7, R6, R7 ;  /* 0x0000000706077221 */ /* 0x001fca0000000000 */
[----:B------:R-:W0:Y:S02]  /*0860*/  SHFL.DOWN PT, R8, R7, 0x2, 0x1f ;  /* 0x08401f0007087f89 */ /* 0x000e2400000e0000 */
[----:B0-----:R-:W-:-:S05]  /*0870*/  FADD R8, R7, R8 ;  /* 0x0000000807087221 */ /* 0x001fca0000000000 */
[----:B------:R-:W0:Y:S02]  /*0880*/  SHFL.DOWN PT, R9, R8, 0x1, 0x1f ;  /* 0x08201f0008097f89 */ /* 0x000e2400000e0000 */
[----:B0-----:R-:W-:-:S05]  /*0890*/  FADD R9, R8, R9 ;  /* 0x0000000908097221 */ /* 0x001fca0000000000 */
[----:B------:R0:W-:Y:S01]  /*08a0*/  @!P0 STS [R0], R9 ;  /* 0x0000000900008388 */ /* 0x0001e20000000800 */
[----:B------:R-:W-:Y:S01]  /*08b0*/  BAR.SYNC.DEFER_BLOCKING 0x0 ;  /* 0x0000000000007b1d */ /* 0x000fe20000010000 */
[----:B------:R-:W-:-:S13]  /*08c0*/  ISETP.GT.U32.AND P0, PT, R5, 0x1f, PT ;  /* 0x0000001f0500780c */ /* 0x000fda0003f04070 */
[----:B0-----:R-:W-:Y:S05]  /*08d0*/  @P0 BRA `(.L_x_109) ;  /* 0x0000000000640947 */ /* 0x001fea0003800000 */
[----:B------:R-:W-:Y:S01]  /*08e0*/  SHF.R.U32.HI R0, RZ, 0x5, R2 ;  /* 0x00000005ff007819 */ /* 0x000fe20000011602 */
[----:B------:R-:W-:-:S03]  /*08f0*/  UMOV UR4, 0xffffffff ;  /* 0xffffffff00047882 */ /* 0x000fc60000000000 */
[----:B------:R-:W-:-:S13]  /*0900*/  ISETP.GE.U32.AND P0, PT, R13, R0, PT ;  /* 0x000000000d00720c */ /* 0x000fda0003f06070 */
[----:B------:R-:W0:Y:S01]  /*0910*/  @!P0 S2R R3, SR_CgaCtaId ;  /* 0x0000000000038919 */ /* 0x000e220000008800 */
[----:B------:R-:W-:-:S04]  /*0920*/  @!P0 MOV R0, 0x400 ;  /* 0x0000040000008802 */ /* 0x000fc80000000f00 */
[----:B0-----:R-:W-:Y:S01]  /*0930*/  @!P0 LEA R6, R3, R0, 0x18 ;  /* 0x0000000003068211 */ /* 0x001fe200078ec0ff */
[----:B------:R-:W-:-:S03]  /*0940*/  IMAD.MOV.U32 R0, RZ, RZ, RZ ;  /* 0x000000ffff007224 */ /* 0x000fc600078e00ff */
[----:B------:R-:W-:-:S05]  /*0950*/  @!P0 LEA R3, R13, R6, 0x2 ;  /* 0x000000060d038211 */ /* 0x000fca00078e10ff */
[----:B------:R0:W1:Y:S01]  /*0960*/  @!P0 LDS R0, [R3] ;  /* 0x0000000003008984 */ /* 0x0000620000000800 */
[----:B------:R-:W-:Y:S01]  /*0970*/  ISETP.NE.AND P0, PT, R13, RZ, PT ;  /* 0x000000ff0d00720c */ /* 0x000fe20003f05270 */
[----:B------:R-:W-:-:S12]  /*0980*/  BRA.DIV UR4, `(.L_x_110) ;  /* 0x0000000a047c7947 */ /* 0x000fd8000b800000 */
[----:B01----:R-:W0:Y:S02]  /*0990*/  SHFL.DOWN PT, R3, R0, 0x10, 0x1f ;  /* 0x0a001f0000037f89 */ /* 0x003e2400000e0000 */
[----:B0-----:R-:W-:-:S05]  /*09a0*/  FADD R3, R3, R0 ;  /* 0x0000000003037221 */ /* 0x001fca0000000000 */
[----:B------:R-:W0:Y:S02]  /*09b0*/  SHFL.DOWN PT, R6, R3, 0x8, 0x1f ;  /* 0x09001f0003067f89 */ /* 0x000e2400000e0000 */
[----:B0-----:R-:W-:-:S05]  /*09c0*/  FADD R6, R3, R6 ;  /* 0x0000000603067221 */ /* 0x001fca0000000000 */
[----:B------:R-:W0:Y:S02]  /*09d0*/  SHFL.DOWN PT, R7, R6, 0x4, 0x1f ;  /* 0x08801f0006077f89 */ /* 0x000e2400000e0000 */
[----:B0-----:R-:W-:-:S05]  /*09e0*/  FADD R7, R6, R7 ;  /* 0x0000000706077221 */ /* 0x001fca0000000000 */
[----:B------:R-:W0:Y:S02]  /*09f0*/  SHFL.DOWN PT, R8, R7, 0x2, 0x1f ;  /* 0x08401f0007087f89 */ /* 0x000e2400000e0000 */
[----:B0-----:R-:W-:-:S05]  /*0a00*/  FADD R8, R7, R8 ;  /* 0x0000000807087221 */ /* 0x001fca0000000000 */
[----:B------:R0:W1:Y:S02]  /*0a10*/  SHFL.DOWN PT, R9, R8, 0x1, 0x1f ;  /* 0x08201f0008097f89 */ /* 0x00006400000e0000 */
.L_x_121:
[----:B------:R-:W2:Y:S01]  /*0a20*/  @!P0 S2R R3, SR_CgaCtaId ;  /* 0x0000000000038919 */ /* 0x000ea20000008800 */
[----:B------:R-:W-:Y:S01]  /*0a30*/  @!P0 MOV R0, 0x400 ;  /* 0x0000040000008802 */ /* 0x000fe20000000f00 */
[----:B-1----:R-:W-:-:S03]  /*0a40*/  FADD R9, R8, R9 ;  /* 0x0000000908097221 */ /* 0x002fc60000000000 */
[----:B--2---:R-:W-:-:S05]  /*0a50*/  @!P0 LEA R0, R3, R0, 0x18 ;  /* 0x0000000003008211 */ /* 0x004fca00078ec0ff */
[----:B------:R1:W-:Y:S02]  /*0a60*/  @!P0 STS [R0], R9 ;  /* 0x0000000900008388 */ /* 0x0003e40000000800 */
.L_x_109:
[----:B------:R-:W-:Y:S05]  /*0a70*/  WARPSYNC.ALL ;  /* 0x0000000000007948 */ /* 0x000fea0003800000 */
[-C--:B------:R-:W-:Y:S01]  /*0a80*/  ISETP.GE.AND P2, PT, R5, R4.reuse, PT ;  /* 0x000000040500720c */ /* 0x080fe20003f46270 */
[----:B------:R-:W2:Y:S08]  /*0a90*/  S2UR UR5, SR_CgaCtaId ;  /* 0x00000000000579c3 */ /* 0x000eb00000008800 */
[----:B------:R-:W-:Y:S01]  /*0aa0*/  BAR.SYNC.DEFER_BLOCKING 0x0 ;  /* 0x0000000000007b1d */ /* 0x000fe20000010000 */
[----:B------:R-:W-:-:S05]  /*0ab0*/  I2FP.F32.S32 R3, R4 ;  /* 0x0000000400037245 */ /* 0x000fca0000201400 */
[----:B------:R-:W-:Y:S01]  /*0ac0*/  UMOV UR4, 0x400 ;  /* 0x0000040000047882 */ /* 0x000fe20000000000 */
[----:B------:R-:W3:Y:S01]  /*0ad0*/  MUFU.RCP R4, R3 ;  /* 0x0000000300047308 */ /* 0x000ee20000001000 */
[----:B--2---:R-:W-:Y:S01]  /*0ae0*/  ULEA UR4, UR5, UR4, 0x18 ;  /* 0x0000000405047291 */ /* 0x004fe2000f8ec0ff */
[----:B---3--:R-:W-:-:S04]  /*0af0*/  FFMA R7, -R3, R4, 1 ;  /* 0x3f80000003077423 */ /* 0x008fc80000000104 */
[----:B------:R-:W-:-:S04]  /*0b00*/  FFMA R7, R4, R7, R4 ;  /* 0x0000000704077223 */ /* 0x000fc80000000004 */
[----:B-1----:R-:W1:Y:S02]  /*0b10*/  LDS R0, [UR4] ;  /* 0x00000004ff007984 */ /* 0x002e640008000800 */
[----:B-1----:R-:W1:Y:S01]  /*0b20*/  FCHK P0, R0, R3 ;  /* 0x0000000300007302 */ /* 0x002e620000000000 */
[----:B------:R-:W-:-:S04]  /*0b30*/  FFMA R4, R0, R7, RZ ;  /* 0x0000000700047223 */ /* 0x000fc800000000ff */
[----:B------:R-:W-:-:S04]  /*0b40*/  FFMA R6, -R3, R4, R0 ;  /* 0x0000000403067223 */ /* 0x000fc80000000100 */
[----:B------:R-:W-:Y:S01]  /*0b50*/  FFMA R4, R7, R6, R4 ;  /* 0x0000000607047223 */ /* 0x000fe20000000004 */
[----:B-1----:R-:W-:Y:S06]  /*0b60*/  @!P0 BRA `(.L_x_111) ;  /* 0x00000000000c8947 */ /* 0x002fec0003800000 */
[----:B------:R-:W-:-:S07]  /*0b70*/  MOV R4, 0xb90 ;  /* 0x00000b9000047802 */ /* 0x000fce0000000f00 */
[----:B0-----:R-:W-:Y:S05]  /*0b80*/  CALL.REL.NOINC `($__internal_0_$__cuda_sm3x_div_rn_noftz_f32_slowpath) ;  /* 0x0000000800887944 */ /* 0x001fea0003c00000 */
[----:B------:R-:W-:-:S07]  /*0b90*/  IMAD.MOV.U32 R4, RZ, RZ, R0 ;  /* 0x000000ffff047224 */ /* 0x000fce00078e0000 */
.L_x_111:
[----:B------:R-:W1:Y:S02]  /*0ba0*/  LDCU UR4, c[0x0][0x3a4] ;  /* 0x00007480ff0477ac */ /* 0x000e640008000800 */
[----:B-1----:R-:W-:Y:S01]  /*0bb0*/  FADD R4, R4, UR4 ;  /* 0x0000000404047e21 */ /* 0x002fe20008000000 */
[----:B------:R-:W-:Y:S06]  /*0bc0*/  @P2 EXIT ;  /* 0x000000000000294d */ /* 0x000fec0003800000 */
[----:B------:R-:W1:Y:S01]  /*0bd0*/  I2F.U32.RP R10, R2 ;  /* 0x00000002000a7306 */ /* 0x000e620000209000 */
[----:B------:R-:W2:Y:S01]  /*0be0*/  LDC R0, c[0x0][0x3a0] ;  /* 0x0000e800ff007b82 */ /* 0x000ea20000000800 */
[----:B------:R-:W-:Y:S01]  /*0bf0*/  IMAD.IADD R3, R5, 0x1, R2 ;  /* 0x0000000105037824 */ /* 0x000fe200078e0202 */
[----:B------:R-:W-:Y:S01]  /*0c00*/  ISETP.NE.U32.AND P3, PT, R2, RZ, PT ;  /* 0x000000ff0200720c */ /* 0x000fe20003f65070 */
[----:B------:R-:W-:Y:S04]  /*0c10*/  BSSY.RECONVERGENT B0, `(.L_x_112) ;  /* 0x0000036000007945 */ /* 0x000fe80003800200 */
[----:B-1----:R-:W1:Y:S01]  /*0c20*/  MUFU.RCP R10, R10 ;  /* 0x0000000a000a7308 */ /* 0x002e620000001000 */
[CC--:B--2---:R-:W-:Y:S02]  /*0c30*/  ISETP.GE.U32.AND P0, PT, R3.reuse, R0.reuse, PT ;  /* 0x000000000300720c */ /* 0x0c4fe40003f06070 */
[----:B0-----:R-:W-:-:S02]  /*0c40*/  VIMNMX.U32 R8, PT, PT, R3, R0, !PT ;  /* 0x0000000003087248 */ /* 0x001fc40007fe0000 */
[----:B------:R-:W-:Y:S02]  /*0c50*/  SEL R9, RZ, 0x1, P0 ;  /* 0x00000001ff097807 */ /* 0x000fe40000000000 */
[----:B------:R-:W-:Y:S01]  /*0c60*/  FSETP.GEU.AND P0, PT, |R4|, 1.175494350822287508e-38, PT ;  /* 0x008000000400780b */ /* 0x000fe20003f0e200 */
[----:B-1----:R-:W-:Y:S01]  /*0c70*/  VIADD R6, R10, 0xffffffe ;  /* 0x0ffffffe0a067836 */ /* 0x002fe20000000000 */
[----:B------:R-:W-:-:S03]  /*0c80*/  IADD3 R3, PT, PT, R8, -R3, -R9 ;  /* 0x8000000308037210 */ /* 0x000fc60007ffe809 */
[----:B------:R0:W1:Y:S08]  /*0c90*/  F2I.FTZ.U32.TRUNC.NTZ R7, R6 ;  /* 0x0000000600077305 */ /* 0x000070000021f000 */
[----:B------:R-:W-:Y:S01]  /*0ca0*/  @!P0 FMUL R4, R4, 16777216 ;  /* 0x4b80000004048820 */ /* 0x000fe20000400000 */
        /* <DEDUP_REMOVED lines=11> */
[----:B------:R-:W0:Y:S11]  /*0d60*/  MUFU.RSQ R3, R4 ;  /* 0x0000000400037308 */ /* 0x000e360000001400 */
[----:B------:R-:W-:-:S02]  /*0d70*/  @P2 IADD3 R10, PT, PT, R10, 0x1, RZ ;  /* 0x000000010a0a2810 */ /* 0x000fc40007ffe0ff */
[----:B------:R-:W-:Y:S01]  /*0d80*/  @!P3 LOP3.LUT R10, RZ, R2, RZ, 0x33, !PT ;  /* 0x00000002ff0ab212 */ /* 0x000fe200078e33ff */
[----:B0-----:R-:W-:-:S04]  /*0d90*/  @!P0 FMUL R3, R3, 4096 ;  /* 0x4580000003038820 */ /* 0x001fc80000400000 */
[----:B------:R-:W-:-:S05]  /*0da0*/  IMAD.IADD R12, R9, 0x1, R10 ;  /* 0x00000001090c7824 */ /* 0x000fca00078e020a */
[C---:B------:R-:W-:Y:S02]  /*0db0*/  LOP3.LUT R6, R12.reuse, 0x3, RZ, 0xc0, !PT ;  /* 0x000000030c067812 */ /* 0x040fe400078ec0ff */
[----:B------:R-:W-:Y:S02]  /*0dc0*/  ISETP.GE.U32.AND P2, PT, R12, 0x3, PT ;  /* 0x000000030c00780c */ /* 0x000fe40003f46070 */
[----:B------:R-:W-:-:S13]  /*0dd0*/  ISETP.NE.AND P1, PT, R6, 0x3, PT ;  /* 0x000000030600780c */ /* 0x000fda0003f25270 */
[----:B------:R-:W-:Y:S05]  /*0de0*/  @!P1 BRA `(.L_x_113) ;  /* 0x0000000000609947 */ /* 0x000fea0003800000 */
[----:B------:R-:W0:Y:S01]  /*0df0*/  LDC.64 R10, c[0x0][0x398] ;  /* 0x0000e600ff0a7b82 */ /* 0x000e220000000a00 */
[----:B------:R-:W-:Y:S02]  /*0e00*/  VIADD R4, R12, 0x1 ;  /* 0x000000010c047836 */ /* 0x000fe40000000000 */
[----:B------:R-:W-:-:S03]  /*0e10*/  IMAD R17, R0, UR8, R5 ;  /* 0x0000000800117c24 */ /* 0x000fc6000f8e0205 */
[----:B------:R-:W-:Y:S02]  /*0e20*/  LOP3.LUT R4, R4, 0x3, RZ, 0xc0, !PT ;  /* 0x0000000304047812 */ /* 0x000fe400078ec0ff */
[----:B------:R-:W1:Y:S08]  /*0e30*/  LDC.64 R6, c[0x0][0x380] ;  /* 0x0000e000ff067b82 */ /* 0x000e700000000a00 */
[----:B------:R-:W2:Y:S01]  /*0e40*/  LDC.64 R8, c[0x0][0x390] ;  /* 0x0000e400ff087b82 */ /* 0x000ea20000000a00 */
[----:B0-----:R-:W-:-:S04]  /*0e50*/  IMAD.WIDE.U32 R10, R5, 0x2, R10 ;  /* 0x00000002050a7825 */ /* 0x001fc800078e000a */
[C---:B------:R-:W-:Y:S01]  /*0e60*/  IMAD R5, R4.reuse, R2, R5 ;  /* 0x0000000204057224 */ /* 0x040fe200078e0205 */
[----:B------:R-:W-:-:S07]  /*0e70*/  IADD3 R4, PT, PT, -R4, RZ, RZ ;  /* 0x000000ff04047210 */ /* 0x000fce0007ffe1ff */
.L_x_114:
[----:B01----:R-:W-:Y:S01]  /*0e80*/  IMAD.WIDE R14, R17, 0x2, R6 ;  /* 0x00000002110e7825 */ /* 0x003fe200078e0206 */
[----:B------:R0:W3:Y:S05]  /*0e90*/  LDG.E.U16.CONSTANT R13, desc[UR6][R10.64] ;  /* 0x000000060a0d7981 */ /* 0x0000ea000c1e9500 */
[----:B------:R-:W4:Y:S01]  /*0ea0*/  LDG.E.U16 R14, desc[UR6][R14.64] ;  /* 0x000000060e0e7981 */ /* 0x000f22000c1e1500 */
[----:B------:R-:W-:-:S04]  /*0eb0*/  IADD3 R4, PT, PT, R4, 0x1, RZ ;  /* 0x0000000104047810 */ /* 0x000fc80007ffe0ff */
[----:B------:R-:W-:Y:S01]  /*0ec0*/  ISETP.NE.AND P0, PT, R4, RZ, PT ;  /* 0x000000ff0400720c */ /* 0x000fe20003f05270 */
[----:B0-----:R-:W-:-:S04]  /*0ed0*/  IMAD.WIDE.U32 R10, R2, 0x2, R10 ;  /* 0x00000002020a7825 */ /* 0x001fc800078e000a */
[----:B---3--:R-:W-:Y:S02]  /*0ee0*/  IMAD.U32 R13, R13, 0x10000, RZ ;  /* 0x000100000d0d7824 */ /* 0x008fe400078e00ff */
[----:B----4-:R-:W-:-:S04]  /*0ef0*/  IMAD.U32 R12, R14, 0x10000, RZ ;  /* 0x000100000e0c7824 */ /* 0x010fc800078e00ff */
[----:B------:R-:W-:-:S04]  /*0f00*/  FMUL R12, R3, R12 ;  /* 0x0000000c030c7220 */ /* 0x000fc80000400000 */
[----:B------:R-:W-:-:S05]  /*0f10*/  FMUL R12, R13, R12 ;  /* 0x0000000c0d0c7220 */ /* 0x000fca0000400000 */
[----:B------:R-:W-:Y:S01]  /*0f20*/  F2FP.BF16.F32.PACK_AB R15, RZ, R12 ;  /* 0x0000000cff0f723e */ /* 0x000fe200000010ff */
[----:B--2---:R-:W-:-:S05]  /*0f30*/  IMAD.WIDE R12, R17, 0x2, R8 ;  /* 0x00000002110c7825 */ /* 0x004fca00078e0208 */
[----:B------:R0:W-:Y:S01]  /*0f40*/  STG.E.U16 desc[UR6][R12.64], R15 ;  /* 0x0000000f0c007986 */ /* 0x0001e2000c101506 */
[----:B------:R-:W-:Y:S01]  /*0f50*/  IMAD.IADD R17, R2, 0x1, R17 ;  /* 0x0000000102117824 */ /* 0x000fe200078e0211 */
[----:B------:R-:W-:Y:S06]  /*0f60*/  @P0 BRA `(.L_x_114) ;  /* 0xfffffffc00c40947 */ /* 0x000fec000383ffff */
.L_x_113:
[----:B------:R-:W-:Y:S05]  /*0f70*/  BSYNC.RECONVERGENT B0 ;  /* 0x0000000000007941 */ /* 0x000fea0003800200 */
.L_x_112:
[----:B------:R-:W-:Y:S05]  /*0f80*/  @!P2 EXIT ;  /* 0x000000000000a94d */ /* 0x000fea0003800000 */
[----:B------:R-:W1:Y:S01]  /*0f90*/  LDC.64 R6, c[0x0][0x380] ;  /* 0x0000e000ff067b82 */ /* 0x000e620000000a00 */
[----:B------:R-:W-:-:S07]  /*0fa0*/  IMAD.SHL.U32 R4, R2, 0x2, RZ ;  /* 0x0000000202047824 */ /* 0x000fce00078e00ff */
[----:B------:R-:W2:Y:S08]  /*0fb0*/  LDC.64 R8, c[0x0][0x390] ;  /* 0x0000e400ff087b82 */ /* 0x000eb00000000a00 */
[----:B------:R-:W3:Y:S02]  /*0fc0*/  LDC.64 R10, c[0x0][0x398] ;  /* 0x0000e600ff0a7b82 */ /* 0x000ee40000000a00 */
.L_x_115:
[----:B------:R-:W-:Y:S02]  /*0fd0*/  IMAD R17, R0, UR8, R5 ;  /* 0x0000000800117c24 */ /* 0x000fe4000f8e0205 */
[----:B---3--:R-:W-:-:S04]  /*0fe0*/  IMAD.WIDE.U32 R18, R5, 0x2, R10 ;  /* 0x0000000205127825 */ /* 0x008fc800078e000a */
[C---:B01----:R-:W-:Y:S02]  /*0ff0*/  IMAD.WIDE R14, R17.reuse, 0x2, R6 ;  /* 0x00000002110e7825 */ /* 0x043fe400078e0206 */
[----:B------:R-:W3:Y:S04]  /*1000*/  LDG.E.U16.CONSTANT R18, desc[UR6][R18.64] ;  /* 0x0000000612127981 */ /* 0x000ee8000c1e9500 */
[----:B------:R-:W4:Y:S01]  /*1010*/  LDG.E.U16 R12, desc[UR6][R14.64] ;  /* 0x000000060e0c7981 */ /* 0x000f22000c1e1500 */
[----:B------:R-:W-:Y:S02]  /*1020*/  IMAD.IADD R5, R2, 0x1, R5 ;  /* 0x0000000102057824 */ /* 0x000fe400078e0205 */
[----:B--2---:R-:W-:-:S04]  /*1030*/  IMAD.WIDE R16, R17, 0x2, R8 ;  /* 0x0000000211107825 */ /* 0x004fc800078e0208 */
[----:B------:R-:W-:-:S06]  /*1040*/  IMAD.WIDE.U32 R20, R5, 0x2, R10 ;  /* 0x0000000205147825 */ /* 0x000fcc00078e000a */
[----:B------:R-:W2:Y:S01]  /*1050*/  LDG.E.U16.CONSTANT R20, desc[UR6][R20.64] ;  /* 0x0000000614147981 */ /* 0x000ea2000c1e9500 */
[----:B----4-:R-:W-:Y:S01]  /*1060*/  SHF.L.U32 R12, R12, 0x10, RZ ;  /* 0x000000100c0c7819 */ /* 0x010fe200000006ff */
[----:B---3--:R-:W-:-:S04]  /*1070*/  IMAD.U32 R13, R18, 0x10000, RZ ;  /* 0x00010000120d7824 */ /* 0x008fc800078e00ff */
[----:B------:R-:W-:-:S04]  /*1080*/  FMUL R12, R3, R12 ;  /* 0x0000000c030c7220 */ /* 0x000fc80000400000 */
[----:B------:R-:W-:Y:S01]  /*1090*/  FMUL R13, R13, R12 ;  /* 0x0000000c0d0d7220 */ /* 0x000fe20000400000 */
[----:B------:R-:W-:-:S04]  /*10a0*/  IADD3 R12, P0, PT, R4, R14, RZ ;  /* 0x0000000e040c7210 */ /* 0x000fc80007f1e0ff */
[----:B------:R-:W-:Y:S02]  /*10b0*/  F2FP.BF16.F32.PACK_AB R19, RZ, R13 ;  /* 0x0000000dff13723e */ /* 0x000fe400000010ff */
[----:B------:R-:W-:-:S03]  /*10c0*/  IADD3.X R13, PT, PT, RZ, R15, RZ, P0, !PT ;  /* 0x0000000fff0d7210 */ /* 0x000fc600007fe4ff */
[----:B------:R0:W-:Y:S04]  /*10d0*/  STG.E.U16 desc[UR6][R16.64], R19 ;  /* 0x0000001310007986 */ /* 0x0001e8000c101506 */
[----:B------:R-:W3:Y:S01]  /*10e0*/  LDG.E.U16 R14, desc[UR6][R12.64] ;  /* 0x000000060c0e7981 */ /* 0x000ee2000c1e1500 */
[----:B--2---:R-:W-:Y:S01]  /*10f0*/  IMAD.U32 R15, R20, 0x10000, RZ ;  /* 0x00010000140f7824 */ /* 0x004fe200078e00ff */
[----:B------:R-:W-:Y:S02]  /*1100*/  IADD3 R18, P1, PT, R4, R12, RZ ;  /* 0x0000000c04127210 */ /* 0x000fe40007f3e0ff */
[----:B------:R-:W-:-:S03]  /*1110*/  IADD3 R5, PT, PT, R5, R2, RZ ;  /* 0x0000000205057210 */ /* 0x000fc60007ffe0ff */
[----:B0-----:R-:W-:Y:S02]  /*1120*/  IMAD.X R19, RZ, RZ, R13, P1 ;  /* 0x000000ffff137224 */ /* 0x001fe400008e060d */
[----:B---3--:R-:W-:-:S04]  /*1130*/  IMAD.U32 R14, R14, 0x10000, RZ ;  /* 0x000100000e0e7824 */ /* 0x008fc800078e00ff */
[----:B------:R-:W-:-:S04]  /*1140*/  FMUL R14, R3, R14 ;  /* 0x0000000e030e7220 */ /* 0x000fc80000400000 */
[----:B------:R-:W-:Y:S01]  /*1150*/  FMUL R15, R15, R14 ;  /* 0x0000000e0f0f7220 */ /* 0x000fe20000400000 */
[----:B------:R-:W-:-:S04]  /*1160*/  IADD3 R14, P0, PT, R4, R16, RZ ;  /* 0x00000010040e7210 */ /* 0x000fc80007f1e0ff */
[----:B------:R-:W-:Y:S01]  /*1170*/  F2FP.BF16.F32.PACK_AB R21, RZ, R15 ;  /* 0x0000000fff15723e */ /* 0x000fe200000010ff */
[----:B------:R-:W-:-:S03]  /*1180*/  IMAD.X R15, RZ, RZ, R17, P0 ;  /* 0x000000ffff0f7224 */ /* 0x000fc600000e0611 */
[----:B------:R-:W-:Y:S01]  /*1190*/  PRMT R17, R21, 0x7610, R17 ;  /* 0x0000761015117816 */ /* 0x000fe20000000011 */
[----:B------:R-:W-:-:S04]  /*11a0*/  IMAD.WIDE.U32 R20, R5, 0x2, R10 ;  /* 0x0000000205147825 */ /* 0x000fc800078e000a */
[----:B------:R0:W-:Y:S04]  /*11b0*/  STG.E.U16 desc[UR6][R14.64], R17 ;  /* 0x000000110e007986 */ /* 0x0001e8000c101506 */
[----:B------:R-:W2:Y:S04]  /*11c0*/  LDG.E.U16 R12, desc[UR6][R18.64] ;  /* 0x00000006120c7981 */ /* 0x000ea8000c1e1500 */
[----:B------:R-:W3:Y:S01]  /*11d0*/  LDG.E.U16.CONSTANT R20, desc[UR6][R20.64] ;  /* 0x0000000614147981 */ /* 0x000ee2000c1e9500 */
[----:B------:R-:W-:Y:S01]  /*11e0*/  IADD3 R16, P1, PT, R4, R18, RZ ;  /* 0x0000001204107210 */ /* 0x000fe20007f3e0ff */
[----:B------:R-:W-:-:S04]  /*11f0*/  IMAD.IADD R5, R5, 0x1, R2 ;  /* 0x0000000105057824 */ /* 0x000fc800078e0202 */
[----:B0-----:R-:W-:Y:S01]  /*1200*/  IMAD.X R17, RZ, RZ, R19, P1 ;  /* 0x000000ffff117224 */ /* 0x001fe200008e0613 */
[----:B--2---:R-:W-:Y:S01]  /*1210*/  SHF.L.U32 R12, R12, 0x10, RZ ;  /* 0x000000100c0c7819 */ /* 0x004fe200000006ff */
[----:B---3--:R-:W-:-:S04]  /*1220*/  IMAD.U32 R13, R20, 0x10000, RZ ;  /* 0x00010000140d7824 */ /* 0x008fc800078e00ff */
[----:B------:R-:W-:-:S04]  /*1230*/  FMUL R12, R3, R12 ;  /* 0x0000000c030c7220 */ /* 0x000fc80000400000 */
[----:B------:R-:W-:Y:S01]  /*1240*/  FMUL R13, R13, R12 ;  /* 0x0000000c0d0d7220 */ /* 0x000fe20000400000 */
[----:B------:R-:W-:-:S04]  /*1250*/  IADD3 R12, P0, PT, R4, R14, RZ ;  /* 0x0000000e040c7210 */ /* 0x000fc80007f1e0ff */
[----:B------:R-:W-:Y:S02]  /*1260*/  F2FP.BF16.F32.PACK_AB R21, RZ, R13 ;  /* 0x0000000dff15723e */ /* 0x000fe400000010ff */
[----:B------:R-:W-:Y:S01]  /*1270*/  IADD3.X R13, PT, PT, RZ, R15, RZ, P0, !PT ;  /* 0x0000000fff0d7210 */ /* 0x000fe200007fe4ff */
[----:B------:R-:W-:-:S04]  /*1280*/  IMAD.WIDE.U32 R14, R5, 0x2, R10 ;  /* 0x00000002050e7825 */ /* 0x000fc800078e000a */
[----:B------:R4:W-:Y:S04]  /*1290*/  STG.E.U16 desc[UR6][R12.64], R21 ;  /* 0x000000150c007986 */ /* 0x0009e8000c101506 */
[----:B------:R-:W2:Y:S04]  /*12a0*/  LDG.E.U16 R16, desc[UR6][R16.64] ;  /* 0x0000000610107981 */ /* 0x000ea8000c1e1500 */
[----:B------:R-:W3:Y:S01]  /*12b0*/  LDG.E.U16.CONSTANT R14, desc[UR6][R14.64] ;  /* 0x000000060e0e7981 */ /* 0x000ee2000c1e9500 */
[----:B------:R-:W-:Y:S02]  /*12c0*/  IMAD.IADD R5, R5, 0x1, R2 ;  /* 0x0000000105057824 */ /* 0x000fe400078e0202 */
[----:B--2---:R-:W-:Y:S01]  /*12d0*/  IMAD.U32 R18, R16, 0x10000, RZ ;  /* 0x0001000010127824 */ /* 0x004fe200078e00ff */
[----:B---3--:R-:W-:-:S03]  /*12e0*/  SHF.L.U32 R19, R14, 0x10, RZ ;  /* 0x000000100e137819 */ /* 0x008fc600000006ff */
[----:B------:R-:W-:-:S04]  /*12f0*/  FMUL R18, R3, R18 ;  /* 0x0000001203127220 */ /* 0x000fc80000400000 */
[----:B------:R-:W-:Y:S01]  /*1300*/  FMUL R19, R19, R18 ;  /* 0x0000001213137220 */ /* 0x000fe20000400000 */
[----:B------:R-:W-:-:S04]  /*1310*/  IADD3 R18, P0, PT, R4, R12, RZ ;  /* 0x0000000c04127210 */ /* 0x000fc80007f1e0ff */
[----:B------:R-:W-:Y:S01]  /*1320*/  F2FP.BF16.F32.PACK_AB R15, RZ, R19 ;  /* 0x00000013ff0f723e */ /* 0x000fe200000010ff */
[----:B------:R-:W-:-:S05]  /*1330*/  IMAD.X R19, RZ, RZ, R13, P0 ;  /* 0x000000ffff137224 */ /* 0x000fca00000e060d */
[----:B------:R4:W-:Y:S01]  /*1340*/  STG.E.U16 desc[UR6][R18.64], R15 ;  /* 0x0000000f12007986 */ /* 0x0009e2000c101506 */
[----:B------:R-:W-:-:S13]  /*1350*/  ISETP.GE.AND P0, PT, R5, R0, PT ;  /* 0x000000000500720c */ /* 0x000fda0003f06270 */
[----:B----4-:R-:W-:Y:S05]  /*1360*/  @!P0 BRA `(.L_x_115) ;  /* 0xfffffffc00188947 */ /* 0x010fea000383ffff */
[----:B------:R-:W-:Y:S05]  /*1370*/  EXIT ;  /* 0x000000000000794d */ /* 0x000fea0003800000 */
.L_x_110:
[----:B------:R-:W-:Y:S02]  /*1380*/  HFMA2 R11, -RZ, RZ, 0, 9.5367431640625e-07 ;  /* 0x00000010ff0b7431 */ /* 0x000fe400000001ff */
[----:B------:R-:W-:Y:S02]  /*1390*/  IMAD.MOV.U32 R13, RZ, RZ, 0x1f ;  /* 0x0000001fff0d7424 */ /* 0x000fe400078e00ff */
[----:B------:R-:W-:-:S07]  /*13a0*/  IMAD.MOV.U32 R10, RZ, RZ, -0x1 ;  /* 0xffffffffff0a7424 */ /* 0x000fce00078e00ff */
[----:B01----:R-:W-:Y:S05]  /*13b0*/  WARPSYNC.COLLECTIVE R10, `(.L_x_116) ;  /* 0x000000000a087348 */ /* 0x003fea0003c00000 */
[----:B-1----:R1:W2:Y:S02]  /*13c0*/  SHFL.DOWN P1, R9, R0, R11, R13 ;  /* 0x0800000b00097389 */ /* 0x0022a4000002000d */
[----:B012---:R-:W-:Y:S05]  /*13d0*/  ENDCOLLECTIVE ;  /* 0x000000000000791b */ /* 0x007fea0003800000 */
.L_x_116:
[----:B------:R-:W-:Y:S01]  /*13e0*/  IMAD.MOV.U32 R11, RZ, RZ, 0x8 ;  /* 0x00000008ff0b7424 */ /* 0x000fe200078e00ff */
[----:B------:R-:W-:-:S05]  /*13f0*/  MOV R3, R9 ;  /* 0x0000000900037202 */ /* 0x000fca0000000f00 */
[----:B------:R-:W-:-:S04]  /*1400*/  FADD R3, R3, R0 ;  /* 0x0000000003037221 */ /* 0x000fc80000000000 */
[----:B------:R-:W-:-:S07]  /*1410*/  IMAD.MOV.U32 R0, RZ, RZ, R3 ;  /* 0x000000ffff007224 */ /* 0x000fce00078e0003 */
[----:B------:R-:W-:Y:S05]  /*1420*/  WARPSYNC.COLLECTIVE R10, `(.L_x_117) ;  /* 0x000000000a087348 */ /* 0x000fea0003c00000 */
[----:B------:R0:W1:Y:S02]  /*1430*/  SHFL.DOWN P1, R9, R0, R11, R13 ;  /* 0x0800000b00097389 */ /* 0x000064000002000d */
[----:B01----:R-:W-:Y:S05]  /*1440*/  ENDCOLLECTIVE ;  /* 0x000000000000791b */ /* 0x003fea0003800000 */
.L_x_117:
[----:B------:R-:W-:Y:S01]  /*1450*/  IMAD.MOV.U32 R11, RZ, RZ, 0x4 ;  /* 0x00000004ff0b7424 */ /* 0x000fe200078e00ff */
[----:B------:R-:W-:-:S05]  /*1460*/  MOV R6, R9 ;  /* 0x0000000900067202 */ /* 0x000fca0000000f00 */
[----:B------:R-:W-:-:S04]  /*1470*/  FADD R6, R3, R6 ;  /* 0x0000000603067221 */ /* 0x000fc80000000000 */
[----:B------:R-:W-:-:S07]  /*1480*/  IMAD.MOV.U32 R0, RZ, RZ, R6 ;  /* 0x000000ffff007224 */ /* 0x000fce00078e0006 */
[----:B------:R-:W-:Y:S05]  /*1490*/  WARPSYNC.COLLECTIVE R10, `(.L_x_118) ;  /* 0x000000000a087348 */ /* 0x000fea0003c00000 */
[----:B------:R0:W1:Y:S02]  /*14a0*/  SHFL.DOWN P1, R9, R0, R11, R13 ;  /* 0x0800000b00097389 */ /* 0x000064000002000d */
[----:B01----:R-:W-:Y:S05]  /*14b0*/  ENDCOLLECTIVE ;  /* 0x000000000000791b */ /* 0x003fea0003800000 */
.L_x_118:
[----:B------:R-:W-:Y:S01]  /*14c0*/  IMAD.MOV.U32 R11, RZ, RZ, 0x2 ;  /* 0x00000002ff0b7424 */ /* 0x000fe200078e00ff */
[----:B------:R-:W-:-:S05]  /*14d0*/  MOV R7, R9 ;  /* 0x0000000900077202 */ /* 0x000fca0000000f00 */
[----:B------:R-:W-:-:S04]  /*14e0*/  FADD R7, R6, R7 ;  /* 0x0000000706077221 */ /* 0x000fc80000000000 */
[----:B------:R-:W-:-:S07]  /*14f0*/  IMAD.MOV.U32 R0, RZ, RZ, R7 ;  /* 0x000000ffff007224 */ /* 0x000fce00078e0007 */
[----:B------:R-:W-:Y:S05]  /*1500*/  WARPSYNC.COLLECTIVE R10, `(.L_x_119) ;  /* 0x000000000a087348 */ /* 0x000fea0003c00000 */
[----:B------:R0:W1:Y:S02]  /*1510*/  SHFL.DOWN P1, R9, R0, R11, R13 ;  /* 0x0800000b00097389 */ /* 0x000064000002000d */
[----:B01----:R-:W-:Y:S05]  /*1520*/  ENDCOLLECTIVE ;  /* 0x000000000000791b */ /* 0x003fea0003800000 */
.L_x_119:
[----:B------:R-:W-:Y:S01]  /*1530*/  IMAD.MOV.U32 R11, RZ, RZ, 0x1 ;  /* 0x00000001ff0b7424 */ /* 0x000fe200078e00ff */
[----:B------:R-:W-:-:S05]  /*1540*/  MOV R8, R9 ;  /* 0x0000000900087202 */ /* 0x000fca0000000f00 */
[----:B------:R-:W-:-:S04]  /*1550*/  FADD R8, R7, R8 ;  /* 0x0000000807087221 */ /* 0x000fc80000000000 */
[----:B------:R-:W-:-:S07]  /*1560*/  IMAD.MOV.U32 R0, RZ, RZ, R8 ;  /* 0x000000ffff007224 */ /* 0x000fce00078e0008 */
[----:B------:R-:W-:Y:S05]  /*1570*/  WARPSYNC.COLLECTIVE R10, `(.L_x_120) ;  /* 0x000000000a087348 */ /* 0x000fea0003c00000 */
[----:B------:R0:W1:Y:S02]  /*1580*/  SHFL.DOWN P1, R9, R0, R11, R13 ;  /* 0x0800000b00097389 */ /* 0x000064000002000d */
[----:B01----:R-:W-:Y:S05]  /*1590*/  ENDCOLLECTIVE ;  /* 0x000000000000791b */ /* 0x003fea0003800000 */
.L_x_120:
[----:B------:R-:W-:Y:S05]  /*15a0*/  BRA `(.L_x_121) ;  /* 0xfffffff4001c7947 */ /* 0x000fea000383ffff */
        .weak           $__internal_0_$__cuda_sm3x_div_rn_noftz_f32_slowpath
        .type           $__internal_0_$__cuda_sm3x_div_rn_noftz_f32_slowpath,@function
        .size           $__internal_0_$__cuda_sm3x_div_rn_noftz_f32_slowpath,(.L_x_237 - $__internal_0_$__cuda_sm3x_div_rn_noftz_f32_slowpath)
$__internal_0_$__cuda_sm3x_div_rn_noftz_f32_slowpath:
[----:B------:R-:W-:Y:S01]  /*15b0*/  SHF.R.U32.HI R7, RZ, 0x17, R3 ;  /* 0x00000017ff077819 */ /* 0x000fe20000011603 */
[--C-:B------:R-:W-:Y:S01]  /*15c0*/  IMAD.MOV.U32 R8, RZ, RZ, R0.reuse ;  /* 0x000000ffff087224 */ /* 0x100fe200078e0000 */
[----:B------:R-:W-:Y:S02]  /*15d0*/  SHF.R.U32.HI R6, RZ, 0x17, R0 ;  /* 0x00000017ff067819 */ /* 0x000fe40000011600 */
[----:B------:R-:W-:Y:S02]  /*15e0*/  LOP3.LUT R7, R7, 0xff, RZ, 0xc0, !PT ;  /* 0x000000ff07077812 */ /* 0x000fe400078ec0ff */
[----:B------:R-:W-:Y:S02]  /*15f0*/  LOP3.LUT R6, R6, 0xff, RZ, 0xc0, !PT ;  /* 0x000000ff06067812 */ /* 0x000fe400078ec0ff */
[----:B------:R-:W-:Y:S02]  /*1600*/  IADD3 R12, PT, PT, R7, -0x1, RZ ;  /* 0xffffffff070c7810 */ /* 0x000fe40007ffe0ff */
[----:B------:R-:W-:Y:S01]  /*1610*/  MOV R9, R3 ;  /* 0x0000000300097202 */ /* 0x000fe20000000f00 */
[----:B------:R-:W-:Y:S01]  /*1620*/  VIADD R11, R6, 0xffffffff ;  /* 0xffffffff060b7836 */ /* 0x000fe20000000000 */
[----:B------:R-:W-:-:S04]  /*1630*/  ISETP.GT.U32.AND P0, PT, R12, 0xfd, PT ;  /* 0x000000fd0c00780c */ /* 0x000fc80003f04070 */
[----:B------:R-:W-:-:S13]  /*1640*/  ISETP.GT.U32.OR P0, PT, R11, 0xfd, P0 ;  /* 0x000000fd0b00780c */ /* 0x000fda0000704470 */
[----:B------:R-:W-:Y:S01]  /*1650*/  @!P0 IMAD.MOV.U32 R10, RZ, RZ, RZ ;  /* 0x000000ffff0a8224 */ /* 0x000fe200078e00ff */
[----:B------:R-:W-:Y:S06]  /*1660*/  @!P0 BRA `(.L_x_122) ;  /* 0x00000000005c8947 */ /* 0x000fec0003800000 */
[----:B------:R-:W-:Y:S02]  /*1670*/  FSETP.GTU.FTZ.AND P0, PT, |R0|, +INF , PT ;  /* 0x7f8000000000780b */ /* 0x000fe40003f1c200 */
[----:B------:R-:W-:-:S04]  /*1680*/  FSETP.GTU.FTZ.AND P1, PT, |R3|, +INF , PT ;  /* 0x7f8000000300780b */ /* 0x000fc80003f3c200 */
[----:B------:R-:W-:-:S13]  /*1690*/  PLOP3.LUT P0, PT, P0, P1, PT, 0xf8, 0x8f ;  /* 0x00000000008f781c */ /* 0x000fda0000703f70 */
[----:B------:R-:W-:Y:S05]  /*16a0*/  @P0 BRA `(.L_x_123) ;  /* 0x0000000400440947 */ /* 0x000fea0003800000 */
[----:B------:R-:W-:-:S13]  /*16b0*/  LOP3.LUT P0, RZ, R9, 0x7fffffff, R8, 0xc8, !PT ;  /* 0x7fffffff09ff7812 */ /* 0x000fda000780c808 */
[----:B------:R-:W-:Y:S05]  /*16c0*/  @!P0 BRA `(.L_x_124) ;  /* 0x0000000400348947 */ /* 0x000fea0003800000 */
[C---:B------:R-:W-:Y:S02]  /*16d0*/  FSETP.NEU.FTZ.AND P3, PT, |R0|.reuse, +INF , PT ;  /* 0x7f8000000000780b */ /* 0x040fe40003f7d200 */
[----:B------:R-:W-:Y:S02]  /*16e0*/  FSETP.NEU.FTZ.AND P1, PT, |R3|, +INF , PT ;  /* 0x7f8000000300780b */ /* 0x000fe40003f3d200 */
[----:B------:R-:W-:-:S11]  /*16f0*/  FSETP.NEU.FTZ.AND P0, PT, |R0|, +INF , PT ;  /* 0x7f8000000000780b */ /* 0x000fd60003f1d200 */
[----:B------:R-:W-:Y:S05]  /*1700*/  @!P1 BRA !P3, `(.L_x_124) ;  /* 0x0000000400249947 */ /* 0x000fea0005800000 */
[----:B------:R-:W-:-:S04]  /*1710*/  LOP3.LUT P3, RZ, R8, 0x7fffffff, RZ, 0xc0, !PT ;  /* 0x7fffffff08ff7812 */ /* 0x000fc8000786c0ff */
[----:B------:R-:W-:-:S13]  /*1720*/  PLOP3.LUT P1, PT, P1, P3, PT, 0x2f, 0xf2 ;  /* 0x0000000000f2781c */ /* 0x000fda0000f26577 */
[----:B------:R-:W-:Y:S05]  /*1730*/  @P1 BRA `(.L_x_125) ;  /* 0x0000000400101947 */ /* 0x000fea0003800000 */
[----:B------:R-:W-:-:S04]  /*1740*/  LOP3.LUT P1, RZ, R9, 0x7fffffff, RZ, 0xc0, !PT ;  /* 0x7fffffff09ff7812 */ /* 0x000fc8000782c0ff */
[----:B------:R-:W-:-:S13]  /*1750*/  PLOP3.LUT P0, PT, P0, P1, PT, 0x2f, 0xf2 ;  /* 0x0000000000f2781c */ /* 0x000fda0000702577 */
[----:B------:R-:W-:Y:S05]  /*1760*/  @P0 BRA `(.L_x_126) ;  /* 0x0000000000f80947 */ /* 0x000fea0003800000 */
[----:B------:R-:W-:Y:S02]  /*1770*/  ISETP.GE.AND P0, PT, R11, RZ, PT ;  /* 0x000000ff0b00720c */ /* 0x000fe40003f06270 */
[----:B------:R-:W-:-:S11]  /*1780*/  ISETP.GE.AND P1, PT, R12, RZ, PT ;  /* 0x000000ff0c00720c */ /* 0x000fd60003f26270 */
[----:B------:R-:W-:Y:S01]  /*1790*/  @P0 IMAD.MOV.U32 R10, RZ, RZ, RZ ;  /* 0x000000ffff0a0224 */ /* 0x000fe200078e00ff */
[----:B------:R-:W-:Y:S01]  /*17a0*/  @!P0 MOV R10, 0xffffffc0 ;  /* 0xffffffc0000a8802 */ /* 0x000fe20000000f00 */
[----:B------:R-:W-:Y:S01]  /*17b0*/  @!P0 FFMA R8, R0, 1.84467440737095516160e+19, RZ ;  /* 0x5f80000000088823 */ /* 0x000fe200000000ff */
[----:B------:R-:W-:-:S03]  /*17c0*/  @!P1 FFMA R9, R3, 1.84467440737095516160e+19, RZ ;  /* 0x5f80000003099823 */ /* 0x000fc600000000ff */
[----:B------:R-:W-:-:S07]  /*17d0*/  @!P1 VIADD R10, R10, 0x40 ;  /* 0x000000400a0a9836 */ /* 0x000fce0000000000 */
.L_x_122:
[----:B------:R-:W-:Y:S01]  /*17e0*/  LEA R0, R7, 0xc0800000, 0x17 ;  /* 0xc080000007007811 */ /* 0x000fe200078eb8ff */
[----:B------:R-:W-:-:S03]  /*17f0*/  VIADD R6, R6, 0xffffff81 ;  /* 0xffffff8106067836 */ /* 0x000fc60000000000 */
[----:B------:R-:W-:Y:S01]  /*1800*/  IADD3 R9, PT, PT, -R0, R9, RZ ;  /* 0x0000000900097210 */ /* 0x000fe20007ffe1ff */
[C---:B------:R-:W-:Y:S01]  /*1810*/  IMAD R0, R6.reuse, -0x800000, R8 ;  /* 0xff80000006007824 */ /* 0x040fe200078e0208 */
[----:B------:R-:W-:Y:S02]  /*1820*/  IADD3 R7, PT, PT, R6, 0x7f, -R7 ;  /* 0x0000007f06077810 */ /* 0x000fe40007ffe807 */
[----:B------:R-:W0:Y:S01]  /*1830*/  MUFU.RCP R3, R9 ;  /* 0x0000000900037308 */ /* 0x000e220000001000 */
[----:B------:R-:W-:Y:S01]  /*1840*/  FADD.FTZ R11, -R9, -RZ ;  /* 0x800000ff090b7221 */ /* 0x000fe20000010100 */
[----:B------:R-:W-:-:S03]  /*1850*/  IADD3 R7, PT, PT, R7, R10, RZ ;  /* 0x0000000a07077210 */ /* 0x000fc60007ffe0ff */
[----:B0-----:R-:W-:-:S04]  /*1860*/  FFMA R12, R3, R11, 1 ;  /* 0x3f800000030c7423 */ /* 0x001fc8000000000b */
[----:B------:R-:W-:-:S04]  /*1870*/  FFMA R12, R3, R12, R3 ;  /* 0x0000000c030c7223 */ /* 0x000fc80000000003 */
[----:B------:R-:W-:-:S04]  /*1880*/  FFMA R3, R0, R12, RZ ;  /* 0x0000000c00037223 */ /* 0x000fc800000000ff */
[----:B------:R-:W-:-:S04]  /*1890*/  FFMA R8, R11, R3, R0 ;  /* 0x000000030b087223 */ /* 0x000fc80000000000 */
[----:B------:R-:W-:-:S04]  /*18a0*/  FFMA R13, R12, R8, R3 ;  /* 0x000000080c0d7223 */ /* 0x000fc80000000003 */
[----:B------:R-:W-:-:S04]  /*18b0*/  FFMA R8, R11, R13, R0 ;  /* 0x0000000d0b087223 */ /* 0x000fc80000000000 */
[----:B------:R-:W-:-:S05]  /*18c0*/  FFMA R0, R12, R8, R13 ;  /* 0x000000080c007223 */ /* 0x000fca000000000d */
[----:B------:R-:W-:-:S04]  /*18d0*/  SHF.R.U32.HI R3, RZ, 0x17, R0 ;  /* 0x00000017ff037819 */ /* 0x000fc80000011600 */
[----:B------:R-:W-:-:S05]  /*18e0*/  LOP3.LUT R3, R3, 0xff, RZ, 0xc0, !PT ;  /* 0x000000ff03037812 */ /* 0x000fca00078ec0ff */
[----:B------:R-:W-:-:S05]  /*18f0*/  IMAD.IADD R9, R3, 0x1, R7 ;  /* 0x0000000103097824 */ /* 0x000fca00078e0207 */
[----:B------:R-:W-:-:S04]  /*1900*/  IADD3 R3, PT, PT, R9, -0x1, RZ ;  /* 0xffffffff09037810 */ /* 0x000fc80007ffe0ff */
[----:B------:R-:W-:-:S13]  /*1910*/  ISETP.GE.U32.AND P0, PT, R3, 0xfe, PT ;  /* 0x000000fe0300780c */ /* 0x000fda0003f06070 */
[----:B------:R-:W-:Y:S05]  /*1920*/  @!P0 BRA `(.L_x_127) ;  /* 0x0000000000808947 */ /* 0x000fea0003800000 */
[----:B------:R-:W-:-:S13]  /*1930*/  ISETP.GT.AND P0, PT, R9, 0xfe, PT ;  /* 0x000000fe0900780c */ /* 0x000fda0003f04270 */
[----:B------:R-:W-:Y:S05]  /*1940*/  @P0 BRA `(.L_x_128) ;  /* 0x00000000006c0947 */ /* 0x000fea0003800000 */
[----:B------:R-:W-:-:S13]  /*1950*/  ISETP.GE.AND P0, PT, R9, 0x1, PT ;  /* 0x000000010900780c */ /* 0x000fda0003f06270 */
[----:B------:R-:W-:Y:S05]  /*1960*/  @P0 BRA `(.L_x_129) ;  /* 0x0000000000980947 */ /* 0x000fea0003800000 */
[----:B------:R-:W-:Y:S02]  /*1970*/  ISETP.GE.AND P0, PT, R9, -0x18, PT ;  /* 0xffffffe80900780c */ /* 0x000fe40003f06270 */
[----:B------:R-:W-:-:S11]  /*1980*/  LOP3.LUT R0, R0, 0x80000000, RZ, 0xc0, !PT ;  /* 0x8000000000007812 */ /* 0x000fd600078ec0ff */
[----:B------:R-:W-:Y:S05]  /*1990*/  @!P0 BRA `(.L_x_129) ;  /* 0x00000000008c8947 */ /* 0x000fea0003800000 */
[CCC-:B------:R-:W-:Y:S01]  /*19a0*/  FFMA.RZ R3, R12.reuse, R8.reuse, R13.reuse ;  /* 0x000000080c037223 */ /* 0x1c0fe2000000c00d */
[CCC-:B------:R-:W-:Y:S01]  /*19b0*/  FFMA.RM R6, R12.reuse, R8.reuse, R13.reuse ;  /* 0x000000080c067223 */ /* 0x1c0fe2000000400d */
[C---:B------:R-:W-:Y:S02]  /*19c0*/  ISETP.NE.AND P3, PT, R9.reuse, RZ, PT ;  /* 0x000000ff0900720c */ /* 0x040fe40003f65270 */
[----:B------:R-:W-:Y:S02]  /*19d0*/  ISETP.NE.AND P1, PT, R9, RZ, PT ;  /* 0x000000ff0900720c */ /* 0x000fe40003f25270 */
[----:B------:R-:W-:Y:S01]  /*19e0*/  LOP3.LUT R7, R3, 0x7fffff, RZ, 0xc0, !PT ;  /* 0x007fffff03077812 */ /* 0x000fe200078ec0ff */
[----:B------:R-:W-:Y:S01]  /*19f0*/  FFMA.RP R3, R12, R8, R13 ;  /* 0x000000080c037223 */ /* 0x000fe2000000800d */
[C---:B------:R-:W-:Y:S01]  /*1a00*/  VIADD R8, R9.reuse, 0x20 ;  /* 0x0000002009087836 */ /* 0x040fe20000000000 */
[----:B------:R-:W-:Y:S02]  /*1a10*/  IADD3 R9, PT, PT, -R9, RZ, RZ ;  /* 0x000000ff09097210 */ /* 0x000fe40007ffe1ff */
[----:B------:R-:W-:-:S02]  /*1a20*/  LOP3.LUT R7, R7, 0x800000, RZ, 0xfc, !PT ;  /* 0x0080000007077812 */ /* 0x000fc400078efcff */
[----:B------:R-:W-:Y:S02]  /*1a30*/  FSETP.NEU.FTZ.AND P0, PT, R3, R6, PT ;  /* 0x000000060300720b */ /* 0x000fe40003f1d000 */
[----:B------:R-:W-:Y:S02]  /*1a40*/  SHF.L.U32 R8, R7, R8, RZ ;  /* 0x0000000807087219 */ /* 0x000fe400000006ff */
[----:B------:R-:W-:Y:S02]  /*1a50*/  SEL R6, R9, RZ, P3 ;  /* 0x000000ff09067207 */ /* 0x000fe40001800000 */
[----:B------:R-:W-:Y:S02]  /*1a60*/  ISETP.NE.AND P1, PT, R8, RZ, P1 ;  /* 0x000000ff0800720c */ /* 0x000fe40000f25270 */
[----:B------:R-:W-:Y:S02]  /*1a70*/  SHF.R.U32.HI R6, RZ, R6, R7 ;  /* 0x00000006ff067219 */ /* 0x000fe40000011607 */
[----:B------:R-:W-:-:S02]  /*1a80*/  PLOP3.LUT P0, PT, P0, P1, PT, 0xf8, 0x8f ;  /* 0x00000000008f781c */ /* 0x000fc40000703f70 */
[----:B------:R-:W-:Y:S02]  /*1a90*/  SHF.R.U32.HI R8, RZ, 0x1, R6 ;  /* 0x00000001ff087819 */ /* 0x000fe40000011606 */
[----:B------:R-:W-:-:S04]  /*1aa0*/  SEL R3, RZ, 0x1, !P0 ;  /* 0x00000001ff037807 */ /* 0x000fc80004000000 */
[----:B------:R-:W-:-:S04]  /*1ab0*/  LOP3.LUT R3, R3, 0x1, R8, 0xf8, !PT ;  /* 0x0000000103037812 */ /* 0x000fc800078ef808 */
[----:B------:R-:W-:-:S05]  /*1ac0*/  LOP3.LUT R3, R3, R6, RZ, 0xc0, !PT ;  /* 0x0000000603037212 */ /* 0x000fca00078ec0ff */
[----:B------:R-:W-:-:S05]  /*1ad0*/  IMAD.IADD R3, R8, 0x1, R3 ;  /* 0x0000000108037824 */ /* 0x000fca00078e0203 */
[----:B------:R-:W-:Y:S01]  /*1ae0*/  LOP3.LUT R0, R3, R0, RZ, 0xfc, !PT ;  /* 0x0000000003007212 */ /* 0x000fe200078efcff */
[----:B------:R-:W-:Y:S06]  /*1af0*/  BRA `(.L_x_129) ;  /* 0x0000000000347947 */ /* 0x000fec0003800000 */
.L_x_128:
[----:B------:R-:W-:-:S04]  /*1b00*/  LOP3.LUT R0, R0, 0x80000000, RZ, 0xc0, !PT ;  /* 0x8000000000007812 */ /* 0x000fc800078ec0ff */
[----:B------:R-:W-:Y:S01]  /*1b10*/  LOP3.LUT R0, R0, 0x7f800000, RZ, 0xfc, !PT ;  /* 0x7f80000000007812 */ /* 0x000fe200078efcff */
[----:B------:R-:W-:Y:S06]  /*1b20*/  BRA `(.L_x_129) ;  /* 0x0000000000287947 */ /* 0x000fec0003800000 */
.L_x_127:
[----:B------:R-:W-:Y:S01]  /*1b30*/  LEA R0, R7, R0, 0x17 ;  /* 0x0000000007007211 */ /* 0x000fe200078eb8ff */
[----:B------:R-:W-:Y:S06]  /*1b40*/  BRA `(.L_x_129) ;  /* 0x0000000000207947 */ /* 0x000fec0003800000 */
.L_x_126:
[----:B------:R-:W-:-:S04]  /*1b50*/  LOP3.LUT R0, R9, 0x80000000, R8, 0x48, !PT ;  /* 0x8000000009007812 */ /* 0x000fc800078e4808 */
[----:B------:R-:W-:Y:S01]  /*1b60*/  LOP3.LUT R0, R0, 0x7f800000, RZ, 0xfc, !PT ;  /* 0x7f80000000007812 */ /* 0x000fe200078efcff */
[----:B------:R-:W-:Y:S06]  /*1b70*/  BRA `(.L_x_129) ;  /* 0x0000000000147947 */ /* 0x000fec0003800000 */
.L_x_125:
[----:B------:R-:W-:Y:S01]  /*1b80*/  LOP3.LUT R0, R9, 0x80000000, R8, 0x48, !PT ;  /* 0x8000000009007812 */ /* 0x000fe200078e4808 */
[----:B------:R-:W-:Y:S06]  /*1b90*/  BRA `(.L_x_129) ;  /* 0x00000000000c7947 */ /* 0x000fec0003800000 */
.L_x_124:
[----:B------:R-:W0:Y:S01]  /*1ba0*/  MUFU.RSQ R0, -QNAN ;  /* 0xffc0000000007908 */ /* 0x000e220000001400 */
[----:B------:R-:W-:Y:S05]  /*1bb0*/  BRA `(.L_x_129) ;  /* 0x0000000000047947 */ /* 0x000fea0003800000 */
.L_x_123:
[----:B------:R-:W-:-:S07]  /*1bc0*/  FADD.FTZ R0, R0, R3 ;  /* 0x0000000300007221 */ /* 0x000fce0000010000 */
.L_x_129:
[----:B------:R-:W-:Y:S02]  /*1bd0*/  HFMA2 R7, -RZ, RZ, 0, 0 ;  /* 0x00000000ff077431 */ /* 0x000fe400000001ff */
[----:B------:R-:W-:-:S04]  /*1be0*/  IMAD.MOV.U32 R6, RZ, RZ, R4 ;  /* 0x000000ffff067224 */ /* 0x000fc800078e0004 */
[----:B0-----:R-:W-:Y:S05]  /*1bf0*/  RET.REL.NODEC R6 `(fused_add_rmsnorm_bf16) ;  /* 0xffffffe406007950 */ /* 0x001fea0003c3ffff */
.L_x_130:
        /* <DEDUP_REMOVED lines=16> */
.L_x_237:


//--------------------- .text.fused_silu_mul_f32  --------------------------
	.section	.text.fused_silu_mul_f32,"ax",@progbits
	.align	128
        .global         fused_silu_mul_f32
        .type           fused_silu_mul_f32,@function
        .size           fused_silu_mul_f32,(.L_x_238 - fused_silu_mul_f32)
        .other          fused_silu_mul_f32,@"STO_CUDA_ENTRY STV_DEFAULT"
fused_silu_mul_f32:
.text.fused_silu_mul_f32:
[----:B------:R-:W-:Y:S01]  /*0000*/  LDC R1, c[0x0][0x37c] ;  /* 0x0000df00ff017b82 */ /* 0x000fe20000000800 */
[----:B------:R-:W0:Y:S07]  /*0010*/  S2R R5, SR_TID.X ;  /* 0x0000000000057919 */ /* 0x000e2e0000002100 */
[----:B------:R-:W0:Y:S08]  /*0020*/  LDC R0, c[0x0][0x390] ;  /* 0x0000e400ff007b82 */ /* 0x000e300000000800 */
[----:B------:R-:W1:Y:S01]  /*0030*/  LDC R4, c[0x0][0x360] ;  /* 0x0000d800ff047b82 */ /* 0x000e620000000800 */
[----:B0-----:R-:W-:-:S13]  /*0040*/  ISETP.GE.AND P0, PT, R5, R0, PT ;  /* 0x000000000500720c */ /* 0x001fda0003f06270 */
[----:B-1----:R-:W-:Y:S05]  /*0050*/  @P0 EXIT ;  /* 0x000000000000094d */ /* 0x002fea0003800000 */
[----:B------:R-:W0:Y:S01]  /*0060*/  I2F.U32.RP R9, R4 ;  /* 0x0000000400097306 */ /* 0x000e220000209000 */
[----:B------:R-:W-:Y:S01]  /*0070*/  IADD3 R7, PT, PT, R5, R4, RZ ;  /* 0x0000000405077210 */ /* 0x000fe20007ffe0ff */
[----:B------:R-:W1:Y:S01]  /*0080*/  LDCU.64 UR6, c[0x0][0x380] ;  /* 0x00007000ff0677ac */ /* 0x000e620008000a00 */
[----:B------:R-:W-:Y:S01]  /*0090*/  ISETP.NE.U32.AND P2, PT, R4, RZ, PT ;  /* 0x000000ff0400720c */ /* 0x000fe20003f45070 */
[----:B------:R-:W-:Y:S01]  /*00a0*/  BSSY.RECONVERGENT B0, `(.L_x_131) ;  /* 0x0000052000007945 */ /* 0x000fe20003800200 */
[CC--:B------:R-:W-:Y:S01]  /*00b0*/  ISETP.GE.U32.AND P0, PT, R7.reuse, R0.reuse, PT ;  /* 0x000000000700720c */ /* 0x0c0fe20003f06070 */
[----:B------:R-:W2:Y:S01]  /*00c0*/  LDCU.64 UR4, c[0x0][0x358] ;  /* 0x00006b00ff0477ac */ /* 0x000ea20008000a00 */
[----:B------:R-:W-:Y:S02]  /*00d0*/  VIMNMX.U32 R6, PT, PT, R7, R0, !PT ;  /* 0x0000000007067248 */ /* 0x000fe40007fe0000 */
[----:B------:R-:W-:-:S04]  /*00e0*/  SEL R8, RZ, 0x1, P0 ;  /* 0x00000001ff087807 */ /* 0x000fc80000000000 */
[----:B------:R-:W-:Y:S01]  /*00f0*/  IADD3 R7, PT, PT, R6, -R7, -R8 ;  /* 0x8000000706077210 */ /* 0x000fe20007ffe808 */
[----:B0-----:R-:W0:Y:S02]  /*0100*/  MUFU.RCP R9, R9 ;  /* 0x0000000900097308 */ /* 0x001e240000001000 */
[----:B0-----:R-:W-:Y:S02]  /*0110*/  IADD3 R2, PT, PT, R9, 0xffffffe, RZ ;  /* 0x0ffffffe09027810 */ /* 0x001fe40007ffe0ff */
[----:B------:R-:W0:Y:S04]  /*0120*/  S2R R9, SR_CTAID.X ;  /* 0x0000000000097919 */ /* 0x000e280000002500 */
[----:B------:R3:W4:Y:S02]  /*0130*/  F2I.FTZ.U32.TRUNC.NTZ R3, R2 ;  /* 0x0000000200037305 */ /* 0x000724000021f000 */
[----:B---3--:R-:W-:-:S02]  /*0140*/  IMAD.MOV.U32 R2, RZ, RZ, RZ ;  /* 0x000000ffff027224 */ /* 0x008fc400078e00ff */
[----:B----4-:R-:W-:-:S04]  /*0150*/  IMAD.MOV R11, RZ, RZ, -R3 ;  /* 0x000000ffff0b7224 */ /* 0x010fc800078e0a03 */
[----:B------:R-:W-:-:S04]  /*0160*/  IMAD R11, R11, R4, RZ ;  /* 0x000000040b0b7224 */ /* 0x000fc800078e02ff */
[----:B------:R-:W-:-:S06]  /*0170*/  IMAD.HI.U32 R10, R3, R11, R2 ;  /* 0x0000000b030a7227 */ /* 0x000fcc00078e0002 */
[----:B------:R-:W-:-:S04]  /*0180*/  IMAD.HI.U32 R3, R10, R7, RZ ;  /* 0x000000070a037227 */ /* 0x000fc800078e00ff */
[----:B0-----:R-:W-:Y:S01]  /*0190*/  IMAD R6, R9, R0, RZ ;  /* 0x0000000009067224 */ /* 0x001fe200078e02ff */
[----:B------:R-:W-:-:S04]  /*01a0*/  IADD3 R2, PT, PT, -R3, RZ, RZ ;  /* 0x000000ff03027210 */ /* 0x000fc80007ffe1ff */
[----:B------:R-:W-:Y:S01]  /*01b0*/  SHF.R.S32.HI R9, RZ, 0x1f, R6 ;  /* 0x0000001fff097819 */ /* 0x000fe20000011406 */
[----:B------:R-:W-:Y:S01]  /*01c0*/  IMAD R7, R4, R2, R7 ;  /* 0x0000000204077224 */ /* 0x000fe200078e0207 */
[----:B------:R-:W-:-:S04]  /*01d0*/  SHF.L.U32 R2, R6, 0x1, RZ ;  /* 0x0000000106027819 */ /* 0x000fc800000006ff */
[----:B------:R-:W-:-:S13]  /*01e0*/  ISETP.GE.U32.AND P0, PT, R7, R4, PT ;  /* 0x000000040700720c */ /* 0x000fda0003f06070 */
[----:B------:R-:W-:Y:S01]  /*01f0*/  @P0 IMAD.IADD R7, R7, 0x1, -R4 ;  /* 0x0000000107070824 */ /* 0x000fe200078e0a04 */
[----:B------:R-:W-:-:S04]  /*0200*/  @P0 IADD3 R3, PT, PT, R3, 0x1, RZ ;  /* 0x0000000103030810 */ /* 0x000fc80007ffe0ff */
[----:B------:R-:W-:-:S13]  /*0210*/  ISETP.GE.U32.AND P1, PT, R7, R4, PT ;  /* 0x000000040700720c */ /* 0x000fda0003f26070 */
[----:B------:R-:W-:Y:S01]  /*0220*/  @P1 VIADD R3, R3, 0x1 ;  /* 0x0000000103031836 */ /* 0x000fe20000000000 */
[----:B------:R-:W-:-:S05]  /*0230*/  @!P2 LOP3.LUT R3, RZ, R4, RZ, 0x33, !PT ;  /* 0x00000004ff03a212 */ /* 0x000fca00078e33ff */
[----:B------:R-:W-:Y:S02]  /*0240*/  IMAD.IADD R7, R8, 0x1, R3 ;  /* 0x0000000108077824 */ /* 0x000fe400078e0203 */
[----:B------:R-:W-:-:S03]  /*0250*/  IMAD.WIDE R2, R2, 0x4, RZ ;  /* 0x0000000402027825 */ /* 0x000fc600078e02ff */
[----:B------:R-:W-:Y:S02]  /*0260*/  LOP3.LUT R8, R7, 0x3, RZ, 0xc0, !PT ;  /* 0x0000000307087812 */ /* 0x000fe400078ec0ff */
[----:B-1----:R-:W-:Y:S02]  /*0270*/  IADD3 R12, P1, PT, R2, UR6, RZ ;  /* 0x00000006020c7c10 */ /* 0x002fe4000ff3e0ff */
[----:B------:R-:W-:Y:S02]  /*0280*/  ISETP.NE.AND P0, PT, R8, 0x3, PT ;  /* 0x000000030800780c */ /* 0x000fe40003f05270 */
[----:B------:R-:W-:-:S11]  /*0290*/  IADD3.X R13, PT, PT, R3, UR7, RZ, P1, !PT ;  /* 0x00000007030d7c10 */ /* 0x000fd60008ffe4ff */
[----:B--2---:R-:W-:Y:S05]  /*02a0*/  @!P0 BRA `(.L_x_132) ;  /* 0x0000000000c48947 */ /* 0x004fea0003800000 */
[----:B------:R-:W0:Y:S01]  /*02b0*/  LDCU.64 UR8, c[0x0][0x388] ;  /* 0x00007100ff0877ac */ /* 0x000e220008000a00 */
[----:B------:R-:W-:Y:S01]  /*02c0*/  IMAD.WIDE R2, R0, 0x4, R2 ;  /* 0x0000000400027825 */ /* 0x000fe200078e0202 */
[----:B------:R-:W-:-:S03]  /*02d0*/  IADD3 R0, PT, PT, R7, 0x1, RZ ;  /* 0x0000000107007810 */ /* 0x000fc60007ffe0ff */
[----:B------:R-:W-:Y:S01]  /*02e0*/  IMAD.WIDE.U32 R14, R5, 0x4, RZ ;  /* 0x00000004050e7825 */ /* 0x000fe200078e00ff */
[----:B------:R-:W-:Y:S02]  /*02f0*/  LOP3.LUT R0, R0, 0x3, RZ, 0xc0, !PT ;  /* 0x0000000300007812 */ /* 0x000fe400078ec0ff */
[----:B------:R-:W-:-:S03]  /*0300*/  IADD3 R8, P1, PT, R2, UR6, RZ ;  /* 0x0000000602087c10 */ /* 0x000fc6000ff3e0ff */
[----:B------:R-:W-:Y:S01]  /*0310*/  IMAD R5, R0, R4, R5 ;  /* 0x0000000400057224 */ /* 0x000fe200078e0205 */
[----:B------:R-:W-:Y:S01]  /*0320*/  IADD3.X R11, PT, PT, R3, UR7, RZ, P1, !PT ;  /* 0x00000007030b7c10 */ /* 0x000fe20008ffe4ff */
[----:B------:R-:W-:Y:S01]  /*0330*/  IMAD.MOV R16, RZ, RZ, -R0 ;  /* 0x000000ffff107224 */ /* 0x000fe200078e0a00 */
[----:B0-----:R-:W-:-:S04]  /*0340*/  LEA R10, P0, R6, UR8, 0x2 ;  /* 0x00000008060a7c11 */ /* 0x001fc8000f8010ff */
[----:B------:R-:W-:-:S09]  /*0350*/  LEA.HI.X R17, R6, UR9, R9, 0x2, P0 ;  /* 0x0000000906117c11 */ /* 0x000fd200080f1409 */
.L_x_135:
[----:B0-----:R-:W-:-:S04]  /*0360*/  IADD3 R2, P0, PT, R14, R12, RZ ;  /* 0x0000000c0e027210 */ /* 0x001fc80007f1e0ff */
[----:B------:R-:W-:-:S06]  /*0370*/  IADD3.X R3, PT, PT, R15, R13, RZ, P0, !PT ;  /* 0x0000000d0f037210 */ /* 0x000fcc00007fe4ff */
[----:B------:R-:W2:Y:S01]  /*0380*/  LDG.E.CONSTANT R3, desc[UR4][R2.64] ;  /* 0x0000000402037981 */ /* 0x000ea2000c1e9900 */
[----:B------:R-:W-:Y:S02]  /*0390*/  HFMA2 R0, -RZ, RZ, 0.96630859375, -0.0022525787353515625 ;  /* 0x3bbb989dff007431 */ /* 0x000fe400000001ff */
[----:B------:R-:W-:Y:S01]  /*03a0*/  IMAD.MOV.U32 R21, RZ, RZ, 0x437c0000 ;  /* 0x437c0000ff157424 */ /* 0x000fe200078e00ff */
[----:B------:R-:W-:-:S05]  /*03b0*/  IADD3 R18, P0, PT, R14, R8, RZ ;  /* 0x000000080e127210 */ /* 0x000fca0007f1e0ff */
[----:B------:R-:W-:-:S05]  /*03c0*/  IMAD.X R19, R15, 0x1, R11, P0 ;  /* 0x000000010f137824 */ /* 0x000fca00000e060b */
[----:B------:R0:W5:Y:S01]  /*03d0*/  LDG.E.CONSTANT R18, desc[UR4][R18.64] ;  /* 0x0000000412127981 */ /* 0x000162000c1e9900 */
[----:B------:R-:W-:Y:S01]  /*03e0*/  VIADD R16, R16, 0x1 ;  /* 0x0000000110107836 */ /* 0x000fe20000000000 */
[----:B------:R-:W-:Y:S04]  /*03f0*/  BSSY.RECONVERGENT B1, `(.L_x_133) ;  /* 0x0000016000017945 */ /* 0x000fe80003800200 */
[----:B------:R-:W-:Y:S01]  /*0400*/  ISETP.NE.AND P2, PT, R16, RZ, PT ;  /* 0x000000ff1000720c */ /* 0x000fe20003f45270 */
[----:B--2---:R-:W-:-:S04]  /*0410*/  FFMA.SAT R0, R3, -R0, 0.5 ;  /* 0x3f00000003007423 */ /* 0x004fc80000002800 */
[----:B------:R-:W-:-:S04]  /*0420*/  FFMA.RM R0, R0, R21, 12582913 ;  /* 0x4b40000100007423 */ /* 0x000fc80000004015 */
[C---:B------:R-:W-:Y:S01]  /*0430*/  FADD R20, R0.reuse, -12583039 ;  /* 0xcb40007f00147421 */ /* 0x040fe20000000000 */
[----:B------:R-:W-:-:S03]  /*0440*/  SHF.L.U32 R0, R0, 0x17, RZ ;  /* 0x0000001700007819 */ /* 0x000fc600000006ff */
[----:B------:R-:W-:-:S04]  /*0450*/  FFMA R20, R3, -1.4426950216293334961, -R20 ;  /* 0xbfb8aa3b03147823 */ /* 0x000fc80000000814 */
[----:B------:R-:W-:-:S04]  /*0460*/  FFMA R20, R3, -1.925963033500011079e-08, R20 ;  /* 0xb2a5706003147823 */ /* 0x000fc80000000014 */
[----:B------:R-:W1:Y:S02]  /*0470*/  MUFU.EX2 R21, R20 ;  /* 0x0000001400157308 */ /* 0x000e640000000800 */
[----:B-1----:R-:W-:-:S06]  /*0480*/  FFMA R22, R0, R21, 1 ;  /* 0x3f80000000167423 */ /* 0x002fcc0000000015 */
[----:B------:R-:W0:Y:S08]  /*0490*/  MUFU.RCP R0, R22 ;  /* 0x0000001600007308 */ /* 0x000e300000001000 */
[----:B------:R-:W1:Y:S01]  /*04a0*/  FCHK P0, R3, R22 ;  /* 0x0000001603007302 */ /* 0x000e620000000000 */
[----:B0-----:R-:W-:-:S04]  /*04b0*/  FFMA R19, -R22, R0, 1 ;  /* 0x3f80000016137423 */ /* 0x001fc80000000100 */
[----:B------:R-:W-:-:S04]  /*04c0*/  FFMA R0, R0, R19, R0 ;  /* 0x0000001300007223 */ /* 0x000fc80000000000 */
[----:B------:R-:W-:-:S04]  /*04d0*/  FFMA R19, R3, R0, RZ ;  /* 0x0000000003137223 */ /* 0x000fc800000000ff */
[----:B------:R-:W-:-:S04]  /*04e0*/  FFMA R2, -R22, R19, R3 ;  /* 0x0000001316027223 */ /* 0x000fc80000000103 */
[----:B------:R-:W-:Y:S01]  /*04f0*/  FFMA R19, R0, R2, R19 ;  /* 0x0000000200137223 */ /* 0x000fe20000000013 */
[----:B-1----:R-:W-:Y:S06]  /*0500*/  @!P0 BRA `(.L_x_134) ;  /* 0x0000000000108947 */ /* 0x002fec0003800000 */
[----:B------:R-:W-:Y:S02]  /*0510*/  MOV R0, R22 ;  /* 0x0000001600007202 */ /* 0x000fe40000000f00 */
[----:B------:R-:W-:-:S07]  /*0520*/  MOV R2, 0x540 ;  /* 0x0000054000027802 */ /* 0x000fce0000000f00 */
[----:B-----5:R-:W-:Y:S05]  /*0530*/  CALL.REL.NOINC `($__internal_1_$__cuda_sm3x_div_rn_noftz_f32_slowpath) ;  /* 0x0000000800687944 */ /* 0x020fea0003c00000 */
[----:B------:R-:W-:-:S07]  /*0540*/  IMAD.MOV.U32 R19, RZ, RZ, R0 ;  /* 0x000000ffff137224 */ /* 0x000fce00078e0000 */
.L_x_134:
[----:B------:R-:W-:Y:S05]  /*0550*/  BSYNC.RECONVERGENT B1 ;  /* 0x0000000000017941 */ /* 0x000fea0003800200 */
.L_x_133:
[----:B------:R-:W-:Y:S01]  /*0560*/  IADD3 R2, P0, PT, R14, R10, RZ ;  /* 0x0000000a0e027210 */ /* 0x000fe20007f1e0ff */
[----:B-----5:R-:W-:-:S03]  /*0570*/  FMUL R19, R18, R19 ;  /* 0x0000001312137220 */ /* 0x020fc60000400000 */
[----:B------:R-:W-:Y:S01]  /*0580*/  IADD3.X R3, PT, PT, R15, R17, RZ, P0, !PT ;  /* 0x000000110f037210 */ /* 0x000fe200007fe4ff */
[----:B------:R-:W-:-:S04]  /*0590*/  IMAD.WIDE.U32 R14, R4, 0x4, R14 ;  /* 0x00000004040e7825 */ /* 0x000fc800078e000e */
[----:B------:R0:W-:Y:S01]  /*05a0*/  STG.E desc[UR4][R2.64], R19 ;  /* 0x0000001302007986 */ /* 0x0001e2000c101904 */
[----:B------:R-:W-:Y:S05]  /*05b0*/  @P2 BRA `(.L_x_135) ;  /* 0xfffffffc00682947 */ /* 0x000fea000383ffff */
.L_x_132:
[----:B------:R-:W-:Y:S05]  /*05c0*/  BSYNC.RECONVERGENT B0 ;  /* 0x0000000000007941 */ /* 0x000fea0003800200 */
.L_x_131:
[----:B------:R-:W1:Y:S01]  /*05d0*/  LDC R8, c[0x0][0x390] ;  /* 0x0000e400ff087b82 */ /* 0x000e620000000800 */
[----:B------:R-:W-:Y:S01]  /*05e0*/  ISETP.GE.U32.AND P0, PT, R7, 0x3, PT ;  /* 0x000000030700780c */ /* 0x000fe20003f06070 */
[----:B------:R-:W2:Y:S01]  /*05f0*/  LDCU UR10, c[0x0][0x390] ;  /* 0x00007200ff0a77ac */ /* 0x000ea20008000800 */
[----:B------:R-:W3:Y:S11]  /*0600*/  LDCU.64 UR8, c[0x0][0x388] ;  /* 0x00007100ff0877ac */ /* 0x000ef60008000a00 */
[----:B--23--:R-:W-:Y:S05]  /*0610*/  @!P0 EXIT ;  /* 0x000000000000894d */ /* 0x00cfea0003800000 */
.L_x_144:
[----:B------:R-:W-:-:S05]  /*0620*/  IMAD.WIDE.U32 R14, R5, 0x4, R12 ;  /* 0x00000004050e7825 */ /* 0x000fca00078e000c */
[----:B0-2---:R-:W2:Y:S01]  /*0630*/  LDG.E.CONSTANT R3, desc[UR4][R14.64] ;  /* 0x000000040e037981 */ /* 0x005ea2000c1e9900 */
[----:B-1----:R-:W-:-:S06]  /*0640*/  IMAD.WIDE R10, R8, 0x4, R14 ;  /* 0x00000004080a7825 */ /* 0x002fcc00078e020e */
[----:B------:R0:W5:Y:S01]  /*0650*/  LDG.E.CONSTANT R10, desc[UR4][R10.64] ;  /* 0x000000040a0a7981 */ /* 0x000162000c1e9900 */
[----:B------:R-:W-:Y:S01]  /*0660*/  IMAD.MOV.U32 R0, RZ, RZ, 0x3bbb989d ;  /* 0x3bbb989dff007424 */ /* 0x000fe200078e00ff */
[----:B------:R-:W-:Y:S01]  /*0670*/  MOV R7, 0x437c0000 ;  /* 0x437c000000077802 */ /* 0x000fe20000000f00 */
[----:B------:R-:W-:Y:S02]  /*0680*/  BSSY.RECONVERGENT B0, `(.L_x_136) ;  /* 0x0000015000007945 */ /* 0x000fe40003800200 */
[----:B--2---:R-:W-:-:S04]  /*0690*/  FFMA.SAT R0, R3, -R0, 0.5 ;  /* 0x3f00000003007423 */ /* 0x004fc80000002800 */
[----:B------:R-:W-:-:S04]  /*06a0*/  FFMA.RM R0, R0, R7, 12582913 ;  /* 0x4b40000100007423 */ /* 0x000fc80000004007 */
[C---:B------:R-:W-:Y:S01]  /*06b0*/  FADD R2, R0.reuse, -12583039 ;  /* 0xcb40007f00027421 */ /* 0x040fe20000000000 */
[----:B------:R-:W-:-:S03]  /*06c0*/  IMAD.SHL.U32 R0, R0, 0x800000, RZ ;  /* 0x0080000000007824 */ /* 0x000fc600078e00ff */
[----:B------:R-:W-:-:S04]  /*06d0*/  FFMA R2, R3, -1.4426950216293334961, -R2 ;  /* 0xbfb8aa3b03027823 */ /* 0x000fc80000000802 */
[----:B------:R-:W-:-:S04]  /*06e0*/  FFMA R2, R3, -1.925963033500011079e-08, R2 ;  /* 0xb2a5706003027823 */ /* 0x000fc80000000002 */
[----:B------:R-:W1:Y:S02]  /*06f0*/  MUFU.EX2 R7, R2 ;  /* 0x0000000200077308 */ /* 0x000e640000000800 */
[----:B-1----:R-:W-:-:S06]  /*0700*/  FFMA R14, R0, R7, 1 ;  /* 0x3f800000000e7423 */ /* 0x002fcc0000000007 */
[----:B------:R-:W1:Y:S08]  /*0710*/  MUFU.RCP R0, R14 ;  /* 0x0000000e00007308 */ /* 0x000e700000001000 */
[----:B------:R-:W2:Y:S01]  /*0720*/  FCHK P0, R3, R14 ;  /* 0x0000000e03007302 */ /* 0x000ea20000000000 */
[----:B-1----:R-:W-:-:S04]  /*0730*/  FFMA R7, -R14, R0, 1 ;  /* 0x3f8000000e077423 */ /* 0x002fc80000000100 */
[----:B------:R-:W-:-:S04]  /*0740*/  FFMA R0, R0, R7, R0 ;  /* 0x0000000700007223 */ /* 0x000fc80000000000 */
[----:B------:R-:W-:-:S04]  /*0750*/  FFMA R17, R3, R0, RZ ;  /* 0x0000000003117223 */ /* 0x000fc800000000ff */
[----:B------:R-:W-:-:S04]  /*0760*/  FFMA R7, -R14, R17, R3 ;  /* 0x000000110e077223 */ /* 0x000fc80000000103 */
[----:B------:R-:W-:Y:S01]  /*0770*/  FFMA R17, R0, R7, R17 ;  /* 0x0000000700117223 */ /* 0x000fe20000000011 */
[----:B0-2---:R-:W-:Y:S06]  /*0780*/  @!P0 BRA `(.L_x_137) ;  /* 0x0000000000108947 */ /* 0x005fec0003800000 */
[----:B------:R-:W-:Y:S02]  /*0790*/  MOV R0, R14 ;  /* 0x0000000e00007202 */ /* 0x000fe40000000f00 */
[----:B------:R-:W-:-:S07]  /*07a0*/  MOV R2, 0x7c0 ;  /* 0x000007c000027802 */ /* 0x000fce0000000f00 */
[----:B-----5:R-:W-:Y:S05]  /*07b0*/  CALL.REL.NOINC `($__internal_1_$__cuda_sm3x_div_rn_noftz_f32_slowpath) ;  /* 0x0000000400c87944 */ /* 0x020fea0003c00000 */
[----:B------:R-:W-:-:S07]  /*07c0*/  IMAD.MOV.U32 R17, RZ, RZ, R0 ;  /* 0x000000ffff117224 */ /* 0x000fce00078e0000 */
.L_x_137:
[----:B------:R-:W-:Y:S05]  /*07d0*/  BSYNC.RECONVERGENT B0 ;  /* 0x0000000000007941 */ /* 0x000fea0003800200 */
.L_x_136:
[----:B------:R-:W-:-:S05]  /*07e0*/  IADD3 R11, PT, PT, R4, R5, RZ ;  /* 0x00000005040b7210 */ /* 0x000fca0007ffe0ff */
[----:B------:R-:W-:-:S05]  /*07f0*/  IMAD.WIDE.U32 R14, R11, 0x4, R12 ;  /* 0x000000040b0e7825 */ /* 0x000fca00078e000c */
[----:B------:R0:W2:Y:S01]  /*0800*/  LDG.E.CONSTANT R3, desc[UR4][R14.64] ;  /* 0x000000040e037981 */ /* 0x0000a2000c1e9900 */
[----:B------:R-:W-:-:S05]  /*0810*/  IMAD.WIDE R18, R8, 0x4, R14 ;  /* 0x0000000408127825 */ /* 0x000fca00078e020e */
[----:B------:R1:W5:Y:S01]  /*0820*/  LDG.E.CONSTANT R7, desc[UR4][R18.64] ;  /* 0x0000000412077981 */ /* 0x000362000c1e9900 */
[----:B------:R-:W-:Y:S02]  /*0830*/  HFMA2 R21, -RZ, RZ, 3.7421875, 0 ;  /* 0x437c0000ff157431 */ /* 0x000fe400000001ff */
[----:B------:R-:W-:Y:S01]  /*0840*/  IMAD.MOV.U32 R0, RZ, RZ, 0x3bbb989d ;  /* 0x3bbb989dff007424 */ /* 0x000fe200078e00ff */
[----:B------:R-:W-:Y:S01]  /*0850*/  IADD3 R5, P0, PT, R6, R5, RZ ;  /* 0x0000000506057210 */ /* 0x000fe20007f1e0ff */
[----:B-----5:R-:W-:Y:S01]  /*0860*/  FMUL R17, R10, R17 ;  /* 0x000000110a117220 */ /* 0x020fe20000400000 */
[----:B------:R-:W-:Y:S02]  /*0870*/  BSSY.RECONVERGENT B0, `(.L_x_138) ;  /* 0x0000018000007945 */ /* 0x000fe40003800200 */
[----:B------:R-:W-:Y:S02]  /*0880*/  IADD3.X R16, PT, PT, RZ, R9, RZ, P0, !PT ;  /* 0x00000009ff107210 */ /* 0x000fe400007fe4ff */
[----:B0-----:R-:W-:-:S04]  /*0890*/  LEA R14, P0, R5, UR8, 0x2 ;  /* 0x00000008050e7c11 */ /* 0x001fc8000f8010ff */
[----:B------:R-:W-:-:S05]  /*08a0*/  LEA.HI.X R15, R5, UR9, R16, 0x2, P0 ;  /* 0x00000009050f7c11 */ /* 0x000fca00080f1410 */
[----:B------:R1:W-:Y:S01]  /*08b0*/  STG.E desc[UR4][R14.64], R17 ;  /* 0x000000110e007986 */ /* 0x0003e2000c101904 */
[----:B--2---:R-:W-:-:S04]  /*08c0*/  FFMA.SAT R0, R3, -R0, 0.5 ;  /* 0x3f00000003007423 */ /* 0x004fc80000002800 */
[----:B------:R-:W-:-:S04]  /*08d0*/  FFMA.RM R0, R0, R21, 12582913 ;  /* 0x4b40000100007423 */ /* 0x000fc80000004015 */
[C---:B------:R-:W-:Y:S01]  /*08e0*/  FADD R2, R0.reuse, -12583039 ;  /* 0xcb40007f00027421 */ /* 0x040fe20000000000 */
[----:B------:R-:W-:-:S03]  /*08f0*/  IMAD.SHL.U32 R0, R0, 0x800000, RZ ;  /* 0x0080000000007824 */ /* 0x000fc600078e00ff */
[----:B------:R-:W-:-:S04]  /*0900*/  FFMA R2, R3, -1.4426950216293334961, -R2 ;  /* 0xbfb8aa3b03027823 */ /* 0x000fc80000000802 */
[----:B------:R-:W-:-:S04]  /*0910*/  FFMA R2, R3, -1.925963033500011079e-08, R2 ;  /* 0xb2a5706003027823 */ /* 0x000fc80000000002 */
[----:B------:R-:W0:Y:S02]  /*0920*/  MUFU.EX2 R21, R2 ;  /* 0x0000000200157308 */ /* 0x000e240000000800 */
[----:B0-----:R-:W-:-:S06]  /*0930*/  FFMA R20, R0, R21, 1 ;  /* 0x3f80000000147423 */ /* 0x001fcc0000000015 */
[----:B------:R-:W0:Y:S08]  /*0940*/  MUFU.RCP R0, R20 ;  /* 0x0000001400007308 */ /* 0x000e300000001000 */
[----:B------:R-:W2:Y:S01]  /*0950*/  FCHK P0, R3, R20 ;  /* 0x0000001403007302 */ /* 0x000ea20000000000 */
[----:B0-----:R-:W-:-:S04]  /*0960*/  FFMA R5, -R20, R0, 1 ;  /* 0x3f80000014057423 */ /* 0x001fc80000000100 */
[----:B------:R-:W-:-:S04]  /*0970*/  FFMA R0, R0, R5, R0 ;  /* 0x0000000500007223 */ /* 0x000fc80000000000 */
[----:B------:R-:W-:-:S04]  /*0980*/  FFMA R5, R3, R0, RZ ;  /* 0x0000000003057223 */ /* 0x000fc800000000ff */
[----:B------:R-:W-:-:S04]  /*0990*/  FFMA R2, -R20, R5, R3 ;  /* 0x0000000514027223 */ /* 0x000fc80000000103 */
[----:B------:R-:W-:Y:S01]  /*09a0*/  FFMA R0, R0, R2, R5 ;  /* 0x0000000200007223 */ /* 0x000fe20000000005 */
[----:B-12---:R-:W-:Y:S06]  /*09b0*/  @!P0 BRA `(.L_x_139) ;  /* 0x00000000000c8947 */ /* 0x006fec0003800000 */
[----:B------:R-:W-:Y:S01]  /*09c0*/  IMAD.MOV.U32 R0, RZ, RZ, R20 ;  /* 0x000000ffff007224 */ /* 0x000fe200078e0014 */
[----:B------:R-:W-:-:S07]  /*09d0*/  MOV R2, 0x9f0 ;  /* 0x000009f000027802 */ /* 0x000fce0000000f00 */
[----:B------:R-:W-:Y:S05]  /*09e0*/  CALL.REL.NOINC `($__internal_1_$__cuda_sm3x_div_rn_noftz_f32_slowpath) ;  /* 0x00000004003c7944 */ /* 0x000fea0003c00000 */
.L_x_139:
[----:B------:R-:W-:Y:S05]  /*09f0*/  BSYNC.RECONVERGENT B0 ;  /* 0x0000000000007941 */ /* 0x000fea0003800200 */
.L_x_138:
[----:B------:R-:W-:-:S05]  /*0a00*/  IADD3 R15, PT, PT, R11, R4, RZ ;  /* 0x000000040b0f7210 */ /* 0x000fca0007ffe0ff */
[----:B------:R-:W-:-:S05]  /*0a10*/  IMAD.WIDE.U32 R16, R15, 0x4, R12 ;  /* 0x000000040f107825 */ /* 0x000fca00078e000c */
[----:B------:R0:W2:Y:S01]  /*0a20*/  LDG.E.CONSTANT R3, desc[UR4][R16.64] ;  /* 0x0000000410037981 */ /* 0x0000a2000c1e9900 */
[----:B------:R-:W-:-:S05]  /*0a30*/  IMAD.WIDE R18, R8, 0x4, R16 ;  /* 0x0000000408127825 */ /* 0x000fca00078e0210 */
[----:B------:R1:W5:Y:S01]  /*0a40*/  LDG.E.CONSTANT R5, desc[UR4][R18.64] ;  /* 0x0000000412057981 */ /* 0x000362000c1e9900 */
[----:B------:R-:W-:Y:S01]  /*0a50*/  IMAD.MOV.U32 R2, RZ, RZ, 0x3bbb989d ;  /* 0x3bbb989dff027424 */ /* 0x000fe200078e00ff */
[----:B------:R-:W-:Y:S01]  /*0a60*/  MOV R21, 0x437c0000 ;  /* 0x437c000000157802 */ /* 0x000fe20000000f00 */
[----:B------:R-:W-:Y:S01]  /*0a70*/  FMUL R7, R7, R0 ;  /* 0x0000000007077220 */ /* 0x000fe20000400000 */
[----:B------:R-:W-:Y:S01]  /*0a80*/  IADD3 R11, P0, PT, R6, R11, RZ ;  /* 0x0000000b060b7210 */ /* 0x000fe20007f1e0ff */
[----:B------:R-:W-:Y:S03]  /*0a90*/  BSSY.RECONVERGENT B0, `(.L_x_140) ;  /* 0x0000018000007945 */ /* 0x000fe60003800200 */
[----:B0-----:R-:W-:Y:S01]  /*0aa0*/  IADD3.X R16, PT, PT, RZ, R9, RZ, P0, !PT ;  /* 0x00000009ff107210 */ /* 0x001fe200007fe4ff */
[----:B--2---:R-:W-:-:S04]  /*0ab0*/  FFMA.SAT R2, R3, -R2, 0.5 ;  /* 0x3f00000003027423 */ /* 0x004fc80000002802 */
[----:B------:R-:W-:-:S04]  /*0ac0*/  FFMA.RM R2, R2, R21, 12582913 ;  /* 0x4b40000102027423 */ /* 0x000fc80000004015 */
[C---:B------:R-:W-:Y:S01]  /*0ad0*/  FADD R10, R2.reuse, -12583039 ;  /* 0xcb40007f020a7421 */ /* 0x040fe20000000000 */
[----:B------:R-:W-:-:S03]  /*0ae0*/  IMAD.SHL.U32 R2, R2, 0x800000, RZ ;  /* 0x0080000002027824 */ /* 0x000fc600078e00ff */
[----:B------:R-:W-:-:S04]  /*0af0*/  FFMA R10, R3, -1.4426950216293334961, -R10 ;  /* 0xbfb8aa3b030a7823 */ /* 0x000fc8000000080a */
[----:B------:R-:W-:Y:S01]  /*0b00*/  FFMA R14, R3, -1.925963033500011079e-08, R10 ;  /* 0xb2a57060030e7823 */ /* 0x000fe2000000000a */
[----:B------:R-:W-:-:S03]  /*0b10*/  LEA R10, P0, R11, UR8, 0x2 ;  /* 0x000000080b0a7c11 */ /* 0x000fc6000f8010ff */
[----:B------:R-:W0:Y:S01]  /*0b20*/  MUFU.EX2 R21, R14 ;  /* 0x0000000e00157308 */ /* 0x000e220000000800 */
[----:B------:R-:W-:-:S05]  /*0b30*/  LEA.HI.X R11, R11, UR9, R16, 0x2, P0 ;  /* 0x000000090b0b7c11 */ /* 0x000fca00080f1410 */
[----:B------:R1:W-:Y:S01]  /*0b40*/  STG.E desc[UR4][R10.64], R7 ;  /* 0x000000070a007986 */ /* 0x0003e2000c101904 */
[----:B0-----:R-:W-:-:S04]  /*0b50*/  FFMA R20, R2, R21, 1 ;  /* 0x3f80000002147423 */ /* 0x001fc80000000015 */
        /* <DEDUP_REMOVED lines=10> */
[----:B-----5:R-:W-:Y:S05]  /*0c00*/  CALL.REL.NOINC `($__internal_1_$__cuda_sm3x_div_rn_noftz_f32_slowpath) ;  /* 0x0000000000b47944 */ /* 0x020fea0003c00000 */
.L_x_141:
[----:B------:R-:W-:Y:S05]  /*0c10*/  BSYNC.RECONVERGENT B0 ;  /* 0x0000000000007941 */ /* 0x000fea0003800200 */
.L_x_140:
        /* <DEDUP_REMOVED lines=10> */
[----:B0-----:R-:W-:Y:S02]  /*0cc0*/  IADD3.X R16, PT, PT, RZ, R9, RZ, P0, !PT ;  /* 0x00000009ff107210 */ /* 0x001fe400007fe4ff */
[----:B------:R-:W-:-:S04]  /*0cd0*/  LEA R14, P0, R15, UR8, 0x2 ;  /* 0x000000080f0e7c11 */ /* 0x000fc8000f8010ff */
        /* <DEDUP_REMOVED lines=21> */
.L_x_143:
[----:B------:R-:W-:Y:S05]  /*0e30*/  BSYNC.RECONVERGENT B0 ;  /* 0x0000000000007941 */ /* 0x000fea0003800200 */
.L_x_142:
[----:B------:R-:W-:Y:S01]  /*0e40*/  IADD3 R3, P0, PT, R6, R11, RZ ;  /* 0x0000000b06037210 */ /* 0x000fe20007f1e0ff */
[----:B------:R-:W-:Y:S01]  /*0e50*/  FMUL R7, R7, R0 ;  /* 0x0000000007077220 */ /* 0x000fe20000400000 */
[----:B------:R-:W-:Y:S02]  /*0e60*/  IMAD.IADD R5, R11, 0x1, R4 ;  /* 0x000000010b057824 */ /* 0x000fe400078e0204 */
[----:B------:R-:W-:Y:S02]  /*0e70*/  IADD3.X R10, PT, PT, RZ, R9, RZ, P0, !PT ;  /* 0x00000009ff0a7210 */ /* 0x000fe400007fe4ff */
[----:B------:R-:W-:-:S04]  /*0e80*/  LEA R2, P0, R3, UR8, 0x2 ;  /* 0x0000000803027c11 */ /* 0x000fc8000f8010ff */
[----:B------:R-:W-:Y:S02]  /*0e90*/  LEA.HI.X R3, R3, UR9, R10, 0x2, P0 ;  /* 0x0000000903037c11 */ /* 0x000fe400080f140a */
[----:B------:R-:W-:-:S03]  /*0ea0*/  ISETP.GE.AND P0, PT, R5, UR10, PT ;  /* 0x0000000a05007c0c */ /* 0x000fc6000bf06270 */
[----:B------:R2:W-:Y:S10]  /*0eb0*/  STG.E desc[UR4][R2.64], R7 ;  /* 0x0000000702007986 */ /* 0x0005f4000c101904 */
[----:B------:R-:W-:Y:S05]  /*0ec0*/  @!P0 BRA `(.L_x_144) ;  /* 0xfffffff400d48947 */ /* 0x000fea000383ffff */
[----:B------:R-:W-:Y:S05]  /*0ed0*/  EXIT ;  /* 0x000000000000794d */ /* 0x000fea0003800000 */
        .weak           $__internal_1_$__cuda_sm3x_div_rn_noftz_f32_slowpath
        .type           $__internal_1_$__cuda_sm3x_div_rn_noftz_f32_slowpath,@function
        .size           $__internal_1_$__cuda_sm3x_div_rn_noftz_f32_slowpath,(.L_x_238 - $__internal_1_$__cuda_sm3x_div_rn_noftz_f32_slowpath)
$__internal_1_$__cuda_sm3x_div_rn_noftz_f32_slowpath:
[----:B------:R-:W-:Y:S01]  /*0ee0*/  SHF.R.U32.HI R19, RZ, 0x17, R0 ;  /* 0x00000017ff137819 */ /* 0x000fe20000011600 */
[----:B------:R-:W-:Y:S01]  /*0ef0*/  BSSY.RECONVERGENT B2, `(.L_x_145) ;  /* 0x0000062000027945 */ /* 0x000fe20003800200 */
[----:B------:R-:W-:Y:S02]  /*0f00*/  SHF.R.U32.HI R21, RZ, 0x17, R3 ;  /* 0x00000017ff157819 */ /* 0x000fe40000011603 */
[----:B------:R-:W-:Y:S02]  /*0f10*/  LOP3.LUT R19, R19, 0xff, RZ, 0xc0, !PT ;  /* 0x000000ff13137812 */ /* 0x000fe400078ec0ff */
[----:B------:R-:W-:Y:S02]  /*0f20*/  LOP3.LUT R21, R21, 0xff, RZ, 0xc0, !PT ;  /* 0x000000ff15157812 */ /* 0x000fe400078ec0ff */
[----:B------:R-:W-:-:S03]  /*0f30*/  IADD3 R22, PT, PT, R19, -0x1, RZ ;  /* 0xffffffff13167810 */ /* 0x000fc60007ffe0ff */
[----:B------:R-:W-:Y:S01]  /*0f40*/  VIADD R23, R21, 0xffffffff ;  /* 0xffffffff15177836 */ /* 0x000fe20000000000 */
[----:B------:R-:W-:-:S04]  /*0f50*/  ISETP.GT.U32.AND P0, PT, R22, 0xfd, PT ;  /* 0x000000fd1600780c */ /* 0x000fc80003f04070 */
[----:B------:R-:W-:-:S13]  /*0f60*/  ISETP.GT.U32.OR P0, PT, R23, 0xfd, P0 ;  /* 0x000000fd1700780c */ /* 0x000fda0000704470 */
[----:B------:R-:W-:Y:S01]  /*0f70*/  @!P0 MOV R20, RZ ;  /* 0x000000ff00148202 */ /* 0x000fe20000000f00 */
        /* <DEDUP_REMOVED lines=24> */
.L_x_146:
[----:B------:R-:W-:Y:S01]  /*1100*/  LEA R25, R19, 0xc0800000, 0x17 ;  /* 0xc080000013197811 */ /* 0x000fe200078eb8ff */
[----:B------:R-:W-:Y:S01]  /*1110*/  VIADD R24, R21, 0xffffff81 ;  /* 0xffffff8115187836 */ /* 0x000fe20000000000 */
[----:B------:R-:W-:Y:S02]  /*1120*/  BSSY.RECONVERGENT B3, `(.L_x_151) ;  /* 0x0000035000037945 */ /* 0x000fe40003800200 */
        /* <DEDUP_REMOVED lines=14> */
[----:B------:R-:W-:-:S04]  /*1210*/  LOP3.LUT R20, R3, 0xff, RZ, 0xc0, !PT ;  /* 0x000000ff03147812 */ /* 0x000fc800078ec0ff */
[----:B------:R-:W-:-:S05]  /*1220*/  IADD3 R3, PT, PT, R20, R19, RZ ;  /* 0x0000001314037210 */ /* 0x000fca0007ffe0ff */
[----:B------:R-:W-:-:S05]  /*1230*/  VIADD R20, R3, 0xffffffff ;  /* 0xffffffff03147836 */ /* 0x000fca0000000000 */
        /* <DEDUP_REMOVED lines=10> */
[CCC-:B------:R-:W-:Y:S01]  /*12e0*/  FFMA.RP R20, R21.reuse, R23.reuse, R22.reuse ;  /* 0x0000001715147223 */ /* 0x1c0fe20000008016 */
[----:B------:R-:W-:Y:S01]  /*12f0*/  FFMA.RM R23, R21, R23, R22 ;  /* 0x0000001715177223 */ /* 0x000fe20000004016 */
[----:B------:R-:W-:Y:S02]  /*1300*/  IADD3 R21, PT, PT, R3, 0x20, RZ ;  /* 0x0000002003157810 */ /* 0x000fe40007ffe0ff */
[----:B------:R-:W-:Y:S02]  /*1310*/  LOP3.LUT R19, R19, 0x7fffff, RZ, 0xc0, !PT ;  /* 0x007fffff13137812 */ /* 0x000fe400078ec0ff */
[----:B------:R-:W-:Y:S02]  /*1320*/  ISETP.NE.AND P3, PT, R3, RZ, PT ;  /* 0x000000ff0300720c */ /* 0x000fe40003f65270 */
[----:B------:R-:W-:Y:S02]  /*1330*/  LOP3.LUT R22, R19, 0x800000, RZ, 0xfc, !PT ;  /* 0x0080000013167812 */ /* 0x000fe400078efcff */
[----:B------:R-:W-:-:S02]  /*1340*/  ISETP.NE.AND P1, PT, R3, RZ, PT ;  /* 0x000000ff0300720c */ /* 0x000fc40003f25270 */
[----:B------:R-:W-:Y:S02]  /*1350*/  IADD3 R3, PT, PT, -R3, RZ, RZ ;  /* 0x000000ff03037210 */ /* 0x000fe40007ffe1ff */
[----:B------:R-:W-:Y:S02]  /*1360*/  SHF.L.U32 R21, R22, R21, RZ ;  /* 0x0000001516157219 */ /* 0x000fe400000006ff */
[----:B------:R-:W-:Y:S02]  /*1370*/  FSETP.NEU.FTZ.AND P0, PT, R20, R23, PT ;  /* 0x000000171400720b */ /* 0x000fe40003f1d000 */
[----:B------:R-:W-:Y:S02]  /*1380*/  SEL R3, R3, RZ, P3 ;  /* 0x000000ff03037207 */ /* 0x000fe40001800000 */
[----:B------:R-:W-:Y:S02]  /*1390*/  ISETP.NE.AND P1, PT, R21, RZ, P1 ;  /* 0x000000ff1500720c */ /* 0x000fe40000f25270 */
[----:B------:R-:W-:-:S02]  /*13a0*/  SHF.R.U32.HI R22, RZ, R3, R22 ;  /* 0x00000003ff167219 */ /* 0x000fc40000011616 */
[----:B------:R-:W-:Y:S02]  /*13b0*/  PLOP3.LUT P0, PT, P0, P1, PT, 0xf8, 0x8f ;  /* 0x00000000008f781c */ /* 0x000fe40000703f70 */
[----:B------:R-:W-:Y:S02]  /*13c0*/  SHF.R.U32.HI R3, RZ, 0x1, R22 ;  /* 0x00000001ff037819 */ /* 0x000fe40000011616 */
[----:B------:R-:W-:-:S04]  /*13d0*/  SEL R20, RZ, 0x1, !P0 ;  /* 0x00000001ff147807 */ /* 0x000fc80004000000 */
[----:B------:R-:W-:-:S04]  /*13e0*/  LOP3.LUT R19, R20, 0x1, R3, 0xf8, !PT ;  /* 0x0000000114137812 */ /* 0x000fc800078ef803 */
[----:B------:R-:W-:-:S05]  /*13f0*/  LOP3.LUT R22, R19, R22, RZ, 0xc0, !PT ;  /* 0x0000001613167212 */ /* 0x000fca00078ec0ff */
[----:B------:R-:W-:-:S05]  /*1400*/  IMAD.IADD R3, R3, 0x1, R22 ;  /* 0x0000000103037824 */ /* 0x000fca00078e0216 */
[----:B------:R-:W-:Y:S01]  /*1410*/  LOP3.LUT R0, R3, R0, RZ, 0xfc, !PT ;  /* 0x0000000003007212 */ /* 0x000fe200078efcff */
[----:B------:R-:W-:Y:S06]  /*1420*/  BRA `(.L_x_154) ;  /* 0x0000000000107947 */ /* 0x000fec0003800000 */
.L_x_153:
[----:B------:R-:W-:-:S04]  /*1430*/  LOP3.LUT R0, R0, 0x80000000, RZ, 0xc0, !PT ;  /* 0x8000000000007812 */ /* 0x000fc800078ec0ff */
[----:B------:R-:W-:Y:S01]  /*1440*/  LOP3.LUT R0, R0, 0x7f800000, RZ, 0xfc, !PT ;  /* 0x7f80000000007812 */ /* 0x000fe200078efcff */
[----:B------:R-:W-:Y:S06]  /*1450*/  BRA `(.L_x_154) ;  /* 0x0000000000047947 */ /* 0x000fec0003800000 */
.L_x_152:
[----:B------:R-:W-:-:S07]  /*1460*/  LEA R0, R19, R0, 0x17 ;  /* 0x0000000013007211 */ /* 0x000fce00078eb8ff */
.L_x_154:
[----:B------:R-:W-:Y:S05]  /*1470*/  BSYNC.RECONVERGENT B3 ;  /* 0x0000000000037941 */ /* 0x000fea0003800200 */
.L_x_151:
[----:B------:R-:W-:Y:S05]  /*1480*/  BRA `(.L_x_155) ;  /* 0x0000000000207947 */ /* 0x000fea0003800000 */
.L_x_150:
[----:B------:R-:W-:-:S04]  /*1490*/  LOP3.LUT R0, R0, 0x80000000, R3, 0x48, !PT ;  /* 0x8000000000007812 */ /* 0x000fc800078e4803 */
[----:B------:R-:W-:Y:S01]  /*14a0*/  LOP3.LUT R0, R0, 0x7f800000, RZ, 0xfc, !PT ;  /* 0x7f80000000007812 */ /* 0x000fe200078efcff */
[----:B------:R-:W-:Y:S06]  /*14b0*/  BRA `(.L_x_155) ;  /* 0x0000000000147947 */ /* 0x000fec0003800000 */
.L_x_149:
[----:B------:R-:W-:Y:S01]  /*14c0*/  LOP3.LUT R0, R0, 0x80000000, R3, 0x48, !PT ;  /* 0x8000000000007812 */ /* 0x000fe200078e4803 */
[----:B------:R-:W-:Y:S06]  /*14d0*/  BRA `(.L_x_155) ;  /* 0x00000000000c7947 */ /* 0x000fec0003800000 */
.L_x_148:
[----:B------:R-:W0:Y:S01]  /*14e0*/  MUFU.RSQ R0, -QNAN ;  /* 0xffc0000000007908 */ /* 0x000e220000001400 */
[----:B------:R-:W-:Y:S05]  /*14f0*/  BRA `(.L_x_155) ;  /* 0x0000000000047947 */ /* 0x000fea0003800000 */
.L_x_147:
[----:B------:R-:W-:-:S07]  /*1500*/  FADD.FTZ R0, R3, R0 ;  /* 0x0000000003007221 */ /* 0x000fce0000010000 */
.L_x_155:
[----:B------:R-:W-:Y:S05]  /*1510*/  BSYNC.RECONVERGENT B2 ;  /* 0x0000000000027941 */ /* 0x000fea0003800200 */
.L_x_145:
[----:B------:R-:W-:-:S04]  /*1520*/  HFMA2 R3, -RZ, RZ, 0, 0 ;  /* 0x00000000ff037431 */ /* 0x000fc800000001ff */
[----:B0-----:R-:W-:Y:S05]  /*1530*/  RET.REL.NODEC R2 `(fused_silu_mul_f32) ;  /* 0xffffffe802b07950 */ /* 0x001fea0003c3ffff */
.L_x_156:
        /* <DEDUP_REMOVED lines=12> */
.L_x_238:


//--------------------- .text.fused_silu_mul_f16  --------------------------
	.section	.text.fused_silu_mul_f16,"ax",@progbits
	.align	128
        .global         fused_silu_mul_f16
        .type           fused_silu_mul_f16,@function
        .size           fused_silu_mul_f16,(.L_x_239 - fused_silu_mul_f16)
        .other          fused_silu_mul_f16,@"STO_CUDA_ENTRY STV_DEFAULT"
fused_silu_mul_f16:
.text.fused_silu_mul_f16:
        /* <DEDUP_REMOVED lines=54> */
.L_x_161:
[----:B------:R-:W-:-:S04]  /*0360*/  IADD3 R20, P0, PT, R14, R12, RZ ;  /* 0x0000000c0e147210 */ /* 0x000fc80007f1e0ff */
[----:B------:R-:W-:-:S05]  /*0370*/  IADD3.X R21, PT, PT, R15, R13, RZ, P0, !PT ;  /* 0x0000000d0f157210 */ /* 0x000fca00007fe4ff */
[----:B0-----:R-:W2:Y:S01]  /*0380*/  LDG.E.U16.CONSTANT R3, desc[UR4][R20.64] ;  /* 0x0000000414037981 */ /* 0x001ea2000c1e9500 */
[----:B------:R-:W-:-:S05]  /*0390*/  IADD3 R18, P0, PT, R14, R8, RZ ;  /* 0x000000080e127210 */ /* 0x000fca0007f1e0ff */
[----:B------:R-:W-:-:S05]  /*03a0*/  IMAD.X R19, R15, 0x1, R11, P0 ;  /* 0x000000010f137824 */ /* 0x000fca00000e060b */
[----:B------:R-:W3:Y:S01]  /*03b0*/  LDG.E.U16.CONSTANT R18, desc[UR4][R18.64] ;  /* 0x0000000412127981 */ /* 0x000ee2000c1e9500 */
[----:B------:R-:W-:Y:S02]  /*03c0*/  HFMA2 R0, -RZ, RZ, 0.96630859375, -0.0022525787353515625 ;  /* 0x3bbb989dff007431 */ /* 0x000fe400000001ff */
[----:B------:R-:W-:Y:S01]  /*03d0*/  IMAD.MOV.U32 R23, RZ, RZ, 0x437c0000 ;  /* 0x437c0000ff177424 */ /* 0x000fe200078e00ff */
[----:B------:R-:W-:Y:S01]  /*03e0*/  BSSY.RECONVERGENT B1, `(.L_x_159) ;  /* 0x0000019000017945 */ /* 0x000fe20003800200 */
[----:B------:R-:W-:-:S05]  /*03f0*/  VIADD R16, R16, 0x1 ;  /* 0x0000000110107836 */ /* 0x000fca0000000000 */
[----:B------:R-:W-:Y:S01]  /*0400*/  ISETP.NE.AND P2, PT, R16, RZ, PT ;  /* 0x000000ff1000720c */ /* 0x000fe20003f45270 */
[----:B--2---:R-:W-:-:S05]  /*0410*/  HADD2.F32 R3, -RZ, R3.H0_H0 ;  /* 0x20000003ff037230 */ /* 0x004fca0000004100 */
[----:B------:R-:W-:-:S04]  /*0420*/  FFMA.SAT R0, R3, -R0, 0.5 ;  /* 0x3f00000003007423 */ /* 0x000fc80000002800 */
[----:B------:R-:W-:Y:S01]  /*0430*/  FFMA.RM R0, R0, R23, 12582913 ;  /* 0x4b40000100007423 */ /* 0x000fe20000004017 */
[----:B---3--:R-:W-:-:S03]  /*0440*/  HADD2.F32 R18, -RZ, R18.H0_H0 ;  /* 0x20000012ff127230 */ /* 0x008fc60000004100 */
[C---:B------:R-:W-:Y:S01]  /*0450*/  FADD R2, R0.reuse, -12583039 ;  /* 0xcb40007f00027421 */ /* 0x040fe20000000000 */
[----:B------:R-:W-:-:S03]  /*0460*/  SHF.L.U32 R0, R0, 0x17, RZ ;  /* 0x0000001700007819 */ /* 0x000fc600000006ff */
[----:B------:R-:W-:-:S04]  /*0470*/  FFMA R2, R3, -1.4426950216293334961, -R2 ;  /* 0xbfb8aa3b03027823 */ /* 0x000fc80000000802 */
[----:B------:R-:W-:-:S04]  /*0480*/  FFMA R2, R3, -1.925963033500011079e-08, R2 ;  /* 0xb2a5706003027823 */ /* 0x000fc80000000002 */
[----:B------:R-:W0:Y:S02]  /*0490*/  MUFU.EX2 R21, R2 ;  /* 0x0000000200157308 */ /* 0x000e240000000800 */
[----:B0-----:R-:W-:-:S06]  /*04a0*/  FFMA R22, R0, R21, 1 ;  /* 0x3f80000000167423 */ /* 0x001fcc0000000015 */
        /* <DEDUP_REMOVED lines=10> */
[----:B------:R-:W-:Y:S05]  /*0550*/  CALL.REL.NOINC `($__internal_2_$__cuda_sm3x_div_rn_noftz_f32_slowpath) ;  /* 0x0000000800b87944 */ /* 0x000fea0003c00000 */
[----:B------:R-:W-:-:S07]  /*0560*/  IMAD.MOV.U32 R19, RZ, RZ, R0 ;  /* 0x000000ffff137224 */ /* 0x000fce00078e0000 */
.L_x_160:
[----:B------:R-:W-:Y:S05]  /*0570*/  BSYNC.RECONVERGENT B1 ;  /* 0x0000000000017941 */ /* 0x000fea0003800200 */
.L_x_159:
[----:B------:R-:W-:Y:S01]  /*0580*/  FMUL R18, R18, R19 ;  /* 0x0000001312127220 */ /* 0x000fe20000400000 */
[----:B------:R-:W-:-:S04]  /*0590*/  IADD3 R2, P0, PT, R14, R10, RZ ;  /* 0x0000000a0e027210 */ /* 0x000fc80007f1e0ff */
[----:B------:R-:W-:Y:S02]  /*05a0*/  F2FP.F16.F32.PACK_AB R18, RZ, R18 ;  /* 0x00000012ff12723e */ /* 0x000fe400000000ff */
[----:B------:R-:W-:Y:S01]  /*05b0*/  IADD3.X R3, PT, PT, R15, R17, RZ, P0, !PT ;  /* 0x000000110f037210 */ /* 0x000fe200007fe4ff */
[----:B------:R-:W-:-:S04]  /*05c0*/  IMAD.WIDE.U32 R14, R4, 0x2, R14 ;  /* 0x00000002040e7825 */ /* 0x000fc800078e000e */
[----:B------:R0:W-:Y:S01]  /*05d0*/  STG.E.U16 desc[UR4][R2.64], R18 ;  /* 0x0000001202007986 */ /* 0x0001e2000c101504 */
[----:B------:R-:W-:Y:S05]  /*05e0*/  @P2 BRA `(.L_x_161) ;  /* 0xfffffffc005c2947 */ /* 0x000fea000383ffff */
.L_x_158:
[----:B------:R-:W-:Y:S05]  /*05f0*/  BSYNC.RECONVERGENT B0 ;  /* 0x0000000000007941 */ /* 0x000fea0003800200 */
.L_x_157:
[----:B------:R-:W1:Y:S01]  /*0600*/  LDC R8, c[0x0][0x390] ;  /* 0x0000e400ff087b82 */ /* 0x000e620000000800 */
[----:B------:R-:W-:Y:S01]  /*0610*/  ISETP.GE.U32.AND P0, PT, R7, 0x3, PT ;  /* 0x000000030700780c */ /* 0x000fe20003f06070 */
[----:B------:R-:W2:Y:S01]  /*0620*/  LDCU UR10, c[0x0][0x390] ;  /* 0x00007200ff0a77ac */ /* 0x000ea20008000800 */
[----:B------:R-:W3:Y:S11]  /*0630*/  LDCU.64 UR8, c[0x0][0x388] ;  /* 0x00007100ff0877ac */ /* 0x000ef60008000a00 */
[----:B--23--:R-:W-:Y:S05]  /*0640*/  @!P0 EXIT ;  /* 0x000000000000894d */ /* 0x00cfea0003800000 */
.L_x_170:
[----:B------:R-:W-:-:S05]  /*0650*/  IMAD.WIDE.U32 R10, R5, 0x2, R12 ;  /* 0x00000002050a7825 */ /* 0x000fca00078e000c */
[----:B0-----:R-:W2:Y:S01]  /*0660*/  LDG.E.U16.CONSTANT R3, desc[UR4][R10.64] ;  /* 0x000000040a037981 */ /* 0x001ea2000c1e9500 */
[----:B-1----:R-:W-:-:S06]  /*0670*/  IMAD.WIDE R14, R8, 0x2, R10 ;  /* 0x00000002080e7825 */ /* 0x002fcc00078e020a */
[----:B------:R-:W3:Y:S01]  /*0680*/  LDG.E.U16.CONSTANT R14, desc[UR4][R14.64] ;  /* 0x000000040e0e7981 */ /* 0x000ee2000c1e9500 */
[----:B------:R-:W-:Y:S01]  /*0690*/  IMAD.MOV.U32 R0, RZ, RZ, 0x3bbb989d ;  /* 0x3bbb989dff007424 */ /* 0x000fe200078e00ff */
[----:B------:R-:W-:Y:S01]  /*06a0*/  MOV R7, 0x437c0000 ;  /* 0x437c000000077802 */ /* 0x000fe20000000f00 */
[----:B------:R-:W-:Y:S01]  /*06b0*/  BSSY.RECONVERGENT B0, `(.L_x_162) ;  /* 0x0000017000007945 */ /* 0x000fe20003800200 */
[----:B--2---:R-:W-:-:S05]  /*06c0*/  HADD2.F32 R3, -RZ, R3.H0_H0 ;  /* 0x20000003ff037230 */ /* 0x004fca0000004100 */
[----:B------:R-:W-:Y:S01]  /*06d0*/  FFMA.SAT R0, R3, -R0, 0.5 ;  /* 0x3f00000003007423 */ /* 0x000fe20000002800 */
[----:B---3--:R-:W-:-:S03]  /*06e0*/  HADD2.F32 R10, -RZ, R14.H0_H0 ;  /* 0x2000000eff0a7230 */ /* 0x008fc60000004100 */
        /* <DEDUP_REMOVED lines=19> */
.L_x_163:
[----:B------:R-:W-:Y:S05]  /*0820*/  BSYNC.RECONVERGENT B0 ;  /* 0x0000000000007941 */ /* 0x000fea0003800200 */
.L_x_162:
[----:B------:R-:W-:-:S05]  /*0830*/  IADD3 R7, PT, PT, R4, R5, RZ ;  /* 0x0000000504077210 */ /* 0x000fca0007ffe0ff */
[----:B------:R-:W-:-:S05]  /*0840*/  IMAD.WIDE.U32 R14, R7, 0x2, R12 ;  /* 0x00000002070e7825 */ /* 0x000fca00078e000c */
[----:B------:R-:W2:Y:S01]  /*0850*/  LDG.E.U16.CONSTANT R3, desc[UR4][R14.64] ;  /* 0x000000040e037981 */ /* 0x000ea2000c1e9500 */
[----:B------:R-:W-:-:S05]  /*0860*/  IMAD.WIDE R16, R8, 0x2, R14 ;  /* 0x0000000208107825 */ /* 0x000fca00078e020e */
[----:B------:R0:W3:Y:S01]  /*0870*/  LDG.E.U16.CONSTANT R0, desc[UR4][R16.64] ;  /* 0x0000000410007981 */ /* 0x0000e2000c1e9500 */
[----:B------:R-:W-:Y:S02]  /*0880*/  HFMA2 R19, -RZ, RZ, 3.7421875, 0 ;  /* 0x437c0000ff137431 */ /* 0x000fe400000001ff */
[----:B------:R-:W-:Y:S01]  /*0890*/  IMAD.MOV.U32 R2, RZ, RZ, 0x3bbb989d ;  /* 0x3bbb989dff027424 */ /* 0x000fe200078e00ff */
[----:B------:R-:W-:Y:S01]  /*08a0*/  IADD3 R5, P0, PT, R6, R5, RZ ;  /* 0x0000000506057210 */ /* 0x000fe20007f1e0ff */
[----:B------:R-:W-:Y:S01]  /*08b0*/  FMUL R10, R10, R11 ;  /* 0x0000000b0a0a7220 */ /* 0x000fe20000400000 */
[----:B------:R-:W-:Y:S04]  /*08c0*/  BSSY.RECONVERGENT B0, `(.L_x_164) ;  /* 0x000001d000007945 */ /* 0x000fe80003800200 */
[----:B------:R-:W-:-:S02]  /*08d0*/  F2FP.F16.F32.PACK_AB R10, RZ, R10 ;  /* 0x0000000aff0a723e */ /* 0x000fc400000000ff */
[----:B0-----:R-:W-:Y:S02]  /*08e0*/  IADD3.X R16, PT, PT, RZ, R9, RZ, P0, !PT ;  /* 0x00000009ff107210 */ /* 0x001fe400007fe4ff */
[----:B------:R-:W-:Y:S01]  /*08f0*/  LEA R14, P0, R5, UR8, 0x1 ;  /* 0x00000008050e7c11 */ /* 0x000fe2000f8008ff */
[----:B--2---:R-:W-:-:S05]  /*0900*/  HADD2.F32 R3, -RZ, R3.H0_H0 ;  /* 0x20000003ff037230 */ /* 0x004fca0000004100 */
[----:B------:R-:W-:-:S04]  /*0910*/  FFMA.SAT R2, R3, -R2, 0.5 ;  /* 0x3f00000003027423 */ /* 0x000fc80000002802 */
[----:B------:R-:W-:-:S04]  /*0920*/  FFMA.RM R2, R2, R19, 12582913 ;  /* 0x4b40000102027423 */ /* 0x000fc80000004013 */
[C---:B------:R-:W-:Y:S01]  /*0930*/  FADD R18, R2.reuse, -12583039 ;  /* 0xcb40007f02127421 */ /* 0x040fe20000000000 */
[----:B------:R-:W-:-:S03]  /*0940*/  IMAD.SHL.U32 R2, R2, 0x800000, RZ ;  /* 0x0080000002027824 */ /* 0x000fc600078e00ff */
[----:B------:R-:W-:-:S04]  /*0950*/  FFMA R18, R3, -1.4426950216293334961, -R18 ;  /* 0xbfb8aa3b03127823 */ /* 0x000fc80000000812 */
[----:B------:R-:W-:-:S04]  /*0960*/  FFMA R18, R3, -1.925963033500011079e-08, R18 ;  /* 0xb2a5706003127823 */ /* 0x000fc80000000012 */
[----:B------:R-:W0:Y:S02]  /*0970*/  MUFU.EX2 R15, R18 ;  /* 0x00000012000f7308 */ /* 0x000e240000000800 */
[----:B0-----:R-:W-:Y:S01]  /*0980*/  FFMA R20, R2, R15, 1 ;  /* 0x3f80000002147423 */ /* 0x001fe2000000000f */
[--C-:B------:R-:W-:Y:S02]  /*0990*/  LEA.HI.X R15, R5, UR9, R16.reuse, 0x1, P0 ;  /* 0x00000009050f7c11 */ /* 0x100fe400080f0c10 */
[----:B------:R-:W-:-:S03]  /*09a0*/  PRMT R16, R10, 0x7610, R16 ;  /* 0x000076100a107816 */ /* 0x000fc60000000010 */
[----:B------:R-:W0:Y:S01]  /*09b0*/  MUFU.RCP R2, R20 ;  /* 0x0000001400027308 */ /* 0x000e220000001000 */
[----:B---3--:R-:W-:Y:S01]  /*09c0*/  HADD2.F32 R10, -RZ, R0.H0_H0 ;  /* 0x20000000ff0a7230 */ /* 0x008fe20000004100 */
[----:B------:R1:W-:Y:S06]  /*09d0*/  STG.E.U16 desc[UR4][R14.64], R16 ;  /* 0x000000100e007986 */ /* 0x0003ec000c101504 */
        /* <DEDUP_REMOVED lines=9> */
[----:B------:R-:W-:Y:S05]  /*0a70*/  CALL.REL.NOINC `($__internal_2_$__cuda_sm3x_div_rn_noftz_f32_slowpath) ;  /* 0x0000000400707944 */ /* 0x000fea0003c00000 */
[----:B------:R-:W-:-:S07]  /*0a80*/  MOV R11, R0 ;  /* 0x00000000000b7202 */ /* 0x000fce0000000f00 */
.L_x_165:
[----:B------:R-:W-:Y:S05]  /*0a90*/  BSYNC.RECONVERGENT B0 ;  /* 0x0000000000007941 */ /* 0x000fea0003800200 */
.L_x_164:
[----:B------:R-:W-:-:S04]  /*0aa0*/  IMAD.IADD R5, R7, 0x1, R4 ;  /* 0x0000000107057824 */ /* 0x000fc800078e0204 */
[----:B------:R-:W-:-:S05]  /*0ab0*/  IMAD.WIDE.U32 R14, R5, 0x2, R12 ;  /* 0x00000002050e7825 */ /* 0x000fca00078e000c */
[----:B------:R-:W2:Y:S01]  /*0ac0*/  LDG.E.U16.CONSTANT R3, desc[UR4][R14.64] ;  /* 0x000000040e037981 */ /* 0x000ea2000c1e9500 */
[----:B------:R-:W-:-:S05]  /*0ad0*/  IMAD.WIDE R16, R8, 0x2, R14 ;  /* 0x0000000208107825 */ /* 0x000fca00078e020e */
[----:B------:R0:W3:Y:S01]  /*0ae0*/  LDG.E.U16.CONSTANT R0, desc[UR4][R16.64] ;  /* 0x0000000410007981 */ /* 0x0000e2000c1e9500 */
[----:B------:R-:W-:Y:S02]  /*0af0*/  HFMA2 R2, -RZ, RZ, 0.96630859375, -0.0022525787353515625 ;  /* 0x3bbb989dff027431 */ /* 0x000fe400000001ff */
[----:B------:R-:W-:Y:S01]  /*0b00*/  IMAD.MOV.U32 R19, RZ, RZ, 0x437c0000 ;  /* 0x437c0000ff137424 */ /* 0x000fe200078e00ff */
[----:B------:R-:W-:Y:S01]  /*0b10*/  IADD3 R7, P0, PT, R6, R7, RZ ;  /* 0x0000000706077210 */ /* 0x000fe20007f1e0ff */
[----:B------:R-:W-:Y:S01]  /*0b20*/  FMUL R10, R10, R11 ;  /* 0x0000000b0a0a7220 */ /* 0x000fe20000400000 */
[----:B------:R-:W-:Y:S04]  /*0b30*/  BSSY.RECONVERGENT B0, `(.L_x_166) ;  /* 0x000001d000007945 */ /* 0x000fe80003800200 */
[----:B------:R-:W-:Y:S01]  /*0b40*/  F2FP.F16.F32.PACK_AB R10, RZ, R10 ;  /* 0x0000000aff0a723e */ /* 0x000fe200000000ff */
[----:B0-----:R-:W-:Y:S01]  /*0b50*/  IMAD.X R16, RZ, RZ, R9, P0 ;  /* 0x000000ffff107224 */ /* 0x001fe200000e0609 */
[----:B------:R-:W-:Y:S01]  /*0b60*/  LEA R14, P0, R7, UR8, 0x1 ;  /* 0x00000008070e7c11 */ /* 0x000fe2000f8008ff */
[----:B--2---:R-:W-:-:S05]  /*0b70*/  HADD2.F32 R3, -RZ, R3.H0_H0 ;  /* 0x20000003ff037230 */ /* 0x004fca0000004100 */
[----:B------:R-:W-:-:S04]  /*0b80*/  FFMA.SAT R2, R3, -R2, 0.5 ;  /* 0x3f00000003027423 */ /* 0x000fc80000002802 */
[----:B------:R-:W-:-:S04]  /*0b90*/  FFMA.RM R2, R2, R19, 12582913 ;  /* 0x4b40000102027423 */ /* 0x000fc80000004013 */
[C---:B------:R-:W-:Y:S01]  /*0ba0*/  FADD R18, R2.reuse, -12583039 ;  /* 0xcb40007f02127421 */ /* 0x040fe20000000000 */
[----:B------:R-:W-:-:S03]  /*0bb0*/  SHF.L.U32 R2, R2, 0x17, RZ ;  /* 0x0000001702027819 */ /* 0x000fc600000006ff */
        /* <DEDUP_REMOVED lines=16> */
[----:B------:R-:W-:Y:S02]  /*0cc0*/  MOV R0, R20 ;  /* 0x0000001400007202 */ /* 0x000fe40000000f00 */
[----:B------:R-:W-:-:S07]  /*0cd0*/  MOV R2, 0xcf0 ;  /* 0x00000cf000027802 */ /* 0x000fce0000000f00 */
[----:B------:R-:W-:Y:S05]  /*0ce0*/  CALL.REL.NOINC `($__internal_2_$__cuda_sm3x_div_rn_noftz_f32_slowpath) ;  /* 0x0000000000d47944 */ /* 0x000fea0003c00000 */
[----:B------:R-:W-:-:S07]  /*0cf0*/  IMAD.MOV.U32 R11, RZ, RZ, R0 ;  /* 0x000000ffff0b7224 */ /* 0x000fce00078e0000 */
.L_x_167:
[----:B------:R-:W-:Y:S05]  /*0d00*/  BSYNC.RECONVERGENT B0 ;  /* 0x0000000000007941 */ /* 0x000fea0003800200 */
.L_x_166:
[----:B------:R-:W-:-:S05]  /*0d10*/  IADD3 R7, PT, PT, R5, R4, RZ ;  /* 0x0000000405077210 */ /* 0x000fca0007ffe0ff */
[----:B------:R-:W-:-:S05]  /*0d20*/  IMAD.WIDE.U32 R14, R7, 0x2, R12 ;  /* 0x00000002070e7825 */ /* 0x000fca00078e000c */
[----:B------:R-:W2:Y:S01]  /*0d30*/  LDG.E.U16.CONSTANT R3, desc[UR4][R14.64] ;  /* 0x000000040e037981 */ /* 0x000ea2000c1e9500 */
[----:B------:R-:W-:-:S05]  /*0d40*/  IMAD.WIDE R16, R8, 0x2, R14 ;  /* 0x0000000208107825 */ /* 0x000fca00078e020e */
[----:B------:R0:W3:Y:S01]  /*0d50*/  LDG.E.U16.CONSTANT R0, desc[UR4][R16.64] ;  /* 0x0000000410007981 */ /* 0x0000e2000c1e9500 */
[----:B------:R-:W-:Y:S01]  /*0d60*/  IMAD.MOV.U32 R2, RZ, RZ, 0x3bbb989d ;  /* 0x3bbb989dff027424 */ /* 0x000fe200078e00ff */
[----:B------:R-:W-:Y:S01]  /*0d70*/  MOV R19, 0x437c0000 ;  /* 0x437c000000137802 */ /* 0x000fe20000000f00 */
[----:B------:R-:W-:Y:S01]  /*0d80*/  FMUL R11, R10, R11 ;  /* 0x0000000b0a0b7220 */ /* 0x000fe20000400000 */
[----:B------:R-:W-:Y:S01]  /*0d90*/  IADD3 R5, P0, PT, R6, R5, RZ ;  /* 0x0000000506057210 */ /* 0x000fe20007f1e0ff */
[----:B------:R-:W-:Y:S03]  /*0da0*/  BSSY.RECONVERGENT B0, `(.L_x_168) ;  /* 0x000001d000007945 */ /* 0x000fe60003800200 */
        /* <DEDUP_REMOVED lines=11> */
[----:B------:R-:W-:Y:S02]  /*0e60*/  F2FP.F16.F32.PACK_AB R2, RZ, R11 ;  /* 0x0000000bff02723e */ /* 0x000fe400000000ff */
[----:B------:R-:W-:-:S03]  /*0e70*/  LEA.HI.X R11, R5, UR9, R16, 0x1, P0 ;  /* 0x00000009050b7c11 */ /* 0x000fc600080f0c10 */
[----:B------:R-:W0:Y:S01]  /*0e80*/  MUFU.RCP R14, R20 ;  /* 0x00000014000e7308 */ /* 0x000e220000001000 */
[----:B------:R-:W-:-:S05]  /*0e90*/  PRMT R15, R2, 0x7610, R15 ;  /* 0x00007610020f7816 */ /* 0x000fca000000000f */
[----:B------:R1:W-:Y:S02]  /*0ea0*/  STG.E.U16 desc[UR4][R10.64], R15 ;  /* 0x0000000f0a007986 */ /* 0x0003e4000c101504 */
[----:B------:R-:W2:Y:S01]  /*0eb0*/  FCHK P0, R3, R20 ;  /* 0x0000001403007302 */ /* 0x000ea20000000000 */
[----:B0-----:R-:W-:-:S04]  /*0ec0*/  FFMA R5, -R20, R14, 1 ;  /* 0x3f80000014057423 */ /* 0x001fc8000000010e */
[----:B------:R-:W-:-:S04]  /*0ed0*/  FFMA R14, R14, R5, R14 ;  /* 0x000000050e0e7223 */ /* 0x000fc8000000000e */
[----:B------:R-:W-:-:S04]  /*0ee0*/  FFMA R5, R3, R14, RZ ;  /* 0x0000000e03057223 */ /* 0x000fc800000000ff */
[----:B------:R-:W-:-:S04]  /*0ef0*/  FFMA R2, -R20, R5, R3 ;  /* 0x0000000514027223 */ /* 0x000fc80000000103 */
[----:B------:R-:W-:Y:S01]  /*0f00*/  FFMA R2, R14, R2, R5 ;  /* 0x000000020e027223 */ /* 0x000fe20000000005 */
[----:B---3--:R-:W-:Y:S01]  /*0f10*/  HADD2.F32 R5, -RZ, R0.H0_H0 ;  /* 0x20000000ff057230 */ /* 0x008fe20000004100 */
[----:B-12---:R-:W-:Y:S06]  /*0f20*/  @!P0 BRA `(.L_x_169) ;  /* 0x0000000000108947 */ /* 0x006fec0003800000 */
[----:B------:R-:W-:Y:S01]  /*0f30*/  IMAD.MOV.U32 R0, RZ, RZ, R20 ;  /* 0x000000ffff007224 */ /* 0x000fe200078e0014 */
[----:B------:R-:W-:-:S07]  /*0f40*/  MOV R2, 0xf60 ;  /* 0x00000f6000027802 */ /* 0x000fce0000000f00 */
[----:B------:R-:W-:Y:S05]  /*0f50*/  CALL.REL.NOINC `($__internal_2_$__cuda_sm3x_div_rn_noftz_f32_slowpath) ;  /* 0x0000000000387944 */ /* 0x000fea0003c00000 */
[----:B------:R-:W-:-:S07]  /*0f60*/  MOV R2, R0 ;  /* 0x0000000000027202 */ /* 0x000fce0000000f00 */
.L_x_169:
[----:B------:R-:W-:Y:S05]  /*0f70*/  BSYNC.RECONVERGENT B0 ;  /* 0x0000000000007941 */ /* 0x000fea0003800200 */
.L_x_168:
[----:B------:R-:W-:Y:S01]  /*0f80*/  IADD3 R0, P0, PT, R6, R7, RZ ;  /* 0x0000000706007210 */ /* 0x000fe20007f1e0ff */
[----:B------:R-:W-:-:S04]  /*0f90*/  FMUL R5, R5, R2 ;  /* 0x0000000205057220 */ /* 0x000fc80000400000 */
[----:B------:R-:W-:Y:S01]  /*0fa0*/  IMAD.X R3, RZ, RZ, R9, P0 ;  /* 0x000000ffff037224 */ /* 0x000fe200000e0609 */
[C---:B------:R-:W-:Y:S02]  /*0fb0*/  LEA R2, P0, R0.reuse, UR8, 0x1 ;  /* 0x0000000800027c11 */ /* 0x040fe4000f8008ff */
[----:B------:R-:W-:Y:S02]  /*0fc0*/  F2FP.F16.F32.PACK_AB R5, RZ, R5 ;  /* 0x00000005ff05723e */ /* 0x000fe400000000ff */
[----:B------:R-:W-:Y:S02]  /*0fd0*/  LEA.HI.X R3, R0, UR9, R3, 0x1, P0 ;  /* 0x0000000900037c11 */ /* 0x000fe400080f0c03 */
[----:B------:R-:W-:Y:S02]  /*0fe0*/  PRMT R0, R5, 0x7610, R0 ;  /* 0x0000761005007816 */ /* 0x000fe40000000000 */
[----:B------:R-:W-:-:S03]  /*0ff0*/  IADD3 R5, PT, PT, R7, R4, RZ ;  /* 0x0000000407057210 */ /* 0x000fc60007ffe0ff */
[----:B------:R2:W-:Y:S01]  /*1000*/  STG.E.U16 desc[UR4][R2.64], R0 ;  /* 0x0000000002007986 */ /* 0x0005e2000c101504 */
[----:B------:R-:W-:-:S13]  /*1010*/  ISETP.GE.AND P0, PT, R5, UR10, PT ;  /* 0x0000000a05007c0c */ /* 0x000fda000bf06270 */
[----:B--2---:R-:W-:Y:S05]  /*1020*/  @!P0 BRA `(.L_x_170) ;  /* 0xfffffff400888947 */ /* 0x004fea000383ffff */
[----:B------:R-:W-:Y:S05]  /*1030*/  EXIT ;  /* 0x000000000000794d */ /* 0x000fea0003800000 */
        .weak           $__internal_2_$__cuda_sm3x_div_rn_noftz_f32_slowpath
        .type           $__internal_2_$__cuda_sm3x_div_rn_noftz_f32_slowpath,@function
        .size           $__internal_2_$__cuda_sm3x_div_rn_noftz_f32_slowpath,(.L_x_239 - $__internal_2_$__cuda_sm3x_div_rn_noftz_f32_slowpath)
$__internal_2_$__cuda_sm3x_div_rn_noftz_f32_slowpath:
[----:B------:R-:W-:Y:S01]  /*1040*/  SHF.R.U32.HI R19, RZ, 0x17, R0 ;  /* 0x00000017ff137819 */ /* 0x000fe20000011600 */
[----:B------:R-:W-:Y:S01]  /*1050*/  BSSY.RECONVERGENT B2, `(.L_x_171) ;  /* 0x0000062000027945 */ /* 0x000fe20003800200 */
[----:B------:R-:W-:Y:S02]  /*1060*/  SHF.R.U32.HI R21, RZ, 0x17, R3 ;  /* 0x00000017ff157819 */ /* 0x000fe40000011603 */
[----:B------:R-:W-:Y:S02]  /*1070*/  LOP3.LUT R19, R19, 0xff, RZ, 0xc0, !PT ;  /* 0x000000ff13137812 */ /* 0x000fe400078ec0ff */
[----:B------:R-:W-:-:S03]  /*1080*/  LOP3.LUT R21, R21, 0xff, RZ, 0xc0, !PT ;  /* 0x000000ff15157812 */ /* 0x000fc600078ec0ff */
[----:B------:R-:W-:Y:S01]  /*1090*/  VIADD R22, R19, 0xffffffff ;  /* 0xffffffff13167836 */ /* 0x000fe20000000000 */
[----:B------:R-:W-:-:S04]  /*10a0*/  IADD3 R23, PT, PT, R21, -0x1, RZ ;  /* 0xffffffff15177810 */ /* 0x000fc80007ffe0ff */
        /* <DEDUP_REMOVED lines=22> */
[----:B------:R-:W-:Y:S01]  /*1210*/  @P0 MOV R20, RZ ;  /* 0x000000ff00140202 */ /* 0x000fe20000000f00 */
[----:B------:R-:W-:Y:S02]  /*1220*/  @!P0 IMAD.MOV.U32 R20, RZ, RZ, -0x40 ;  /* 0xffffffc0ff148424 */ /* 0x000fe400078e00ff */
[----:B------:R-:W-:Y:S01]  /*1230*/  @!P0 FFMA R3, R3, 1.84467440737095516160e+19, RZ ;  /* 0x5f80000003038823 */ /* 0x000fe200000000ff */
[----:B------:R-:W-:Y:S02]  /*1240*/  @!P1 FFMA R0, R0, 1.84467440737095516160e+19, RZ ;  /* 0x5f80000000009823 */ /* 0x000fe400000000ff */
[----:B------:R-:W-:-:S07]  /*1250*/  @!P1 IADD3 R20, PT, PT, R20, 0x40, RZ ;  /* 0x0000004014149810 */ /* 0x000fce0007ffe0ff */
.L_x_172:
        /* <DEDUP_REMOVED lines=51> */
.L_x_179:
[----:B------:R-:W-:-:S04]  /*1590*/  LOP3.LUT R0, R0, 0x80000000, RZ, 0xc0, !PT ;  /* 0x8000000000007812 */ /* 0x000fc800078ec0ff */
[----:B------:R-:W-:Y:S01]  /*15a0*/  LOP3.LUT R0, R0, 0x7f800000, RZ, 0xfc, !PT ;  /* 0x7f80000000007812 */ /* 0x000fe200078efcff */
[----:B------:R-:W-:Y:S06]  /*15b0*/  BRA `(.L_x_180) ;  /* 0x0000000000047947 */ /* 0x000fec0003800000 */
.L_x_178:
[----:B------:R-:W-:-:S07]  /*15c0*/  LEA R0, R19, R0, 0x17 ;  /* 0x0000000013007211 */ /* 0x000fce00078eb8ff */
.L_x_180:
[----:B------:R-:W-:Y:S05]  /*15d0*/  BSYNC.RECONVERGENT B3 ;  /* 0x0000000000037941 */ /* 0x000fea0003800200 */
.L_x_177:
[----:B------:R-:W-:Y:S05]  /*15e0*/  BRA `(.L_x_181) ;  /* 0x0000000000207947 */ /* 0x000fea0003800000 */
.L_x_176:
[----:B------:R-:W-:-:S04]  /*15f0*/  LOP3.LUT R0, R0, 0x80000000, R3, 0x48, !PT ;  /* 0x8000000000007812 */ /* 0x000fc800078e4803 */
[----:B------:R-:W-:Y:S01]  /*1600*/  LOP3.LUT R0, R0, 0x7f800000, RZ, 0xfc, !PT ;  /* 0x7f80000000007812 */ /* 0x000fe200078efcff */
[----:B------:R-:W-:Y:S06]  /*1610*/  BRA `(.L_x_181) ;  /* 0x0000000000147947 */ /* 0x000fec0003800000 */
.L_x_175:
[----:B------:R-:W-:Y:S01]  /*1620*/  LOP3.LUT R0, R0, 0x80000000, R3, 0x48, !PT ;  /* 0x8000000000007812 */ /* 0x000fe200078e4803 */
[----:B------:R-:W-:Y:S06]  /*1630*/  BRA `(.L_x_181) ;  /* 0x00000000000c7947 */ /* 0x000fec0003800000 */
.L_x_174:
[----:B------:R-:W0:Y:S01]  /*1640*/  MUFU.RSQ R0, -QNAN ;  /* 0xffc0000000007908 */ /* 0x000e220000001400 */
[----:B------:R-:W-:Y:S05]  /*1650*/  BRA `(.L_x_181) ;  /* 0x0000000000047947 */ /* 0x000fea0003800000 */
.L_x_173:
[----:B------:R-:W-:-:S07]  /*1660*/  FADD.FTZ R0, R3, R0 ;  /* 0x0000000003007221 */ /* 0x000fce0000010000 */
.L_x_181:
[----:B------:R-:W-:Y:S05]  /*1670*/  BSYNC.RECONVERGENT B2 ;  /* 0x0000000000027941 */ /* 0x000fea0003800200 */
.L_x_171:
[----:B------:R-:W-:-:S04]  /*1680*/  HFMA2 R3, -RZ, RZ, 0, 0 ;  /* 0x00000000ff037431 */ /* 0x000fc800000001ff */
[----:B0-----:R-:W-:Y:S05]  /*1690*/  RET.REL.NODEC R2 `(fused_silu_mul_f16) ;  /* 0xffffffe802587950 */ /* 0x001fea0003c3ffff */
.L_x_182:
        /* <DEDUP_REMOVED lines=14> */
.L_x_239:


//--------------------- .text.fused_silu_mul_bf16 --------------------------
	.section	.text.fused_silu_mul_bf16,"ax",@progbits
	.align	128
        .global         fused_silu_mul_bf16
        .type           fused_silu_mul_bf16,@function
        .size           fused_silu_mul_bf16,(.L_x_240 - fused_silu_mul_bf16)
        .other          fused_silu_mul_bf16,@"STO_CUDA_ENTRY STV_DEFAULT"
fused_silu_mul_bf16:
.text.fused_silu_mul_bf16:
        /* <DEDUP_REMOVED lines=17> */
[----:B0-----:R-:W-:Y:S02]  /*0110*/  VIADD R2, R9, 0xffffffe ;  /* 0x0ffffffe09027836 */ /* 0x001fe40000000000 */
[----:B------:R-:W0:Y:S04]  /*0120*/  S2R R9, SR_CTAID.X ;  /* 0x0000000000097919 */ /* 0x000e280000002500 */
[----:B------:R3:W4:Y:S02]  /*0130*/  F2I.FTZ.U32.TRUNC.NTZ R3, R2 ;  /* 0x0000000200037305 */ /* 0x000724000021f000 */
[----:B---3--:R-:W-:-:S02]  /*0140*/  IMAD.MOV.U32 R2, RZ, RZ, RZ ;  /* 0x000000ffff027224 */ /* 0x008fc400078e00ff */
[----:B----4-:R-:W-:-:S04]  /*0150*/  IMAD.MOV R11, RZ, RZ, -R3 ;  /* 0x000000ffff0b7224 */ /* 0x010fc800078e0a03 */
[----:B------:R-:W-:-:S04]  /*0160*/  IMAD R11, R11, R4, RZ ;  /* 0x000000040b0b7224 */ /* 0x000fc800078e02ff */
[----:B------:R-:W-:-:S06]  /*0170*/  IMAD.HI.U32 R10, R3, R11, R2 ;  /* 0x0000000b030a7227 */ /* 0x000fcc00078e0002 */
[----:B------:R-:W-:-:S04]  /*0180*/  IMAD.HI.U32 R3, R10, R7, RZ ;  /* 0x000000070a037227 */ /* 0x000fc800078e00ff */
[----:B------:R-:W-:Y:S02]  /*0190*/  IMAD.MOV R2, RZ, RZ, -R3 ;  /* 0x000000ffff027224 */ /* 0x000fe400078e0a03 */
[----:B0-----:R-:W-:Y:S02]  /*01a0*/  IMAD R6, R9, R0, RZ ;  /* 0x0000000009067224 */ /* 0x001fe400078e02ff */
[----:B------:R-:W-:-:S03]  /*01b0*/  IMAD R7, R4, R2, R7 ;  /* 0x0000000204077224 */ /* 0x000fc600078e0207 */
[----:B------:R-:W-:Y:S02]  /*01c0*/  SHF.L.U32 R2, R6, 0x1, RZ ;  /* 0x0000000106027819 */ /* 0x000fe400000006ff */
[----:B------:R-:W-:Y:S02]  /*01d0*/  ISETP.GE.U32.AND P0, PT, R7, R4, PT ;  /* 0x000000040700720c */ /* 0x000fe40003f06070 */
[----:B------:R-:W-:-:S11]  /*01e0*/  SHF.R.S32.HI R9, RZ, 0x1f, R6 ;  /* 0x0000001fff097819 */ /* 0x000fd60000011406 */
[----:B------:R-:W-:Y:S01]  /*01f0*/  @P0 IADD3 R7, PT, PT, R7, -R4, RZ ;  /* 0x8000000407070210 */ /* 0x000fe20007ffe0ff */
[----:B------:R-:W-:-:S03]  /*0200*/  @P0 VIADD R3, R3, 0x1 ;  /* 0x0000000103030836 */ /* 0x000fc60000000000 */
        /* <DEDUP_REMOVED lines=21> */
.L_x_187:
[----:B------:R-:W-:-:S04]  /*0360*/  IADD3 R20, P0, PT, R14, R12, RZ ;  /* 0x0000000c0e147210 */ /* 0x000fc80007f1e0ff */
[----:B------:R-:W-:-:S05]  /*0370*/  IADD3.X R21, PT, PT, R15, R13, RZ, P0, !PT ;  /* 0x0000000d0f157210 */ /* 0x000fca00007fe4ff */
[----:B0-----:R-:W2:Y:S01]  /*0380*/  LDG.E.U16.CONSTANT R3, desc[UR4][R20.64] ;  /* 0x0000000414037981 */ /* 0x001ea2000c1e9500 */
[----:B------:R-:W-:-:S05]  /*0390*/  IADD3 R18, P0, PT, R14, R8, RZ ;  /* 0x000000080e127210 */ /* 0x000fca0007f1e0ff */
[----:B------:R-:W-:-:S05]  /*03a0*/  IMAD.X R19, R15, 0x1, R11, P0 ;  /* 0x000000010f137824 */ /* 0x000fca00000e060b */
[----:B------:R-:W3:Y:S01]  /*03b0*/  LDG.E.U16.CONSTANT R18, desc[UR4][R18.64] ;  /* 0x0000000412127981 */ /* 0x000ee2000c1e9500 */
[----:B------:R-:W-:Y:S01]  /*03c0*/  HFMA2 R0, -RZ, RZ, 0.96630859375, -0.0022525787353515625 ;  /* 0x3bbb989dff007431 */ /* 0x000fe200000001ff */
[----:B------:R-:W-:Y:S01]  /*03d0*/  MOV R23, 0x437c0000 ;  /* 0x437c000000177802 */ /* 0x000fe20000000f00 */
[----:B------:R-:W-:Y:S01]  /*03e0*/  BSSY.RECONVERGENT B1, `(.L_x_185) ;  /* 0x0000019000017945 */ /* 0x000fe20003800200 */
[----:B------:R-:W-:-:S04]  /*03f0*/  IADD3 R16, PT, PT, R16, 0x1, RZ ;  /* 0x0000000110107810 */ /* 0x000fc80007ffe0ff */
[----:B------:R-:W-:Y:S01]  /*0400*/  ISETP.NE.AND P2, PT, R16, RZ, PT ;  /* 0x000000ff1000720c */ /* 0x000fe20003f45270 */
[----:B--2---:R-:W-:-:S04]  /*0410*/  IMAD.U32 R3, R3, 0x10000, RZ ;  /* 0x0001000003037824 */ /* 0x004fc800078e00ff */
[----:B------:R-:W-:-:S04]  /*0420*/  FFMA.SAT R0, R3, -R0, 0.5 ;  /* 0x3f00000003007423 */ /* 0x000fc80000002800 */
[----:B------:R-:W-:Y:S01]  /*0430*/  FFMA.RM R0, R0, R23, 12582913 ;  /* 0x4b40000100007423 */ /* 0x000fe20000004017 */
[----:B---3--:R-:W-:-:S03]  /*0440*/  IMAD.U32 R18, R18, 0x10000, RZ ;  /* 0x0001000012127824 */ /* 0x008fc600078e00ff */
        /* <DEDUP_REMOVED lines=16> */
[----:B------:R-:W-:Y:S05]  /*0550*/  CALL.REL.NOINC `($__internal_3_$__cuda_sm3x_div_rn_noftz_f32_slowpath) ;  /* 0x0000000800b87944 */ /* 0x000fea0003c00000 */
[----:B------:R-:W-:-:S07]  /*0560*/  IMAD.MOV.U32 R19, RZ, RZ, R0 ;  /* 0x000000ffff137224 */ /* 0x000fce00078e0000 */
.L_x_186:
[----:B------:R-:W-:Y:S05]  /*0570*/  BSYNC.RECONVERGENT B1 ;  /* 0x0000000000017941 */ /* 0x000fea0003800200 */
.L_x_185:
[----:B------:R-:W-:Y:S01]  /*0580*/  FMUL R18, R18, R19 ;  /* 0x0000001312127220 */ /* 0x000fe20000400000 */
[----:B------:R-:W-:-:S04]  /*0590*/  IADD3 R2, P0, PT, R14, R10, RZ ;  /* 0x0000000a0e027210 */ /* 0x000fc80007f1e0ff */
[----:B------:R-:W-:Y:S02]  /*05a0*/  F2FP.BF16.F32.PACK_AB R18, RZ, R18 ;  /* 0x00000012ff12723e */ /* 0x000fe400000010ff */
[----:B------:R-:W-:Y:S01]  /*05b0*/  IADD3.X R3, PT, PT, R15, R17, RZ, P0, !PT ;  /* 0x000000110f037210 */ /* 0x000fe200007fe4ff */
[----:B------:R-:W-:-:S04]  /*05c0*/  IMAD.WIDE.U32 R14, R4, 0x2, R14 ;  /* 0x00000002040e7825 */ /* 0x000fc800078e000e */
[----:B------:R0:W-:Y:S01]  /*05d0*/  STG.E.U16 desc[UR4][R2.64], R18 ;  /* 0x0000001202007986 */ /* 0x0001e2000c101504 */
[----:B------:R-:W-:Y:S05]  /*05e0*/  @P2 BRA `(.L_x_187) ;  /* 0xfffffffc005c2947 */ /* 0x000fea000383ffff */
.L_x_184:
[----:B------:R-:W-:Y:S05]  /*05f0*/  BSYNC.RECONVERGENT B0 ;  /* 0x0000000000007941 */ /* 0x000fea0003800200 */
.L_x_183:
[----:B------:R-:W1:Y:S01]  /*0600*/  LDC R8, c[0x0][0x390] ;  /* 0x0000e400ff087b82 */ /* 0x000e620000000800 */
[----:B------:R-:W-:Y:S01]  /*0610*/  ISETP.GE.U32.AND P0, PT, R7, 0x3, PT ;  /* 0x000000030700780c */ /* 0x000fe20003f06070 */
[----:B------:R-:W2:Y:S01]  /*0620*/  LDCU UR10, c[0x0][0x390] ;  /* 0x00007200ff0a77ac */ /* 0x000ea20008000800 */
[----:B------:R-:W3:Y:S11]  /*0630*/  LDCU.64 UR8, c[0x0][0x388] ;  /* 0x00007100ff0877ac */ /* 0x000ef60008000a00 */
[----:B--23--:R-:W-:Y:S05]  /*0640*/  @!P0 EXIT ;  /* 0x000000000000894d */ /* 0x00cfea0003800000 */
.L_x_196:
[----:B------:R-:W-:-:S05]  /*0650*/  IMAD.WIDE.U32 R10, R5, 0x2, R12 ;  /* 0x00000002050a7825 */ /* 0x000fca00078e000c */
[----:B0-----:R-:W2:Y:S01]  /*0660*/  LDG.E.U16.CONSTANT R3, desc[UR4][R10.64] ;  /* 0x000000040a037981 */ /* 0x001ea2000c1e9500 */
[----:B-1----:R-:W-:-:S06]  /*0670*/  IMAD.WIDE R14, R8, 0x2, R10 ;  /* 0x00000002080e7825 */ /* 0x002fcc00078e020a */
[----:B------:R-:W3:Y:S01]  /*0680*/  LDG.E.U16.CONSTANT R14, desc[UR4][R14.64] ;  /* 0x000000040e0e7981 */ /* 0x000ee2000c1e9500 */
[----:B------:R-:W-:Y:S01]  /*0690*/  IMAD.MOV.U32 R0, RZ, RZ, 0x3bbb989d ;  /* 0x3bbb989dff007424 */ /* 0x000fe200078e00ff */
[----:B------:R-:W-:Y:S01]  /*06a0*/  BSSY.RECONVERGENT B0, `(.L_x_188) ;  /* 0x0000018000007945 */ /* 0x000fe20003800200 */
[----:B------:R-:W-:Y:S01]  /*06b0*/  IMAD.MOV.U32 R7, RZ, RZ, 0x437c0000 ;  /* 0x437c0000ff077424 */ /* 0x000fe200078e00ff */
[----:B--2---:R-:W-:-:S05]  /*06c0*/  SHF.L.U32 R3, R3, 0x10, RZ ;  /* 0x0000001003037819 */ /* 0x004fca00000006ff */
[----:B------:R-:W-:Y:S01]  /*06d0*/  FFMA.SAT R0, R3, -R0, 0.5 ;  /* 0x3f00000003007423 */ /* 0x000fe20000002800 */
[----:B---3--:R-:W-:-:S03]  /*06e0*/  IMAD.U32 R10, R14, 0x10000, RZ ;  /* 0x000100000e0a7824 */ /* 0x008fc600078e00ff */
[----:B------:R-:W-:-:S04]  /*06f0*/  FFMA.RM R0, R0, R7, 12582913 ;  /* 0x4b40000100007423 */ /* 0x000fc80000004007 */
        /* <DEDUP_REMOVED lines=18> */
.L_x_189:
[----:B------:R-:W-:Y:S05]  /*0820*/  BSYNC.RECONVERGENT B0 ;  /* 0x0000000000007941 */ /* 0x000fea0003800200 */
.L_x_188:
[----:B------:R-:W-:-:S05]  /*0830*/  IADD3 R7, PT, PT, R4, R5, RZ ;  /* 0x0000000504077210 */ /* 0x000fca0007ffe0ff */
[----:B------:R-:W-:-:S05]  /*0840*/  IMAD.WIDE.U32 R14, R7, 0x2, R12 ;  /* 0x00000002070e7825 */ /* 0x000fca00078e000c */
[----:B------:R-:W2:Y:S01]  /*0850*/  LDG.E.U16.CONSTANT R3, desc[UR4][R14.64] ;  /* 0x000000040e037981 */ /* 0x000ea2000c1e9500 */
[----:B------:R-:W-:-:S05]  /*0860*/  IMAD.WIDE R16, R8, 0x2, R14 ;  /* 0x0000000208107825 */ /* 0x000fca00078e020e */
[----:B------:R0:W3:Y:S01]  /*0870*/  LDG.E.U16.CONSTANT R0, desc[UR4][R16.64] ;  /* 0x0000000410007981 */ /* 0x0000e2000c1e9500 */
[----:B------:R-:W-:Y:S01]  /*0880*/  IMAD.MOV.U32 R2, RZ, RZ, 0x3bbb989d ;  /* 0x3bbb989dff027424 */ /* 0x000fe200078e00ff */
[----:B------:R-:W-:Y:S01]  /*0890*/  IADD3 R5, P0, PT, R6, R5, RZ ;  /* 0x0000000506057210 */ /* 0x000fe20007f1e0ff */
[----:B------:R-:W-:Y:S02]  /*08a0*/  IMAD.MOV.U32 R19, RZ, RZ, 0x437c0000 ;  /* 0x437c0000ff137424 */ /* 0x000fe400078e00ff */
[----:B------:R-:W-:Y:S01]  /*08b0*/  FMUL R10, R10, R11 ;  /* 0x0000000b0a0a7220 */ /* 0x000fe20000400000 */
[----:B------:R-:W-:Y:S04]  /*08c0*/  BSSY.RECONVERGENT B0, `(.L_x_190) ;  /* 0x000001d000007945 */ /* 0x000fe80003800200 */
[----:B------:R-:W-:Y:S01]  /*08d0*/  F2FP.BF16.F32.PACK_AB R10, RZ, R10 ;  /* 0x0000000aff0a723e */ /* 0x000fe200000010ff */
[----:B0-----:R-:W-:Y:S01]  /*08e0*/  IMAD.X R16, RZ, RZ, R9, P0 ;  /* 0x000000ffff107224 */ /* 0x001fe200000e0609 */
[----:B------:R-:W-:-:S02]  /*08f0*/  LEA R14, P0, R5, UR8, 0x1 ;  /* 0x00000008050e7c11 */ /* 0x000fc4000f8008ff */
[----:B--2---:R-:W-:-:S05]  /*0900*/  SHF.L.U32 R3, R3, 0x10, RZ ;  /* 0x0000001003037819 */ /* 0x004fca00000006ff */
        /* <DEDUP_REMOVED lines=11> */
[----:B---3--:R-:W-:Y:S01]  /*09c0*/  SHF.L.U32 R10, R0, 0x10, RZ ;  /* 0x00000010000a7819 */ /* 0x008fe200000006ff */
        /* <DEDUP_REMOVED lines=10> */
[----:B------:R-:W-:Y:S05]  /*0a70*/  CALL.REL.NOINC `($__internal_3_$__cuda_sm3x_div_rn_noftz_f32_slowpath) ;  /* 0x0000000400707944 */ /* 0x000fea0003c00000 */
[----:B------:R-:W-:-:S07]  /*0a80*/  MOV R11, R0 ;  /* 0x00000000000b7202 */ /* 0x000fce0000000f00 */
.L_x_191:
[----:B------:R-:W-:Y:S05]  /*0a90*/  BSYNC.RECONVERGENT B0 ;  /* 0x0000000000007941 */ /* 0x000fea0003800200 */
.L_x_190:
[----:B------:R-:W-:-:S04]  /*0aa0*/  IMAD.IADD R5, R7, 0x1, R4 ;  /* 0x0000000107057824 */ /* 0x000fc800078e0204 */
[----:B------:R-:W-:-:S05]  /*0ab0*/  IMAD.WIDE.U32 R14, R5, 0x2, R12 ;  /* 0x00000002050e7825 */ /* 0x000fca00078e000c */
[----:B------:R-:W2:Y:S01]  /*0ac0*/  LDG.E.U16.CONSTANT R3, desc[UR4][R14.64] ;  /* 0x000000040e037981 */ /* 0x000ea2000c1e9500 */
[----:B------:R-:W-:-:S05]  /*0ad0*/  IMAD.WIDE R16, R8, 0x2, R14 ;  /* 0x0000000208107825 */ /* 0x000fca00078e020e */
[----:B------:R0:W3:Y:S01]  /*0ae0*/  LDG.E.U16.CONSTANT R0, desc[UR4][R16.64] ;  /* 0x0000000410007981 */ /* 0x0000e2000c1e9500 */
[----:B------:R-:W-:Y:S01]  /*0af0*/  HFMA2 R2, -RZ, RZ, 0.96630859375, -0.0022525787353515625 ;  /* 0x3bbb989dff027431 */ /* 0x000fe200000001ff */
[----:B------:R-:W-:Y:S01]  /*0b00*/  MOV R19, 0x437c0000 ;  /* 0x437c000000137802 */ /* 0x000fe20000000f00 */
[----:B------:R-:W-:Y:S01]  /*0b10*/  FMUL R10, R10, R11 ;  /* 0x0000000b0a0a7220 */ /* 0x000fe20000400000 */
[----:B------:R-:W-:Y:S01]  /*0b20*/  IADD3 R7, P0, PT, R6, R7, RZ ;  /* 0x0000000706077210 */ /* 0x000fe20007f1e0ff */
[----:B------:R-:W-:Y:S03]  /*0b30*/  BSSY.RECONVERGENT B0, `(.L_x_192) ;  /* 0x000001d000007945 */ /* 0x000fe60003800200 */
[----:B------:R-:W-:Y:S02]  /*0b40*/  F2FP.BF16.F32.PACK_AB R10, RZ, R10 ;  /* 0x0000000aff0a723e */ /* 0x000fe400000010ff */
[----:B0-----:R-:W-:-:S02]  /*0b50*/  IADD3.X R16, PT, PT, RZ, R9, RZ, P0, !PT ;  /* 0x00000009ff107210 */ /* 0x001fc400007fe4ff */
[----:B------:R-:W-:Y:S01]  /*0b60*/  LEA R14, P0, R7, UR8, 0x1 ;  /* 0x00000008070e7c11 */ /* 0x000fe2000f8008ff */
[----:B--2---:R-:W-:-:S04]  /*0b70*/  IMAD.U32 R3, R3, 0x10000, RZ ;  /* 0x0001000003037824 */ /* 0x004fc800078e00ff */
        /* <DEDUP_REMOVED lines=11> */
[----:B---3--:R-:W-:Y:S01]  /*0c30*/  IMAD.U32 R10, R0, 0x10000, RZ ;  /* 0x00010000000a7824 */ /* 0x008fe200078e00ff */
        /* <DEDUP_REMOVED lines=10> */
[----:B------:R-:W-:Y:S05]  /*0ce0*/  CALL.REL.NOINC `($__internal_3_$__cuda_sm3x_div_rn_noftz_f32_slowpath) ;  /* 0x0000000000d47944 */ /* 0x000fea0003c00000 */
[----:B------:R-:W-:-:S07]  /*0cf0*/  IMAD.MOV.U32 R11, RZ, RZ, R0 ;  /* 0x000000ffff0b7224 */ /* 0x000fce00078e0000 */
.L_x_193:
[----:B------:R-:W-:Y:S05]  /*0d00*/  BSYNC.RECONVERGENT B0 ;  /* 0x0000000000007941 */ /* 0x000fea0003800200 */
.L_x_192:
        /* <DEDUP_REMOVED lines=9> */
[----:B------:R-:W-:Y:S01]  /*0da0*/  BSSY.RECONVERGENT B0, `(.L_x_194) ;  /* 0x000001d000007945 */ /* 0x000fe20003800200 */
[----:B0-----:R-:W-:Y:S01]  /*0db0*/  IMAD.X R16, RZ, RZ, R9, P0 ;  /* 0x000000ffff107224 */ /* 0x001fe200000e0609 */
[----:B------:R-:W-:Y:S02]  /*0dc0*/  LEA R10, P0, R5, UR8, 0x1 ;  /* 0x00000008050a7c11 */ /* 0x000fe4000f8008ff */
        /* <DEDUP_REMOVED lines=9> */
[----:B------:R-:W-:Y:S02]  /*0e60*/  F2FP.BF16.F32.PACK_AB R2, RZ, R11 ;  /* 0x0000000bff02723e */ /* 0x000fe400000010ff */
        /* <DEDUP_REMOVED lines=10> */
[----:B---3--:R-:W-:Y:S01]  /*0f10*/  SHF.L.U32 R5, R0, 0x10, RZ ;  /* 0x0000001000057819 */ /* 0x008fe200000006ff */
[----:B-12---:R-:W-:Y:S06]  /*0f20*/  @!P0 BRA `(.L_x_195) ;  /* 0x0000000000108947 */ /* 0x006fec0003800000 */
[----:B------:R-:W-:Y:S01]  /*0f30*/  IMAD.MOV.U32 R0, RZ, RZ, R20 ;  /* 0x000000ffff007224 */ /* 0x000fe200078e0014 */
[----:B------:R-:W-:-:S07]  /*0f40*/  MOV R2, 0xf60 ;  /* 0x00000f6000027802 */ /* 0x000fce0000000f00 */
[----:B------:R-:W-:Y:S05]  /*0f50*/  CALL.REL.NOINC `($__internal_3_$__cuda_sm3x_div_rn_noftz_f32_slowpath) ;  /* 0x0000000000387944 */ /* 0x000fea0003c00000 */
[----:B------:R-:W-:-:S07]  /*0f60*/  MOV R2, R0 ;  /* 0x0000000000027202 */ /* 0x000fce0000000f00 */
.L_x_195:
[----:B------:R-:W-:Y:S05]  /*0f70*/  BSYNC.RECONVERGENT B0 ;  /* 0x0000000000007941 */ /* 0x000fea0003800200 */
.L_x_194:
[----:B------:R-:W-:Y:S01]  /*0f80*/  IADD3 R0, P0, PT, R6, R7, RZ ;  /* 0x0000000706007210 */ /* 0x000fe20007f1e0ff */
[----:B------:R-:W-:-:S04]  /*0f90*/  FMUL R5, R5, R2 ;  /* 0x0000000205057220 */ /* 0x000fc80000400000 */
[----:B------:R-:W-:Y:S01]  /*0fa0*/  IMAD.X R3, RZ, RZ, R9, P0 ;  /* 0x000000ffff037224 */ /* 0x000fe200000e0609 */
[C---:B------:R-:W-:Y:S02]  /*0fb0*/  LEA R2, P0, R0.reuse, UR8, 0x1 ;  /* 0x0000000800027c11 */ /* 0x040fe4000f8008ff */
[----:B------:R-:W-:Y:S02]  /*0fc0*/  F2FP.BF16.F32.PACK_AB R5, RZ, R5 ;  /* 0x00000005ff05723e */ /* 0x000fe400000010ff */
[----:B------:R-:W-:Y:S02]  /*0fd0*/  LEA.HI.X R3, R0, UR9, R3, 0x1, P0 ;  /* 0x0000000900037c11 */ /* 0x000fe400080f0c03 */
[----:B------:R-:W-:Y:S02]  /*0fe0*/  PRMT R0, R5, 0x7610, R0 ;  /* 0x0000761005007816 */ /* 0x000fe40000000000 */
[----:B------:R-:W-:-:S03]  /*0ff0*/  IADD3 R5, PT, PT, R7, R4, RZ ;  /* 0x0000000407057210 */ /* 0x000fc60007ffe0ff */
[----:B------:R2:W-:Y:S01]  /*1000*/  STG.E.U16 desc[UR4][R2.64], R0 ;  /* 0x0000000002007986 */ /* 0x0005e2000c101504 */
[----:B------:R-:W-:-:S13]  /*1010*/  ISETP.GE.AND P0, PT, R5, UR10, PT ;  /* 0x0000000a05007c0c */ /* 0x000fda000bf06270 */
[----:B--2---:R-:W-:Y:S05]  /*1020*/  @!P0 BRA `(.L_x_196) ;  /* 0xfffffff400888947 */ /* 0x004fea000383ffff */
[----:B------:R-:W-:Y:S05]  /*1030*/  EXIT ;  /* 0x000000000000794d */ /* 0x000fea0003800000 */
        .weak           $__internal_3_$__cuda_sm3x_div_rn_noftz_f32_slowpath
        .type           $__internal_3_$__cuda_sm3x_div_rn_noftz_f32_slowpath,@function
        .size           $__internal_3_$__cuda_sm3x_div_rn_noftz_f32_slowpath,(.L_x_240 - $__internal_3_$__cuda_sm3x_div_rn_noftz_f32_slowpath)
$__internal_3_$__cuda_sm3x_div_rn_noftz_f32_slowpath:
        /* <DEDUP_REMOVED lines=34> */
.L_x_198:
[----:B------:R-:W-:Y:S01]  /*1260*/  LEA R25, R19, 0xc0800000, 0x17 ;  /* 0xc080000013197811 */ /* 0x000fe200078eb8ff */
[----:B------:R-:W-:Y:S01]  /*1270*/  BSSY.RECONVERGENT B3, `(.L_x_203) ;  /* 0x0000036000037945 */ /* 0x000fe20003800200 */
[----:B------:R-:W-:-:S03]  /*1280*/  IADD3 R24, PT, PT, R21, -0x7f, RZ ;  /* 0xffffff8115187810 */ /* 0x000fc60007ffe0ff */
[----:B------:R-:W-:Y:S01]  /*1290*/  IMAD.IADD R25, R0, 0x1, -R25 ;  /* 0x0000000100197824 */ /* 0x000fe200078e0a19 */
[C---:B------:R-:W-:Y:S01]  /*12a0*/  IADD3 R19, PT, PT, R24.reuse, 0x7f, -R19 ;  /* 0x0000007f18137810 */ /* 0x040fe20007ffe813 */
[----:B------:R-:W-:Y:S02]  /*12b0*/  IMAD R0, R24, -0x800000, R3 ;  /* 0xff80000018007824 */ /* 0x000fe400078e0203 */
[----:B------:R-:W0:Y:S01]  /*12c0*/  MUFU.RCP R22, R25 ;  /* 0x0000001900167308 */ /* 0x000e220000001000 */
[----:B------:R-:W-:Y:S01]  /*12d0*/  FADD.FTZ R23, -R25, -RZ ;  /* 0x800000ff19177221 */ /* 0x000fe20000010100 */
[----:B------:R-:W-:-:S03]  /*12e0*/  IMAD.IADD R19, R19, 0x1, R20 ;  /* 0x0000000113137824 */ /* 0x000fc600078e0214 */
        /* <DEDUP_REMOVED lines=27> */
[----:B------:R-:W-:Y:S01]  /*14a0*/  ISETP.NE.AND P1, PT, R3, RZ, PT ;  /* 0x000000ff0300720c */ /* 0x000fe20003f25270 */
[----:B------:R-:W-:Y:S01]  /*14b0*/  IMAD.MOV R3, RZ, RZ, -R3 ;  /* 0x000000ffff037224 */ /* 0x000fe200078e0a03 */
[----:B------:R-:W-:-:S02]  /*14c0*/  SHF.L.U32 R21, R22, R21, RZ ;  /* 0x0000001516157219 */ /* 0x000fc400000006ff */
[----:B------:R-:W-:Y:S02]  /*14d0*/  FSETP.NEU.FTZ.AND P0, PT, R20, R23, PT ;  /* 0x000000171400720b */ /* 0x000fe40003f1d000 */
[----:B------:R-:W-:Y:S02]  /*14e0*/  SEL R3, R3, RZ, P3 ;  /* 0x000000ff03037207 */ /* 0x000fe40001800000 */
[----:B------:R-:W-:Y:S02]  /*14f0*/  ISETP.NE.AND P1, PT, R21, RZ, P1 ;  /* 0x000000ff1500720c */ /* 0x000fe40000f25270 */
[----:B------:R-:W-:Y:S02]  /*1500*/  SHF.R.U32.HI R22, RZ, R3, R22 ;  /* 0x00000003ff167219 */ /* 0x000fe40000011616 */
[----:B------:R-:W-:Y:S02]  /*1510*/  PLOP3.LUT P0, PT, P0, P1, PT, 0xf8, 0x8f ;  /* 0x00000000008f781c */ /* 0x000fe40000703f70 */
[----:B------:R-:W-:-:S02]  /*1520*/  SHF.R.U32.HI R3, RZ, 0x1, R22 ;  /* 0x00000001ff037819 */ /* 0x000fc40000011616 */
[----:B------:R-:W-:-:S04]  /*1530*/  SEL R20, RZ, 0x1, !P0 ;  /* 0x00000001ff147807 */ /* 0x000fc80004000000 */
[----:B------:R-:W-:-:S04]  /*1540*/  LOP3.LUT R19, R20, 0x1, R3, 0xf8, !PT ;  /* 0x0000000114137812 */ /* 0x000fc800078ef803 */
[----:B------:R-:W-:-:S04]  /*1550*/  LOP3.LUT R22, R19, R22, RZ, 0xc0, !PT ;  /* 0x0000001613167212 */ /* 0x000fc800078ec0ff */
[----:B------:R-:W-:-:S04]  /*1560*/  IADD3 R3, PT, PT, R3, R22, RZ ;  /* 0x0000001603037210 */ /* 0x000fc80007ffe0ff */
[----:B------:R-:W-:Y:S01]  /*1570*/  LOP3.LUT R0, R3, R0, RZ, 0xfc, !PT ;  /* 0x0000000003007212 */ /* 0x000fe200078efcff */
[----:B------:R-:W-:Y:S06]  /*1580*/  BRA `(.L_x_206) ;  /* 0x0000000000107947 */ /* 0x000fec0003800000 */
.L_x_205:
[----:B------:R-:W-:-:S04]  /*1590*/  LOP3.LUT R0, R0, 0x80000000, RZ, 0xc0, !PT ;  /* 0x8000000000007812 */ /* 0x000fc800078ec0ff */
[----:B------:R-:W-:Y:S01]  /*15a0*/  LOP3.LUT R0, R0, 0x7f800000, RZ, 0xfc, !PT ;  /* 0x7f80000000007812 */ /* 0x000fe200078efcff */
[----:B------:R-:W-:Y:S06]  /*15b0*/  BRA `(.L_x_206) ;  /* 0x0000000000047947 */ /* 0x000fec0003800000 */
.L_x_204:
[----:B------:R-:W-:-:S07]  /*15c0*/  IMAD R0, R19, 0x800000, R0 ;  /* 0x0080000013007824 */ /* 0x000fce00078e0200 */
.L_x_206:
[----:B------:R-:W-:Y:S05]  /*15d0*/  BSYNC.RECONVERGENT B3 ;  /* 0x0000000000037941 */ /* 0x000fea0003800200 */
.L_x_203:
[----:B------:R-:W-:Y:S05]  /*15e0*/  BRA `(.L_x_207) ;  /* 0x0000000000207947 */ /* 0x000fea0003800000 */
.L_x_202:
[----:B------:R-:W-:-:S04]  /*15f0*/  LOP3.LUT R0, R0, 0x80000000, R3, 0x48, !PT ;  /* 0x8000000000007812 */ /* 0x000fc800078e4803 */
[----:B------:R-:W-:Y:S01]  /*1600*/  LOP3.LUT R0, R0, 0x7f800000, RZ, 0xfc, !PT ;  /* 0x7f80000000007812 */ /* 0x000fe200078efcff */
[----:B------:R-:W-:Y:S06]  /*1610*/  BRA `(.L_x_207) ;  /* 0x0000000000147947 */ /* 0x000fec0003800000 */
.L_x_201:
[----:B------:R-:W-:Y:S01]  /*1620*/  LOP3.LUT R0, R0, 0x80000000, R3, 0x48, !PT ;  /* 0x8000000000007812 */ /* 0x000fe200078e4803 */
[----:B------:R-:W-:Y:S06]  /*1630*/  BRA `(.L_x_207) ;  /* 0x00000000000c7947 */ /* 0x000fec0003800000 */
.L_x_200:
[----:B------:R-:W0:Y:S01]  /*1640*/  MUFU.RSQ R0, -QNAN ;  /* 0xffc0000000007908 */ /* 0x000e220000001400 */
[----:B------:R-:W-:Y:S05]  /*1650*/  BRA `(.L_x_207) ;  /* 0x0000000000047947 */ /* 0x000fea0003800000 */
.L_x_199:
[----:B------:R-:W-:-:S07]  /*1660*/  FADD.FTZ R0, R3, R0 ;  /* 0x0000000003007221 */ /* 0x000fce0000010000 */
.L_x_207:
[----:B------:R-:W-:Y:S05]  /*1670*/  BSYNC.RECONVERGENT B2 ;  /* 0x0000000000027941 */ /* 0x000fea0003800200 */
.L_x_197:
[----:B------:R-:W-:-:S04]  /*1680*/  HFMA2 R3, -RZ, RZ, 0, 0 ;  /* 0x00000000ff037431 */ /* 0x000fc800000001ff */
[----:B0-----:R-:W-:Y:S05]  /*1690*/  RET.REL.NODEC R2 `(fused_silu_mul_bf16) ;  /* 0xffffffe802587950 */ /* 0x001fea0003c3ffff */
.L_x_208:
        /* <DEDUP_REMOVED lines=14> */
.L_x_240:


//--------------------- .text.fused_rmsnorm_bf16  --------------------------
	.section	.text.fused_rmsnorm_bf16,"ax",@progbits
	.align	128
        .global         fused_rmsnorm_bf16
        .type           fused_rmsnorm_bf16,@function
        .size           fused_rmsnorm_bf16,(.L_x_241 - fused_rmsnorm_bf16)
        .other          fused_rmsnorm_bf16,@"STO_CUDA_ENTRY STV_DEFAULT"
fused_rmsnorm_bf16:
.text.fused_rmsnorm_bf16:
        /* <DEDUP_REMOVED lines=46> */
[----:B------:R-:W-:-:S04]  /*02e0*/  IMAD.MOV.U32 R0, RZ, RZ, RZ ;  /* 0x000000ffff007224 */ /* 0x000fc800078e00ff */
[----:B------:R-:W-:-:S07]  /*02f0*/  IMAD.MOV R8, RZ, RZ, -R4 ;  /* 0x000000ffff087224 */ /* 0x000fce00078e0a04 */
.L_x_213:
[----:B0-----:R-:W-:-:S06]  /*0300*/  IMAD.WIDE R4, R9, 0x2, R6 ;  /* 0x0000000209047825 */ /* 0x001fcc00078e0206 */
[----:B------:R-:W2:Y:S01]  /*0310*/  LDG.E.U16.CONSTANT R4, desc[UR6][R4.64] ;  /* 0x0000000604047981 */ /* 0x000ea2000c1e9500 */
[----:B------:R-:W-:Y:S02]  /*0320*/  VIADD R8, R8, 0x1 ;  /* 0x0000000108087836 */ /* 0x000fe40000000000 */
[C---:B------:R-:W-:Y:S02]  /*0330*/  IMAD.IADD R3, R12.reuse, 0x1, R3 ;  /* 0x000000010c037824 */ /* 0x040fe400078e0203 */
[----:B------:R-:W-:Y:S01]  /*0340*/  IMAD.IADD R9, R12, 0x1, R9 ;  /* 0x000000010c097824 */ /* 0x000fe200078e0209 */
[----:B------:R-:W-:Y:S02]  /*0350*/  ISETP.NE.AND P0, PT, R8, RZ, PT ;  /* 0x000000ff0800720c */ /* 0x000fe40003f05270 */
[----:B--2---:R-:W-:-:S05]  /*0360*/  SHF.L.U32 R11, R4, 0x10, RZ ;  /* 0x00000010040b7819 */ /* 0x004fca00000006ff */
[----:B------:R-:W-:-:S06]  /*0370*/  FFMA R0, R11, R11, R0 ;  /* 0x0000000b0b007223 */ /* 0x000fcc0000000000 */
[----:B------:R-:W-:Y:S05]  /*0380*/  @P0 BRA `(.L_x_213) ;  /* 0xfffffffc00dc0947 */ /* 0x000fea000383ffff */
.L_x_212:
[----:B------:R-:W-:Y:S05]  /*0390*/  BSYNC.RECONVERGENT B1 ;  /* 0x0000000000017941 */ /* 0x000fea0003800200 */
.L_x_211:
[----:B------:R-:W-:Y:S05]  /*03a0*/  @!P1 BRA `(.L_x_210) ;  /* 0x0000000000649947 */ /* 0x000fea0003800000 */
[----:B------:R-:W0:Y:S01]  /*03b0*/  LDC.64 R4, c[0x0][0x380] ;  /* 0x0000e000ff047b82 */ /* 0x000e220000000a00 */
[----:B------:R-:W-:-:S07]  /*03c0*/  SHF.L.U32 R13, R12, 0x1, RZ ;  /* 0x000000010c0d7819 */ /* 0x000fce00000006ff */
.L_x_214:
[----:B------:R-:W-:-:S04]  /*03d0*/  IMAD R7, R2, UR8, R3 ;  /* 0x0000000802077c24 */ /* 0x000fc8000f8e0203 */
        /* <DEDUP_REMOVED lines=8> */
[----:B------:R-:W-:Y:S01]  /*0460*/  IADD3.X R15, PT, PT, RZ, R11, RZ, P0, !PT ;  /* 0x0000000bff0f7210 */ /* 0x000fe200007fe4ff */
[----:B------:R-:W4:Y:S04]  /*0470*/  LDG.E.U16.CONSTANT R10, desc[UR6][R10.64] ;  /* 0x000000060a0a7981 */ /* 0x000f28000c1e9500 */
[----:B------:R-:W5:Y:S01]  /*0480*/  LDG.E.U16.CONSTANT R14, desc[UR6][R14.64] ;  /* 0x000000060e0e7981 */ /* 0x000f62000c1e9500 */
[----:B------:R-:W-:-:S04]  /*0490*/  LEA R3, R12, R3, 0x2 ;  /* 0x000000030c037211 */ /* 0x000fc800078e10ff */
[----:B------:R-:W-:Y:S01]  /*04a0*/  ISETP.GE.AND P0, PT, R3, R2, PT ;  /* 0x000000020300720c */ /* 0x000fe20003f06270 */
[----:B--2---:R-:W-:-:S04]  /*04b0*/  IMAD.U32 R17, R6, 0x10000, RZ ;  /* 0x0001000006117824 */ /* 0x004fc800078e00ff */
[----:B------:R-:W-:Y:S01]  /*04c0*/  FFMA R0, R17, R17, R0 ;  /* 0x0000001111007223 */ /* 0x000fe20000000000 */
[----:B---3--:R-:W-:-:S04]  /*04d0*/  IMAD.U32 R19, R8, 0x10000, RZ ;  /* 0x0001000008137824 */ /* 0x008fc800078e00ff */
[----:B------:R-:W-:Y:S01]  /*04e0*/  FFMA R0, R19, R19, R0 ;  /* 0x0000001313007223 */ /* 0x000fe20000000000 */
[----:B----4-:R-:W-:Y:S02]  /*04f0*/  IMAD.U32 R7, R10, 0x10000, RZ ;  /* 0x000100000a077824 */ /* 0x010fe400078e00ff */
[----:B-----5:R-:W-:Y:S02]  /*0500*/  IMAD.U32 R9, R14, 0x10000, RZ ;  /* 0x000100000e097824 */ /* 0x020fe400078e00ff */
[----:B------:R-:W-:-:S04]  /*0510*/  FFMA R0, R7, R7, R0 ;  /* 0x0000000707007223 */ /* 0x000fc80000000000 */
[----:B------:R-:W-:Y:S01]  /*0520*/  FFMA R0, R9, R9, R0 ;  /* 0x0000000909007223 */ /* 0x000fe20000000000 */
[----:B------:R-:W-:Y:S06]  /*0530*/  @!P0 BRA `(.L_x_214) ;  /* 0xfffffffc00a48947 */ /* 0x000fec000383ffff */
.L_x_210:
[----:B------:R-:W-:Y:S05]  /*0540*/  BSYNC.RECONVERGENT B0 ;  /* 0x0000000000007941 */ /* 0x000fea0003800200 */
.L_x_209:
[----:B------:R-:W0:Y:S01]  /*0550*/  SHFL.DOWN PT, R3, R0, 0x10, 0x1f ;  /* 0x0a001f0000037f89 */ /* 0x000e2200000e0000 */
[----:B------:R-:W-:-:S13]  /*0560*/  LOP3.LUT P0, R11, R23, 0x1f, RZ, 0xc0, !PT ;  /* 0x0000001f170b7812 */ /* 0x000fda000780c0ff */
        /* <DEDUP_REMOVED lines=23> */
[----:B------:R-:W-:-:S04]  /*06e0*/  HFMA2 R0, -RZ, RZ, 0, 0 ;  /* 0x00000000ff007431 */ /* 0x000fc800000001ff */
[----:B------:R-:W-:-:S05]  /*06f0*/  @!P0 IMAD R3, R11, 0x4, R4 ;  /* 0x000000040b038824 */ /* 0x000fca00078e0204 */
        /* <DEDUP_REMOVED lines=12> */
.L_x_227:
[----:B------:R-:W2:Y:S01]  /*07c0*/  @!P0 S2R R3, SR_CgaCtaId ;  /* 0x0000000000038919 */ /* 0x000ea20000008800 */
[----:B------:R-:W-:Y:S01]  /*07d0*/  @!P0 MOV R0, 0x400 ;  /* 0x0000040000008802 */ /* 0x000fe20000000f00 */
[----:B-1----:R-:W-:-:S03]  /*07e0*/  FADD R7, R6, R7 ;  /* 0x0000000706077221 */ /* 0x002fc60000000000 */
[----:B--2---:R-:W-:-:S05]  /*07f0*/  @!P0 LEA R0, R3, R0, 0x18 ;  /* 0x0000000003008211 */ /* 0x004fca00078ec0ff */
[----:B------:R1:W-:Y:S02]  /*0800*/  @!P0 STS [R0], R7 ;  /* 0x0000000700008388 */ /* 0x0003e40000000800 */
.L_x_215:
        /* <DEDUP_REMOVED lines=17> */
[----:B0-----:R-:W-:Y:S05]  /*0920*/  CALL.REL.NOINC `($__internal_4_$__cuda_sm3x_div_rn_noftz_f32_slowpath) ;  /* 0x0000000800847944 */ /* 0x001fea0003c00000 */
[----:B------:R-:W-:-:S07]  /*0930*/  IMAD.MOV.U32 R2, RZ, RZ, R0 ;  /* 0x000000ffff027224 */ /* 0x000fce00078e0000 */
.L_x_217:
        /* <DEDUP_REMOVED lines=10> */
[----:B------:R-:W-:-:S02]  /*09e0*/  VIMNMX.U32 R5, PT, PT, R0, R13, !PT ;  /* 0x0000000d00057248 */ /* 0x000fc40007fe0000 */
[----:B0-----:R-:W-:Y:S02]  /*09f0*/  SEL R6, RZ, 0x1, P0 ;  /* 0x00000001ff067807 */ /* 0x001fe40000000000 */
[C---:B------:R-:W-:Y:S02]  /*0a00*/  FSETP.GEU.AND P0, PT, |R4|.reuse, 1.175494350822287508e-38, PT ;  /* 0x008000000400780b */ /* 0x040fe40003f0e200 */
[----:B-1----:R-:W-:Y:S02]  /*0a10*/  IADD3 R2, PT, PT, R7, 0xffffffe, RZ ;  /* 0x0ffffffe07027810 */ /* 0x002fe40007ffe0ff */
[----:B------:R-:W-:Y:S02]  /*0a20*/  IADD3 R5, PT, PT, R5, -R0, -R6 ;  /* 0x8000000005057210 */ /* 0x000fe40007ffe806 */
[----:B------:R0:W1:Y:S07]  /*0a30*/  F2I.FTZ.U32.TRUNC.NTZ R3, R2 ;  /* 0x0000000200037305 */ /* 0x00006e000021f000 */
[----:B------:R-:W-:Y:S01]  /*0a40*/  @!P0 FMUL R4, R4, 16777216 ;  /* 0x4b80000004048820 */ /* 0x000fe20000400000 */
[----:B0-----:R-:W-:-:S02]  /*0a50*/  HFMA2 R2, -RZ, RZ, 0, 0 ;  /* 0x00000000ff027431 */ /* 0x001fc400000001ff */
[----:B-1----:R-:W-:-:S04]  /*0a60*/  IMAD.MOV R9, RZ, RZ, -R3 ;  /* 0x000000ffff097224 */ /* 0x002fc800078e0a03 */
[----:B------:R-:W-:-:S04]  /*0a70*/  IMAD R9, R9, R12, RZ ;  /* 0x0000000c09097224 */ /* 0x000fc800078e02ff */
[----:B------:R-:W-:-:S06]  /*0a80*/  IMAD.HI.U32 R8, R3, R9, R2 ;  /* 0x0000000903087227 */ /* 0x000fcc00078e0002 */
[----:B------:R-:W-:-:S04]  /*0a90*/  IMAD.HI.U32 R3, R8, R5, RZ ;  /* 0x0000000508037227 */ /* 0x000fc800078e00ff */
[----:B------:R-:W-:-:S04]  /*0aa0*/  IMAD.MOV R0, RZ, RZ, -R3 ;  /* 0x000000ffff007224 */ /* 0x000fc800078e0a03 */
[----:B------:R-:W-:Y:S02]  /*0ab0*/  IMAD R5, R12, R0, R5 ;  /* 0x000000000c057224 */ /* 0x000fe400078e0205 */
[----:B------:R-:W0:Y:S03]  /*0ac0*/  MUFU.RSQ R0, R4 ;  /* 0x0000000400007308 */ /* 0x000e260000001400 */
[----:B------:R-:W-:-:S13]  /*0ad0*/  ISETP.GE.U32.AND P1, PT, R5, R12, PT ;  /* 0x0000000c0500720c */ /* 0x000fda0003f26070 */
[----:B------:R-:W-:Y:S01]  /*0ae0*/  @P1 IMAD.IADD R5, R5, 0x1, -R12 ;  /* 0x0000000105051824 */ /* 0x000fe200078e0a0c */
[----:B------:R-:W-:Y:S01]  /*0af0*/  @P1 IADD3 R3, PT, PT, R3, 0x1, RZ ;  /* 0x0000000103031810 */ /* 0x000fe20007ffe0ff */
[----:B0-----:R-:W-:-:S03]  /*0b00*/  @!P0 FMUL R0, R0, 4096 ;  /* 0x4580000000008820 */ /* 0x001fc60000400000 */
[----:B------:R-:W-:-:S13]  /*0b10*/  ISETP.GE.U32.AND P2, PT, R5, R12, PT ;  /* 0x0000000c0500720c */ /* 0x000fda0003f46070 */
[----:B------:R-:W-:Y:S01]  /*0b20*/  @P2 VIADD R3, R3, 0x1 ;  /* 0x0000000103032836 */ /* 0x000fe20000000000 */
[----:B------:R-:W-:-:S05]  /*0b30*/  @!P3 LOP3.LUT R3, RZ, R12, RZ, 0x33, !PT ;  /* 0x0000000cff03b212 */ /* 0x000fca00078e33ff */
[----:B------:R-:W-:-:S05]  /*0b40*/  IMAD.IADD R8, R6, 0x1, R3 ;  /* 0x0000000106087824 */ /* 0x000fca00078e0203 */
[C---:B------:R-:W-:Y:S02]  /*0b50*/  LOP3.LUT R2, R8.reuse, 0x3, RZ, 0xc0, !PT ;  /* 0x0000000308027812 */ /* 0x040fe400078ec0ff */
[----:B------:R-:W-:Y:S02]  /*0b60*/  ISETP.GE.U32.AND P2, PT, R8, 0x3, PT ;  /* 0x000000030800780c */ /* 0x000fe40003f46070 */
[----:B------:R-:W-:-:S13]  /*0b70*/  ISETP.NE.AND P1, PT, R2, 0x3, PT ;  /* 0x000000030200780c */ /* 0x000fda0003f25270 */
[----:B------:R-:W-:Y:S05]  /*0b80*/  @!P1 BRA `(.L_x_219) ;  /* 0x0000000000609947 */ /* 0x000fea0003800000 */
[----:B------:R-:W0:Y:S01]  /*0b90*/  LDC.64 R6, c[0x0][0x390] ;  /* 0x0000e400ff067b82 */ /* 0x000e220000000a00 */
[----:B------:R-:W-:Y:S01]  /*0ba0*/  IADD3 R8, PT, PT, R8, 0x1, RZ ;  /* 0x0000000108087810 */ /* 0x000fe20007ffe0ff */
[----:B------:R-:W-:-:S03]  /*0bb0*/  IMAD R15, R13, UR8, R23 ;  /* 0x000000080d0f7c24 */ /* 0x000fc6000f8e0217 */
[----:B------:R-:W-:-:S03]  /*0bc0*/  LOP3.LUT R8, R8, 0x3, RZ, 0xc0, !PT ;  /* 0x0000000308087812 */ /* 0x000fc600078ec0ff */
[----:B------:R-:W1:Y:S02]  /*0bd0*/  LDC.64 R2, c[0x0][0x380] ;  /* 0x0000e000ff027b82 */ /* 0x000e640000000a00 */
[----:B------:R-:W-:-:S06]  /*0be0*/  IMAD.MOV R14, RZ, RZ, -R8 ;  /* 0x000000ffff0e7224 */ /* 0x000fcc00078e0a08 */
[----:B------:R-:W2:Y:S01]  /*0bf0*/  LDC.64 R4, c[0x0][0x388] ;  /* 0x0000e200ff047b82 */ /* 0x000ea20000000a00 */
[----:B0-----:R-:W-:-:S04]  /*0c00*/  IMAD.WIDE.U32 R6, R23, 0x2, R6 ;  /* 0x0000000217067825 */ /* 0x001fc800078e0006 */
[----:B------:R-:W-:-:S07]  /*0c10*/  IMAD R23, R8, R12, R23 ;  /* 0x0000000c08177224 */ /* 0x000fce00078e0217 */
.L_x_220:
[----:B01----:R-:W-:Y:S01]  /*0c20*/  IMAD.WIDE R10, R15, 0x2, R2 ;  /* 0x000000020f0a7825 */ /* 0x003fe200078e0202 */
[----:B------:R0:W3:Y:S05]  /*0c30*/  LDG.E.U16.CONSTANT R8, desc[UR6][R6.64] ;  /* 0x0000000606087981 */ /* 0x0000ea000c1e9500 */
[----:B------:R-:W4:Y:S01]  /*0c40*/  LDG.E.U16.CONSTANT R10, desc[UR6][R10.64] ;  /* 0x000000060a0a7981 */ /* 0x000f22000c1e9500 */
[----:B------:R-:W-:-:S05]  /*0c50*/  VIADD R14, R14, 0x1 ;  /* 0x000000010e0e7836 */ /* 0x000fca0000000000 */
[----:B------:R-:W-:Y:S01]  /*0c60*/  ISETP.NE.AND P0, PT, R14, RZ, PT ;  /* 0x000000ff0e00720c */ /* 0x000fe20003f05270 */
[----:B0-----:R-:W-:Y:S01]  /*0c70*/  IMAD.WIDE.U32 R6, R12, 0x2, R6 ;  /* 0x000000020c067825 */ /* 0x001fe200078e0006 */
[----:B---3--:R-:W-:-:S03]  /*0c80*/  SHF.L.U32 R8, R8, 0x10, RZ ;  /* 0x0000001008087819 */ /* 0x008fc600000006ff */
        /* <DEDUP_REMOVED lines=8> */
.L_x_219:
[----:B------:R-:W-:Y:S05]  /*0d10*/  BSYNC.RECONVERGENT B0 ;  /* 0x0000000000007941 */ /* 0x000fea0003800200 */
.L_x_218:
[----:B------:R-:W-:Y:S05]  /*0d20*/  @!P2 EXIT ;  /* 0x000000000000a94d */ /* 0x000fea0003800000 */
[----:B------:R-:W1:Y:S01]  /*0d30*/  LDC.64 R2, c[0x0][0x390] ;  /* 0x0000e400ff027b82 */ /* 0x000e620000000a00 */
[----:B------:R-:W-:-:S07]  /*0d40*/  SHF.L.U32 R19, R12, 0x1, RZ ;  /* 0x000000010c137819 */ /* 0x000fce00000006ff */
[----:B------:R-:W2:Y:S08]  /*0d50*/  LDC.64 R4, c[0x0][0x380] ;  /* 0x0000e000ff047b82 */ /* 0x000eb00000000a00 */
[----:B------:R-:W3:Y:S02]  /*0d60*/  LDC.64 R6, c[0x0][0x388] ;  /* 0x0000e200ff067b82 */ /* 0x000ee40000000a00 */
.L_x_221:
[----:B------:R-:W-:Y:S02]  /*0d70*/  IMAD R21, R13, UR8, R23 ;  /* 0x000000080d157c24 */ /* 0x000fe4000f8e0217 */
[----:B-1----:R-:W-:-:S04]  /*0d80*/  IMAD.WIDE.U32 R26, R23, 0x2, R2 ;  /* 0x00000002171a7825 */ /* 0x002fc800078e0002 */
[----:B--2---:R-:W-:Y:S01]  /*0d90*/  IMAD.WIDE R16, R21, 0x2, R4 ;  /* 0x0000000215107825 */ /* 0x004fe200078e0204 */
[----:B------:R-:W2:Y:S03]  /*0da0*/  LDG.E.U16.CONSTANT R20, desc[UR6][R26.64] ;  /* 0x000000061a147981 */ /* 0x000ea6000c1e9500 */
[----:B------:R-:W-:Y:S01]  /*0db0*/  IMAD.IADD R23, R12, 0x1, R23 ;  /* 0x000000010c177824 */ /* 0x000fe200078e0217 */
[----:B------:R-:W-:Y:S01]  /*0dc0*/  IADD3 R24, P0, PT, R19, R16, RZ ;  /* 0x0000001013187210 */ /* 0x000fe20007f1e0ff */
[----:B------:R1:W4:Y:S02]  /*0dd0*/  LDG.E.U16.CONSTANT R18, desc[UR6][R16.64] ;  /* 0x0000000610127981 */ /* 0x000324000c1e9500 */
[----:B------:R-:W-:-:S04]  /*0de0*/  IMAD.WIDE.U32 R28, R23, 0x2, R2 ;  /* 0x00000002171c7825 */ /* 0x000fc800078e0002 */
[----:B------:R-:W-:Y:S01]  /*0df0*/  IMAD.X R25, RZ, RZ, R17, P0 ;  /* 0x000000ffff197224 */ /* 0x000fe200000e0611 */
[----:B------:R-:W-:Y:S01]  /*0e00*/  IADD3 R10, P0, PT, R19, R24, RZ ;  /* 0x00000018130a7210 */ /* 0x000fe20007f1e0ff */
[----:B------:R-:W-:Y:S01]  /*0e10*/  IMAD.IADD R23, R23, 0x1, R12 ;  /* 0x0000000117177824 */ /* 0x000fe200078e020c */
[----:B------:R-:W5:Y:S02]  /*0e20*/  LDG.E.U16.CONSTANT R22, desc[UR6][R28.64] ;  /* 0x000000061c167981 */ /* 0x000f64000c1e9500 */
[----:B0-----:R-:W-:Y:S01]  /*0e30*/  IADD3.X R11, PT, PT, RZ, R25, RZ, P0, !PT ;  /* 0x00000019ff0b7210 */ /* 0x001fe200007fe4ff */
[----:B------:R-:W-:Y:S01]  /*0e40*/  IMAD.WIDE.U32 R14, R23, 0x2, R2 ;  /* 0x00000002170e7825 */ /* 0x000fe200078e0002 */
[----:B------:R-:W-:Y:S01]  /*0e50*/  IADD3 R8, P0, PT, R19, R10, RZ ;  /* 0x0000000a13087210 */ /* 0x000fe20007f1e0ff */
[----:B------:R-:W5:Y:S02]  /*0e60*/  LDG.E.U16.CONSTANT R24, desc[UR6][R24.64] ;  /* 0x0000000618187981 */ /* 0x000f64000c1e9500 */
[----:B------:R-:W-:-:S02]  /*0e70*/  IMAD.IADD R23, R23, 0x1, R12 ;  /* 0x0000000117177824 */ /* 0x000fc400078e020c */
[----:B------:R-:W5:Y:S01]  /*0e80*/  LDG.E.U16.CONSTANT R10, desc[UR6][R10.64] ;  /* 0x000000060a0a7981 */ /* 0x000f62000c1e9500 */
[----:B------:R-:W-:Y:S01]  /*0e90*/  IADD3.X R9, PT, PT, RZ, R11, RZ, P0, !PT ;  /* 0x0000000bff097210 */ /* 0x000fe200007fe4ff */
[----:B-1----:R-:W-:Y:S02]  /*0ea0*/  IMAD.WIDE.U32 R16, R23, 0x2, R2 ;  /* 0x0000000217107825 */ /* 0x002fe400078e0002 */
[----:B------:R-:W5:Y:S04]  /*0eb0*/  LDG.E.U16.CONSTANT R14, desc[UR6][R14.64] ;  /* 0x000000060e0e7981 */ /* 0x000f68000c1e9500 */
[----:B------:R3:W5:Y:S04]  /*0ec0*/  LDG.E.U16.CONSTANT R26, desc[UR6][R8.64] ;  /* 0x00000006081a7981 */ /* 0x000768000c1e9500 */
[----:B------:R0:W5:Y:S01]  /*0ed0*/  LDG.E.U16.CONSTANT R16, desc[UR6][R16.64] ;  /* 0x0000000610107981 */ /* 0x000162000c1e9500 */
[----:B---3--:R-:W-:Y:S01]  /*0ee0*/  IMAD.WIDE R8, R21, 0x2, R6 ;  /* 0x0000000215087825 */ /* 0x008fe200078e0206 */
[----:B------:R-:W-:-:S02]  /*0ef0*/  IADD3 R23, PT, PT, R23, R12, RZ ;  /* 0x0000000c17177210 */ /* 0x000fc40007ffe0ff */
[----:B--2---:R-:W-:Y:S01]  /*0f00*/  SHF.L.U32 R20, R20, 0x10, RZ ;  /* 0x0000001014147819 */ /* 0x004fe200000006ff */
[----:B----4-:R-:W-:-:S04]  /*0f10*/  IMAD.U32 R25, R18, 0x10000, RZ ;  /* 0x0001000012197824 */ /* 0x010fc800078e00ff */
[----:B------:R-:W-:-:S04]  /*0f20*/  FMUL R25, R0, R25 ;  /* 0x0000001900197220 */ /* 0x000fc80000400000 */
[----:B------:R-:W-:Y:S01]  /*0f30*/  FMUL R20, R20, R25 ;  /* 0x0000001914147220 */ /* 0x000fe20000400000 */
[----:B-----5:R-:W-:Y:S02]  /*0f40*/  IMAD.U32 R22, R22, 0x10000, RZ ;  /* 0x0001000016167824 */ /* 0x020fe400078e00ff */
[----:B------:R-:W-:Y:S02]  /*0f50*/  IMAD.U32 R27, R24, 0x10000, RZ ;  /* 0x00010000181b7824 */ /* 0x000fe400078e00ff */
[----:B------:R-:W-:Y:S02]  /*0f60*/  IMAD.U32 R11, R10, 0x10000, RZ ;  /* 0x000100000a0b7824 */ /* 0x000fe400078e00ff */
[----:B------:R-:W-:Y:S01]  /*0f70*/  FMUL R27, R0, R27 ;  /* 0x0000001b001b7220 */ /* 0x000fe20000400000 */
[----:B------:R-:W-:Y:S02]  /*0f80*/  IADD3 R10, P0, PT, R19, R8, RZ ;  /* 0x00000008130a7210 */ /* 0x000fe40007f1e0ff */
[----:B------:R-:W-:Y:S01]  /*0f90*/  SHF.L.U32 R14, R14, 0x10, RZ ;  /* 0x000000100e0e7819 */ /* 0x000fe200000006ff */
[----:B------:R-:W-:Y:S01]  /*0fa0*/  FMUL R11, R0, R11 ;  /* 0x0000000b000b7220 */ /* 0x000fe20000400000 */
[----:B------:R-:W-:Y:S01]  /*0fb0*/  F2FP.BF16.F32.PACK_AB R20, RZ, R20 ;  /* 0x00000014ff14723e */ /* 0x000fe200000010ff */
[----:B------:R-:W-:-:S02]  /*0fc0*/  IMAD.U32 R21, R26, 0x10000, RZ ;  /* 0x000100001a157824 */ /* 0x000fc400078e00ff */
[----:B0-----:R-:W-:Y:S01]  /*0fd0*/  FMUL R17, R14, R11 ;  /* 0x0000000b0e117220 */ /* 0x001fe20000400000 */
[----:B------:R-:W-:Y:S01]  /*0fe0*/  FMUL R15, R22, R27 ;  /* 0x0000001b160f7220 */ /* 0x000fe20000400000 */
[----:B------:R-:W-:Y:S01]  /*0ff0*/  IADD3.X R11, PT, PT, RZ, R9, RZ, P0, !PT ;  /* 0x00000009ff0b7210 */ /* 0x000fe200007fe4ff */
[----:B------:R-:W-:Y:S01]  /*1000*/  IMAD.U32 R16, R16, 0x10000, RZ ;  /* 0x0001000010107824 */ /* 0x000fe200078e00ff */
[----:B------:R-:W-:Y:S01]  /*1010*/  IADD3 R14, P0, PT, R19, R10, RZ ;  /* 0x0000000a130e7210 */ /* 0x000fe20007f1e0ff */
[----:B------:R-:W-:Y:S01]  /*1020*/  FMUL R21, R0, R21 ;  /* 0x0000001500157220 */ /* 0x000fe20000400000 */
[----:B------:R0:W-:Y:S03]  /*1030*/  STG.E.U16 desc[UR6][R8.64], R20 ;  /* 0x0000001408007986 */ /* 0x0001e6000c101506 */
[----:B------:R-:W-:Y:S01]  /*1040*/  FMUL R21, R16, R21 ;  /* 0x0000001510157220 */ /* 0x000fe20000400000 */
[----:B------:R-:W-:-:S02]  /*1050*/  F2FP.BF16.F32.PACK_AB R18, RZ, R17 ;  /* 0x00000011ff12723e */ /* 0x000fc400000010ff */
[----:B0-----:R-:W-:Y:S01]  /*1060*/  F2FP.BF16.F32.PACK_AB R9, RZ, R15 ;  /* 0x0000000fff09723e */ /* 0x001fe200000010ff */
[----:B------:R-:W-:Y:S01]  /*1070*/  IMAD.X R15, RZ, RZ, R11, P0 ;  /* 0x000000ffff0f7224 */ /* 0x000fe200000e060b */
[----:B------:R-:W-:Y:S02]  /*1080*/  IADD3 R16, P0, PT, R19, R14, RZ ;  /* 0x0000000e13107210 */ /* 0x000fe40007f1e0ff */
[----:B------:R-:W-:-:S03]  /*1090*/  F2FP.BF16.F32.PACK_AB R21, RZ, R21 ;  /* 0x00000015ff15723e */ /* 0x000fc600000010ff */
[----:B------:R-:W-:Y:S01]  /*10a0*/  IMAD.X R17, RZ, RZ, R15, P0 ;  /* 0x000000ffff117224 */ /* 0x000fe200000e060f */
[----:B------:R4:W-:Y:S04]  /*10b0*/  STG.E.U16 desc[UR6][R10.64], R9 ;  /* 0x000000090a007986 */ /* 0x0009e8000c101506 */
[----:B------:R4:W-:Y:S04]  /*10c0*/  STG.E.U16 desc[UR6][R14.64], R18 ;  /* 0x000000120e007986 */ /* 0x0009e8000c101506 */
[----:B------:R4:W-:Y:S01]  /*10d0*/  STG.E.U16 desc[UR6][R16.64], R21 ;  /* 0x0000001510007986 */ /* 0x0009e2000c101506 */
[----:B------:R-:W-:-:S13]  /*10e0*/  ISETP.GE.AND P0, PT, R23, R13, PT ;  /* 0x0000000d1700720c */ /* 0x000fda0003f06270 */
[----:B----4-:R-:W-:Y:S05]  /*10f0*/  @!P0 BRA `(.L_x_221) ;  /* 0xfffffffc001c8947 */ /* 0x010fea000383ffff */
[----:B------:R-:W-:Y:S05]  /*1100*/  EXIT ;  /* 0x000000000000794d */ /* 0x000fea0003800000 */
.L_x_216:
[----:B------:R-:W-:Y:S01]  /*1110*/  IMAD.MOV.U32 R9, RZ, RZ, 0x10 ;  /* 0x00000010ff097424 */ /* 0x000fe200078e00ff */
[----:B------:R-:W-:Y:S01]  /*1120*/  MOV R8, 0xffffffff ;  /* 0xffffffff00087802 */ /* 0x000fe20000000f00 */
[----:B------:R-:W-:-:S07]  /*1130*/  IMAD.MOV.U32 R11, RZ, RZ, 0x1f ;  /* 0x0000001fff0b7424 */ /* 0x000fce00078e00ff */
[----:B01----:R-:W-:Y:S05]  /*1140*/  WARPSYNC.COLLECTIVE R8, `(.L_x_222) ;  /* 0x0000000008087348 */ /* 0x003fea0003c00000 */
[----:B-1----:R1:W2:Y:S02]  /*1150*/  SHFL.DOWN P1, R7, R0, R9, R11 ;  /* 0x0800000900077389 */ /* 0x0022a4000002000b */
[----:B012---:R-:W-:Y:S05]  /*1160*/  ENDCOLLECTIVE ;  /* 0x000000000000791b */ /* 0x007fea0003800000 */
.L_x_222:
[----:B------:R-:W-:Y:S01]  /*1170*/  MOV R9, 0x8 ;  /* 0x0000000800097802 */ /* 0x000fe20000000f00 */
[----:B------:R-:W-:-:S04]  /*1180*/  IMAD.MOV.U32 R3, RZ, RZ, R7 ;  /* 0x000000ffff037224 */ /* 0x000fc800078e0007 */
[----:B------:R-:W-:-:S04]  /*1190*/  FADD R3, R3, R0 ;  /* 0x0000000003037221 */ /* 0x000fc80000000000 */
[----:B------:R-:W-:-:S07]  /*11a0*/  IMAD.MOV.U32 R0, RZ, RZ, R3 ;  /* 0x000000ffff007224 */ /* 0x000fce00078e0003 */
[----:B------:R-:W-:Y:S05]  /*11b0*/  WARPSYNC.COLLECTIVE R8, `(.L_x_223) ;  /* 0x0000000008087348 */ /* 0x000fea0003c00000 */
[----:B------:R0:W1:Y:S02]  /*11c0*/  SHFL.DOWN P1, R7, R0, R9, R11 ;  /* 0x0800000900077389 */ /* 0x000064000002000b */
[----:B01----:R-:W-:Y:S05]  /*11d0*/  ENDCOLLECTIVE ;  /* 0x000000000000791b */ /* 0x003fea0003800000 */
.L_x_223:
[----:B------:R-:W-:Y:S01]  /*11e0*/  MOV R9, 0x4 ;  /* 0x0000000400097802 */ /* 0x000fe20000000f00 */
[----:B------:R-:W-:-:S04]  /*11f0*/  IMAD.MOV.U32 R4, RZ, RZ, R7 ;  /* 0x000000ffff047224 */ /* 0x000fc800078e0007 */
[----:B------:R-:W-:-:S04]  /*1200*/  FADD R4, R3, R4 ;  /* 0x0000000403047221 */ /* 0x000fc80000000000 */
[----:B------:R-:W-:-:S07]  /*1210*/  IMAD.MOV.U32 R0, RZ, RZ, R4 ;  /* 0x000000ffff007224 */ /* 0x000fce00078e0004 */
[----:B------:R-:W-:Y:S05]  /*1220*/  WARPSYNC.COLLECTIVE R8, `(.L_x_224) ;  /* 0x0000000008087348 */ /* 0x000fea0003c00000 */
[----:B------:R0:W1:Y:S02]  /*1230*/  SHFL.DOWN P1, R7, R0, R9, R11 ;  /* 0x0800000900077389 */ /* 0x000064000002000b */
[----:B01----:R-:W-:Y:S05]  /*1240*/  ENDCOLLECTIVE ;  /* 0x000000000000791b */ /* 0x003fea0003800000 */
.L_x_224:
[----:B------:R-:W-:Y:S01]  /*1250*/  MOV R9, 0x2 ;  /* 0x0000000200097802 */ /* 0x000fe20000000f00 */
[----:B------:R-:W-:-:S04]  /*1260*/  IMAD.MOV.U32 R5, RZ, RZ, R7 ;  /* 0x000000ffff057224 */ /* 0x000fc800078e0007 */
[----:B------:R-:W-:-:S04]  /*1270*/  FADD R5, R4, R5 ;  /* 0x0000000504057221 */ /* 0x000fc80000000000 */
[----:B------:R-:W-:-:S07]  /*1280*/  IMAD.MOV.U32 R0, RZ, RZ, R5 ;  /* 0x000000ffff007224 */ /* 0x000fce00078e0005 */
[----:B------:R-:W-:Y:S05]  /*1290*/  WARPSYNC.COLLECTIVE R8, `(.L_x_225) ;  /* 0x0000000008087348 */ /* 0x000fea0003c00000 */
[----:B------:R0:W1:Y:S02]  /*12a0*/  SHFL.DOWN P1, R7, R0, R9, R11 ;  /* 0x0800000900077389 */ /* 0x000064000002000b */
[----:B01----:R-:W-:Y:S05]  /*12b0*/  ENDCOLLECTIVE ;  /* 0x000000000000791b */ /* 0x003fea0003800000 */
.L_x_225:
[----:B------:R-:W-:Y:S01]  /*12c0*/  MOV R9, 0x1 ;  /* 0x0000000100097802 */ /* 0x000fe20000000f00 */
[----:B------:R-:W-:-:S04]  /*12d0*/  IMAD.MOV.U32 R6, RZ, RZ, R7 ;  /* 0x000000ffff067224 */ /* 0x000fc800078e0007 */
[----:B------:R-:W-:-:S04]  /*12e0*/  FADD R6, R5, R6 ;  /* 0x0000000605067221 */ /* 0x000fc80000000000 */
[----:B------:R-:W-:-:S07]  /*12f0*/  IMAD.MOV.U32 R0, RZ, RZ, R6 ;  /* 0x000000ffff007224 */ /* 0x000fce00078e0006 */
[----:B------:R-:W-:Y:S05]  /*1300*/  WARPSYNC.COLLECTIVE R8, `(.L_x_226) ;  /* 0x0000000008087348 */ /* 0x000fea0003c00000 */
[----:B------:R0:W1:Y:S02]  /*1310*/  SHFL.DOWN P1, R7, R0, R9, R11 ;  /* 0x0800000900077389 */ /* 0x000064000002000b */
[----:B01----:R-:W-:Y:S05]  /*1320*/  ENDCOLLECTIVE ;  /* 0x000000000000791b */ /* 0x003fea0003800000 */
.L_x_226:
[----:B------:R-:W-:Y:S05]  /*1330*/  BRA `(.L_x_227) ;  /* 0xfffffff400207947 */ /* 0x000fea000383ffff */
        .weak           $__internal_4_$__cuda_sm3x_div_rn_noftz_f32_slowpath
        .type           $__internal_4_$__cuda_sm3x_div_rn_noftz_f32_slowpath,@function
        .size           $__internal_4_$__cuda_sm3x_div_rn_noftz_f32_slowpath,(.L_x_241 - $__internal_4_$__cuda_sm3x_div_rn_noftz_f32_slowpath)
$__internal_4_$__cuda_sm3x_div_rn_noftz_f32_slowpath:
[----:B------:R-:W-:Y:S01]  /*1340*/  SHF.R.U32.HI R5, RZ, 0x17, R3 ;  /* 0x00000017ff057819 */ /* 0x000fe20000011603 */
[--C-:B------:R-:W-:Y:S01]  /*1350*/  IMAD.MOV.U32 R6, RZ, RZ, R0.reuse ;  /* 0x000000ffff067224 */ /* 0x100fe200078e0000 */
[----:B------:R-:W-:Y:S02]  /*1360*/  SHF.R.U32.HI R4, RZ, 0x17, R0 ;  /* 0x00000017ff047819 */ /* 0x000fe40000011600 */
[----:B------:R-:W-:Y:S02]  /*1370*/  LOP3.LUT R5, R5, 0xff, RZ, 0xc0, !PT ;  /* 0x000000ff05057812 */ /* 0x000fe400078ec0ff */
[----:B------:R-:W-:Y:S02]  /*1380*/  LOP3.LUT R4, R4, 0xff, RZ, 0xc0, !PT ;  /* 0x000000ff04047812 */ /* 0x000fe400078ec0ff */
[----:B------:R-:W-:Y:S01]  /*1390*/  MOV R7, R3 ;  /* 0x0000000300077202 */ /* 0x000fe20000000f00 */
        /* <DEDUP_REMOVED lines=29> */
.L_x_228:
[----:B------:R-:W-:Y:S02]  /*1570*/  LEA R0, R5, 0xc0800000, 0x17 ;  /* 0xc080000005007811 */ /* 0x000fe400078eb8ff */
        /* <DEDUP_REMOVED lines=33> */
[----:B------:R-:W-:Y:S01]  /*1790*/  IADD3 R6, PT, PT, R7, 0x20, RZ ;  /* 0x0000002007067810 */ /* 0x000fe20007ffe0ff */
[----:B------:R-:W-:Y:S01]  /*17a0*/  IMAD.MOV R7, RZ, RZ, -R7 ;  /* 0x000000ffff077224 */ /* 0x000fe200078e0a07 */
        /* <DEDUP_REMOVED lines=10> */
[----:B------:R-:W-:-:S04]  /*1850*/  LOP3.LUT R3, R3, R4, RZ, 0xc0, !PT ;  /* 0x0000000403037212 */ /* 0x000fc800078ec0ff */
[----:B------:R-:W-:-:S04]  /*1860*/  IADD3 R3, PT, PT, R6, R3, RZ ;  /* 0x0000000306037210 */ /* 0x000fc80007ffe0ff */
[----:B------:R-:W-:Y:S01]  /*1870*/  LOP3.LUT R0, R3, R0, RZ, 0xfc, !PT ;  /* 0x0000000003007212 */ /* 0x000fe200078efcff */
[----:B------:R-:W-:Y:S06]  /*1880*/  BRA `(.L_x_235) ;  /* 0x0000000000347947 */ /* 0x000fec0003800000 */
.L_x_234:
[----:B------:R-:W-:-:S04]  /*1890*/  LOP3.LUT R0, R0, 0x80000000, RZ, 0xc0, !PT ;  /* 0x8000000000007812 */ /* 0x000fc800078ec0ff */
[----:B------:R-:W-:Y:S01]  /*18a0*/  LOP3.LUT R0, R0, 0x7f800000, RZ, 0xfc, !PT ;  /* 0x7f80000000007812 */ /* 0x000fe200078efcff */
[----:B------:R-:W-:Y:S06]  /*18b0*/  BRA `(.L_x_235) ;  /* 0x0000000000287947 */ /* 0x000fec0003800000 */
.L_x_233:
[----:B------:R-:W-:Y:S01]  /*18c0*/  IMAD R0, R5, 0x800000, R0 ;  /* 0x0080000005007824 */ /* 0x000fe200078e0200 */
[----:B------:R-:W-:Y:S06]  /*18d0*/  BRA `(.L_x_235) ;  /* 0x0000000000207947 */ /* 0x000fec0003800000 */
.L_x_232:
[----:B------:R-:W-:-:S04]  /*18e0*/  LOP3.LUT R0, R7, 0x80000000, R6, 0x48, !PT ;  /* 0x8000000007007812 */ /* 0x000fc800078e4806 */
[----:B------:R-:W-:Y:S01]  /*18f0*/  LOP3.LUT R0, R0, 0x7f800000, RZ, 0xfc, !PT ;  /* 0x7f80000000007812 */ /* 0x000fe200078efcff */
[----:B------:R-:W-:Y:S06]  /*1900*/  BRA `(.L_x_235) ;  /* 0x0000000000147947 */ /* 0x000fec0003800000 */
.L_x_231:
[----:B------:R-:W-:Y:S01]  /*1910*/  LOP3.LUT R0, R7, 0x80000000, R6, 0x48, !PT ;  /* 0x8000000007007812 */ /* 0x000fe200078e4806 */
[----:B------:R-:W-:Y:S06]  /*1920*/  BRA `(.L_x_235) ;  /* 0x00000000000c7947 */ /* 0x000fec0003800000 */
.L_x_230:
[----:B------:R-:W0:Y:S01]  /*1930*/  MUFU.RSQ R0, -QNAN ;  /* 0xffc0000000007908 */ /* 0x000e220000001400 */
[----:B------:R-:W-:Y:S05]  /*1940*/  BRA `(.L_x_235) ;  /* 0x0000000000047947 */ /* 0x000fea0003800000 */
.L_x_229:
[----:B------:R-:W-:-:S07]  /*1950*/  FADD.FTZ R0, R0, R3 ;  /* 0x0000000300007221 */ /* 0x000fce0000010000 */
.L_x_235:
[----:B------:R-:W-:-:S04]  /*1960*/  HFMA2 R3, -RZ, RZ, 0, 0 ;  /* 0x00000000ff037431 */ /* 0x000fc800000001ff */
[----:B0-----:R-:W-:Y:S05]  /*1970*/  RET.REL.NODEC R2 `(fused_rmsnorm_bf16) ;  /* 0xffffffe402a07950 */ /* 0x001fea0003c3ffff */
.L_x_236:
        /* <DEDUP_REMOVED lines=16> */
.L_x_241:


//--------------------- .nv.shared.topk_stage2_f32 --------------------------
	.section	.nv.shared.topk_stage2_f32,"aw",@nobits
	.sectionflags	@""
	.align	16
	.zero		1024


//--------------------- .nv.shared.reserved.0     --------------------------
	.section	.nv.shared.reserved.0,"aw",@nobits
	.weak		__nv_reservedSMEM_offset_0_alias
	.size		__nv_reservedSMEM_offset_0_alias, 0, 64
	.other		__nv_reservedSMEM_offset_0_alias,@"STO_CUDA_RESERVED_SHARED STV_DEFAULT"
__nv_reservedSMEM_offset_0_alias:
	.zero		0
	.zero		64


//--------------------- .nv.shared.topk_stage1_f32 --------------------------
	.section	.nv.shared.topk_stage1_f32,"aw",@nobits
	.sectionflags	@""
	.align	16
	.zero		1024


//--------------------- .nv.shared.fused_residual_add_bf16 --------------------------
	.section	.nv.shared.fused_residual_add_bf16,"aw",@nobits
	.sectionflags	@""
	.align	16
	.zero		1024


//--------------------- .nv.shared.gpu_argmax_phase2 --------------------------
	.section	.nv.shared.gpu_argmax_phase2,"aw",@nobits
	.sectionflags	@""
	.align	16
.nv.shared.gpu_argmax_phase2:
	.zero		1280


//--------------------- .nv.shared.gpu_argmax_bf16_phase1 --------------------------
	.section	.nv.shared.gpu_argmax_bf16_phase1,"aw",@nobits
	.sectionflags	@""
	.align	16
.nv.shared.gpu_argmax_bf16_phase1:
	.zero		1280


//--------------------- .nv.shared.fused_add_rmsnorm_bf16 --------------------------
	.section	.nv.shared.fused_add_rmsnorm_bf16,"aw",@nobits
	.sectionflags	@""
	.align	16
.nv.shared.fused_add_rmsnorm_bf16:
	.zero		1152


//--------------------- .nv.shared.fused_silu_mul_f32 --------------------------
	.section	.nv.shared.fused_silu_mul_f32,"aw",@nobits
	.sectionflags	@""
	.align	16
	.zero		1024


//--------------------- .nv.shared.fused_silu_mul_f16 --------------------------
	.section	.nv.shared.fused_silu_mul_f16,"aw",@nobits
	.sectionflags	@""
	.align	16
	.zero		1024


//--------------------- .nv.shared.fused_silu_mul_bf16 --------------------------
	.section	.nv.shared.fused_silu_mul_bf16,"aw",@nobits
	.sectionflags	@""
	.align	16
	.zero		1024


//--------------------- .nv.shared.fused_rmsnorm_bf16 --------------------------
	.section	.nv.shared.fused_rmsnorm_bf16,"aw",@nobits
	.sectionflags	@""
	.align	16
.nv.shared.fused_rmsnorm_bf16:
	.zero		1152


//--------------------- .nv.constant0.topk_stage2_f32 --------------------------
	.section	.nv.constant0.topk_stage2_f32,"a",@progbits
	.sectionflags	@""
	.align	4
.nv.constant0.topk_stage2_f32:
	.zero		928


//--------------------- .nv.constant0.topk_stage1_f32 --------------------------
	.section	.nv.constant0.topk_stage1_f32,"a",@progbits
	.sectionflags	@""
	.align	4
.nv.constant0.topk_stage1_f32:
	.zero		936


//--------------------- .nv.constant0.fused_residual_add_bf16 --------------------------
	.section	.nv.constant0.fused_residual_add_bf16,"a",@progbits
	.sectionflags	@""
	.align	4
.nv.constant0.fused_residual_add_bf16:
	.zero		916


//--------------------- .nv.constant0.gpu_argmax_phase2 --------------------------
	.section	.nv.constant0.gpu_argmax_phase2,"a",@progbits
	.sectionflags	@""
	.align	4
.nv.constant0.gpu_argmax_phase2:
	.zero		924


//--------------------- .nv.constant0.gpu_argmax_bf16_phase1 --------------------------
	.section	.nv.constant0.gpu_argmax_bf16_phase1,"a",@progbits
	.sectionflags	@""
	.align	4
.nv.constant0.gpu_argmax_bf16_phase1:
	.zero		924


//--------------------- .nv.constant0.fused_add_rmsnorm_bf16 --------------------------
	.section	.nv.constant0.fused_add_rmsnorm_bf16,"a",@progbits
	.sectionflags	@""
	.align	4
.nv.constant0.fused_add_rmsnorm_bf16:
	.zero		936


//--------------------- .nv.constant0.fused_silu_mul_f32 --------------------------
	.section	.nv.constant0.fused_silu_mul_f32,"a",@progbits
	.sectionflags	@""
	.align	4
.nv.constant0.fused_silu_mul_f32:
	.zero		916


//--------------------- .nv.constant0.fused_silu_mul_f16 --------------------------
	.section	.nv.constant0.fused_silu_mul_f16,"a",@progbits
	.sectionflags	@""
	.align	4
.nv.constant0.fused_silu_mul_f16:
	.zero		916


//--------------------- .nv.constant0.fused_silu_mul_bf16 --------------------------
	.section	.nv.constant0.fused_silu_mul_bf16,"a",@progbits
	.sectionflags	@""
	.align	4
.nv.constant0.fused_silu_mul_bf16:
	.zero		916


//--------------------- .nv.constant0.fused_rmsnorm_bf16 --------------------------
	.section	.nv.constant0.fused_rmsnorm_bf16,"a",@progbits
	.sectionflags	@""
	.align	4
.nv.constant0.fused_rmsnorm_bf16:
	.zero		928


//--------------------- SYMBOLS --------------------------

	.type		.nv.reservedSmem.offset0,@object
	.size		.nv.reservedSmem.offset0,0x4
	.type		.nv.reservedSmem.cap,@object
	.size		.nv.reservedSmem.cap,0x4
